	.target	sm_100a

	.elftype	@"ET_EXEC"


//--------------------- .note.nv.tkinfo           --------------------------
	.section	.note.nv.tkinfo,"",@"SHT_NOTE"
	.sectionflags	@"SHF_NOTE_NV_TKINFO"
	.tkinfo
        /*0018*/ 	.word	0x00000002
        /*0030*/ 	.string	""
        /*0030*/ 	.string	"ptxas"
        /*0030*/ 	.string	"Cuda compilation tools, release 13.0, V13.0.88"
        /*0030*/ 	.string	"Build cuda_13.0.r13.0/compiler.36424714_0"
        /*0030*/ 	.string	"-arch sm_100a -m 64 "



//--------------------- .note.nv.cuinfo           --------------------------
	.section	.note.nv.cuinfo,"",@"SHT_NOTE"
	.sectionflags	@"SHF_NOTE_NV_CUINFO"
        /*0018*/ 	.short	0x0002
        /*001a*/ 	.short	0x0064
        /*001c*/ 	.short	0x0082
	.zero		2


//--------------------- .nv.info                  --------------------------
	.section	.nv.info,"",@"SHT_CUDA_INFO"
	.align	4


	//----- nvinfo : EIATTR_REGCOUNT
	.align		4
        /*0000*/ 	.byte	0x04, 0x2f
        /*0002*/ 	.short	(.L_1 - .L_0)
	.align		4
.L_0:
        /*0004*/ 	.word	index@(_ZN13group_norm_v214gn_cuda_kernelI6__halfLi320ELi1ELi16ELi160ELi64ELb1ELi64ELi160ELi160ELi4ELb0ELi148ELb0ELb0ENS_16CompileConditionILi1000EEEEEvPT_PKS4_S7_S7_flPfS8_Pj)
        /*0008*/ 	.word	0x00000050


	//----- nvinfo : EIATTR_FRAME_SIZE
	.align		4
.L_1:
        /*000c*/ 	.byte	0x04, 0x11
        /*000e*/ 	.short	(.L_3 - .L_2)
	.align		4
.L_2:
        /*0010*/ 	.word	index@(_ZN13group_norm_v214gn_cuda_kernelI6__halfLi320ELi1ELi16ELi160ELi64ELb1ELi64ELi160ELi160ELi4ELb0ELi148ELb0ELb0ENS_16CompileConditionILi1000EEEEEvPT_PKS4_S7_S7_flPfS8_Pj)
        /*0014*/ 	.word	0x00000000


	//----- nvinfo : EIATTR_REGCOUNT
	.align		4
.L_3:
        /*0018*/ 	.byte	0x04, 0x2f
        /*001a*/ 	.short	(.L_5 - .L_4)
	.align		4
.L_4:
        /*001c*/ 	.word	index@(_ZN13group_norm_v214gn_cuda_kernelI6__halfLi320ELi1ELi16ELi160ELi64ELb1ELi64ELi160ELi160ELi4ELb0ELi116ELb0ELb0ENS_16CompileConditionILi1000EEEEEvPT_PKS4_S7_S7_flPfS8_Pj)
        /*0020*/ 	.word	0x00000050


	//----- nvinfo : EIATTR_FRAME_SIZE
	.align		4
.L_5:
        /*0024*/ 	.byte	0x04, 0x11
        /*0026*/ 	.short	(.L_7 - .L_6)
	.align		4
.L_6:
        /*0028*/ 	.word	index@(_ZN13group_norm_v214gn_cuda_kernelI6__halfLi320ELi1ELi16ELi160ELi64ELb1ELi64ELi160ELi160ELi4ELb0ELi116ELb0ELb0ENS_16CompileConditionILi1000EEEEEvPT_PKS4_S7_S7_flPfS8_Pj)
        /*002c*/ 	.word	0x00000000


	//----- nvinfo : EIATTR_REGCOUNT
	.align		4
.L_7:
        /*0030*/ 	.byte	0x04, 0x2f
        /*0032*/ 	.short	(.L_9 - .L_8)
	.align		4
.L_8:
        /*0034*/ 	.word	index@(_ZN13group_norm_v214gn_cuda_kernelI6__halfLi320ELi1ELi32ELi80ELi64ELb0ELi64ELi80ELi80ELi4ELb0ELi148ELb0ELb0ENS_16CompileConditionILi1000EEEEEvPT_PKS4_S7_S7_flPfS8_Pj)
        /*0038*/ 	.word	0x00000028


	//----- nvinfo : EIATTR_FRAME_SIZE
	.align		4
.L_9:
        /*003c*/ 	.byte	0x04, 0x11
        /*003e*/ 	.short	(.L_11 - .L_10)
	.align		4
.L_10:
        /*0040*/ 	.word	index@(_ZN13group_norm_v214gn_cuda_kernelI6__halfLi320ELi1ELi32ELi80ELi64ELb0ELi64ELi80ELi80ELi4ELb0ELi148ELb0ELb0ENS_16CompileConditionILi1000EEEEEvPT_PKS4_S7_S7_flPfS8_Pj)
        /*0044*/ 	.word	0x00000000


	//----- nvinfo : EIATTR_REGCOUNT
	.align		4
.L_11:
        /*0048*/ 	.byte	0x04, 0x2f
        /*004a*/ 	.short	(.L_13 - .L_12)
	.align		4
.L_12:
        /*004c*/ 	.word	index@(_ZN13group_norm_v214gn_cuda_kernelI6__halfLi320ELi1ELi32ELi80ELi64ELb0ELi64ELi80ELi80ELi4ELb0ELi116ELb0ELb0ENS_16CompileConditionILi1000EEEEEvPT_PKS4_S7_S7_flPfS8_Pj)
        /*0050*/ 	.word	0x00000028


	//----- nvinfo : EIATTR_FRAME_SIZE
	.align		4
.L_13:
        /*0054*/ 	.byte	0x04, 0x11
        /*0056*/ 	.short	(.L_15 - .L_14)
	.align		4
.L_14:
        /*0058*/ 	.word	index@(_ZN13group_norm_v214gn_cuda_kernelI6__halfLi320ELi1ELi32ELi80ELi64ELb0ELi64ELi80ELi80ELi4ELb0ELi116ELb0ELb0ENS_16CompileConditionILi1000EEEEEvPT_PKS4_S7_S7_flPfS8_Pj)
        /*005c*/ 	.word	0x00000000


	//----- nvinfo : EIATTR_REGCOUNT
	.align		4
.L_15:
        /*0060*/ 	.byte	0x04, 0x2f
        /*0062*/ 	.short	(.L_17 - .L_16)
	.align		4
.L_16:
        /*0064*/ 	.word	index@(_ZN13group_norm_v218gn_bwd_cuda_kernelI6__halfLi320ELi1ELi16ELi160ELi64ELb1ELb1ELi64ELi320ELi320ELi4ELb1ELi144ELb0ELb0ELNS_15WgradSyncMethodE3ENS_16CompileConditionILi1000EEEEEvPT_S6_S6_PKS5_S8_S8_S8_PKfflPfPj)
        /*0068*/ 	.word	0x000000a8


	//----- nvinfo : EIATTR_FRAME_SIZE
	.align		4
.L_17:
        /*006c*/ 	.byte	0x04, 0x11
        /*006e*/ 	.short	(.L_19 - .L_18)
	.align		4
.L_18:
        /*0070*/ 	.word	index@(_ZN13group_norm_v218gn_bwd_cuda_kernelI6__halfLi320ELi1ELi16ELi160ELi64ELb1ELb1ELi64ELi320ELi320ELi4ELb1ELi144ELb0ELb0ELNS_15WgradSyncMethodE3ENS_16CompileConditionILi1000EEEEEvPT_S6_S6_PKS5_S8_S8_S8_PKfflPfPj)
        /*0074*/ 	.word	0x00000058


	//----- nvinfo : EIATTR_REGCOUNT
	.align		4
.L_19:
        /*0078*/ 	.byte	0x04, 0x2f
        /*007a*/ 	.short	(.L_21 - .L_20)
	.align		4
.L_20:
        /*007c*/ 	.word	index@(_ZN13group_norm_v218gn_bwd_cuda_kernelI6__halfLi320ELi3ELi16ELi160ELi64ELb1ELb1ELi32ELi320ELi320ELi4ELb1ELi168ELb0ELb0ELNS_15WgradSyncMethodE3ENS_16CompileConditionILi1000EEEEEvPT_S6_S6_PKS5_S8_S8_S8_PKfflPfPj)
        /*0080*/ 	.word	0x00000040


	//----- nvinfo : EIATTR_FRAME_SIZE
	.align		4
.L_21:
        /*0084*/ 	.byte	0x04, 0x11
        /*0086*/ 	.short	(.L_23 - .L_22)
	.align		4
.L_22:
        /*0088*/ 	.word	index@(_ZN13group_norm_v218gn_bwd_cuda_kernelI6__halfLi320ELi3ELi16ELi160ELi64ELb1ELb1ELi32ELi320ELi320ELi4ELb1ELi168ELb0ELb0ELNS_15WgradSyncMethodE3ENS_16CompileConditionILi1000EEEEEvPT_S6_S6_PKS5_S8_S8_S8_PKfflPfPj)
        /*008c*/ 	.word	0x00000100


	//----- nvinfo : EIATTR_REGCOUNT
	.align		4
.L_23:
        /*0090*/ 	.byte	0x04, 0x2f
        /*0092*/ 	.short	(.L_25 - .L_24)
	.align		4
.L_24:
        /*0094*/ 	.word	index@(_ZN13group_norm_v218gn_bwd_cuda_kernelI6__halfLi320ELi1ELi16ELi160ELi64ELb1ELb1ELi32ELi320ELi320ELi4ELb1ELi72ELb0ELb1ELNS_15WgradSyncMethodE1ENS_16CompileConditionILi1000EEEEEvPT_S6_S6_PKS5_S8_S8_S8_PKfflPfPj)
        /*0098*/ 	.word	0x000000a8


	//----- nvinfo : EIATTR_FRAME_SIZE
	.align		4
.L_25:
        /*009c*/ 	.byte	0x04, 0x11
        /*009e*/ 	.short	(.L_27 - .L_26)
	.align		4
.L_26:
        /*00a0*/ 	.word	index@(_ZN13group_norm_v218gn_bwd_cuda_kernelI6__halfLi320ELi1ELi16ELi160ELi64ELb1ELb1ELi32ELi320ELi320ELi4ELb1ELi72ELb0ELb1ELNS_15WgradSyncMethodE1ENS_16CompileConditionILi1000EEEEEvPT_S6_S6_PKS5_S8_S8_S8_PKfflPfPj)
        /*00a4*/ 	.word	0x00000000


	//----- nvinfo : EIATTR_REGCOUNT
	.align		4
.L_27:
        /*00a8*/ 	.byte	0x04, 0x2f
        /*00aa*/ 	.short	(.L_29 - .L_28)
	.align		4
.L_28:
        /*00ac*/ 	.word	index@(_ZN13group_norm_v218gn_bwd_cuda_kernelI6__halfLi320ELi1ELi16ELi160ELi64ELb1ELb1ELi32ELi320ELi320ELi4ELb1ELi72ELb0ELb0ELNS_15WgradSyncMethodE1ENS_16CompileConditionILi1000EEEEEvPT_S6_S6_PKS5_S8_S8_S8_PKfflPfPj)
        /*00b0*/ 	.word	0x000000a8


	//----- nvinfo : EIATTR_FRAME_SIZE
	.align		4
.L_29:
        /*00b4*/ 	.byte	0x04, 0x11
        /*00b6*/ 	.short	(.L_31 - .L_30)
	.align		4
.L_30:
        /*00b8*/ 	.word	index@(_ZN13group_norm_v218gn_bwd_cuda_kernelI6__halfLi320ELi1ELi16ELi160ELi64ELb1ELb1ELi32ELi320ELi320ELi4ELb1ELi72ELb0ELb0ELNS_15WgradSyncMethodE1ENS_16CompileConditionILi1000EEEEEvPT_S6_S6_PKS5_S8_S8_S8_PKfflPfPj)
        /*00bc*/ 	.word	0x00000000


	//----- nvinfo : EIATTR_REGCOUNT
	.align		4
.L_31:
        /*00c0*/ 	.byte	0x04, 0x2f
        /*00c2*/ 	.short	(.L_33 - .L_32)
	.align		4
.L_32:
        /*00c4*/ 	.word	index@(_ZN13group_norm_v218gn_bwd_cuda_kernelI6__halfLi320ELi3ELi16ELi160ELi64ELb1ELb1ELi16ELi320ELi320ELi4ELb1ELi80ELb0ELb0ELNS_15WgradSyncMethodE3ENS_16CompileConditionILi1000EEEEEvPT_S6_S6_PKS5_S8_S8_S8_PKfflPfPj)
        /*00c8*/ 	.word	0x00000040


	//----- nvinfo : EIATTR_FRAME_SIZE
	.align		4
.L_33:
        /*00cc*/ 	.byte	0x04, 0x11
        /*00ce*/ 	.short	(.L_35 - .L_34)
	.align		4
.L_34:
        /*00d0*/ 	.word	index@(_ZN13group_norm_v218gn_bwd_cuda_kernelI6__halfLi320ELi3ELi16ELi160ELi64ELb1ELb1ELi16ELi320ELi320ELi4ELb1ELi80ELb0ELb0ELNS_15WgradSyncMethodE3ENS_16CompileConditionILi1000EEEEEvPT_S6_S6_PKS5_S8_S8_S8_PKfflPfPj)
        /*00d4*/ 	.word	0x00000000


	//----- nvinfo : EIATTR_REGCOUNT
	.align		4
.L_35:
        /*00d8*/ 	.byte	0x04, 0x2f
        /*00da*/ 	.short	(.L_37 - .L_36)
	.align		4
.L_36:
        /*00dc*/ 	.word	index@(_ZN13group_norm_v218gn_bwd_cuda_kernelI6__halfLi320ELi1ELi16ELi160ELi64ELb1ELb1ELi16ELi320ELi320ELi4ELb1ELi32ELb0ELb0ELNS_15WgradSyncMethodE3ENS_16CompileConditionILi1000EEEEEvPT_S6_S6_PKS5_S8_S8_S8_PKfflPfPj)
        /*00e0*/ 	.word	0x00000098


	//----- nvinfo : EIATTR_FRAME_SIZE
	.align		4
.L_37:
        /*00e4*/ 	.byte	0x04, 0x11
        /*00e6*/ 	.short	(.L_39 - .L_38)
	.align		4
.L_38:
        /*00e8*/ 	.word	index@(_ZN13group_norm_v218gn_bwd_cuda_kernelI6__halfLi320ELi1ELi16ELi160ELi64ELb1ELb1ELi16ELi320ELi320ELi4ELb1ELi32ELb0ELb0ELNS_15WgradSyncMethodE3ENS_16CompileConditionILi1000EEEEEvPT_S6_S6_PKS5_S8_S8_S8_PKfflPfPj)
        /*00ec*/ 	.word	0x00000000


	//----- nvinfo : EIATTR_REGCOUNT
	.align		4
.L_39:
        /*00f0*/ 	.byte	0x04, 0x2f
        /*00f2*/ 	.short	(.L_41 - .L_40)
	.align		4
.L_40:
        /*00f4*/ 	.word	index@(_ZN13group_norm_v218gn_bwd_cuda_kernelI6__halfLi320ELi3ELi16ELi160ELi64ELb1ELb1ELi8ELi320ELi320ELi4ELb1ELi40ELb0ELb0ELNS_15WgradSyncMethodE3ENS_16CompileConditionILi1000EEEEEvPT_S6_S6_PKS5_S8_S8_S8_PKfflPfPj)
        /*00f8*/ 	.word	0x00000040


	//----- nvinfo : EIATTR_FRAME_SIZE
	.align		4
.L_41:
        /*00fc*/ 	.byte	0x04, 0x11
        /*00fe*/ 	.short	(.L_43 - .L_42)
	.align		4
.L_42:
        /*0100*/ 	.word	index@(_ZN13group_norm_v218gn_bwd_cuda_kernelI6__halfLi320ELi3ELi16ELi160ELi64ELb1ELb1ELi8ELi320ELi320ELi4ELb1ELi40ELb0ELb0ELNS_15WgradSyncMethodE3ENS_16CompileConditionILi1000EEEEEvPT_S6_S6_PKS5_S8_S8_S8_PKfflPfPj)
        /*0104*/ 	.word	0x00000000


	//----- nvinfo : EIATTR_REGCOUNT
	.align		4
.L_43:
        /*0108*/ 	.byte	0x04, 0x2f
        /*010a*/ 	.short	(.L_45 - .L_44)
	.align		4
.L_44:
        /*010c*/ 	.word	index@(_ZN13group_norm_v218gn_bwd_cuda_kernelI6__halfLi320ELi1ELi16ELi160ELi64ELb1ELb1ELi8ELi320ELi320ELi4ELb1ELi16ELb0ELb0ELNS_15WgradSyncMethodE3ENS_16CompileConditionILi1000EEEEEvPT_S6_S6_PKS5_S8_S8_S8_PKfflPfPj)
        /*0110*/ 	.word	0x00000080


	//----- nvinfo : EIATTR_FRAME_SIZE
	.align		4
.L_45:
        /*0114*/ 	.byte	0x04, 0x11
        /*0116*/ 	.short	(.L_47 - .L_46)
	.align		4
.L_46:
        /*0118*/ 	.word	index@(_ZN13group_norm_v218gn_bwd_cuda_kernelI6__halfLi320ELi1ELi16ELi160ELi64ELb1ELb1ELi8ELi320ELi320ELi4ELb1ELi16ELb0ELb0ELNS_15WgradSyncMethodE3ENS_16CompileConditionILi1000EEEEEvPT_S6_S6_PKS5_S8_S8_S8_PKfflPfPj)
        /*011c*/ 	.word	0x00000000


	//----- nvinfo : EIATTR_REGCOUNT
	.align		4
.L_47:
        /*0120*/ 	.byte	0x04, 0x2f
        /*0122*/ 	.short	(.L_49 - .L_48)
	.align		4
.L_48:
        /*0124*/ 	.word	index@(_ZN13group_norm_v218gn_bwd_cuda_kernelI6__halfLi320ELi3ELi16ELi160ELi64ELb1ELb1ELi4ELi320ELi320ELi4ELb1ELi16ELb0ELb0ELNS_15WgradSyncMethodE3ENS_16CompileConditionILi1000EEEEEvPT_S6_S6_PKS5_S8_S8_S8_PKfflPfPj)
        /*0128*/ 	.word	0x00000040


	//----- nvinfo : EIATTR_FRAME_SIZE
	.align		4
.L_49:
        /*012c*/ 	.byte	0x04, 0x11
        /*012e*/ 	.short	(.L_51 - .L_50)
	.align		4
.L_50:
        /*0130*/ 	.word	index@(_ZN13group_norm_v218gn_bwd_cuda_kernelI6__halfLi320ELi3ELi16ELi160ELi64ELb1ELb1ELi4ELi320ELi320ELi4ELb1ELi16ELb0ELb0ELNS_15WgradSyncMethodE3ENS_16CompileConditionILi1000EEEEEvPT_S6_S6_PKS5_S8_S8_S8_PKfflPfPj)
        /*0134*/ 	.word	0x00000000


	//----- nvinfo : EIATTR_REGCOUNT
	.align		4
.L_51:
        /*0138*/ 	.byte	0x04, 0x2f
        /*013a*/ 	.short	(.L_53 - .L_52)
	.align		4
.L_52:
        /*013c*/ 	.word	index@(_ZN13group_norm_v218gn_bwd_cuda_kernelI6__halfLi320ELi1ELi16ELi160ELi64ELb1ELb1ELi4ELi320ELi320ELi4ELb1ELi9ELb0ELb0ELNS_15WgradSyncMethodE2ENS_16CompileConditionILi1000EEEEEvPT_S6_S6_PKS5_S8_S8_S8_PKfflPfPj)
        /*0140*/ 	.word	0x00000060


	//----- nvinfo : EIATTR_FRAME_SIZE
	.align		4
.L_53:
        /*0144*/ 	.byte	0x04, 0x11
        /*0146*/ 	.short	(.L_55 - .L_54)
	.align		4
.L_54:
        /*0148*/ 	.word	index@(_ZN13group_norm_v218gn_bwd_cuda_kernelI6__halfLi320ELi1ELi16ELi160ELi64ELb1ELb1ELi4ELi320ELi320ELi4ELb1ELi9ELb0ELb0ELNS_15WgradSyncMethodE2ENS_16CompileConditionILi1000EEEEEvPT_S6_S6_PKS5_S8_S8_S8_PKfflPfPj)
        /*014c*/ 	.word	0x00000000


	//----- nvinfo : EIATTR_REGCOUNT
	.align		4
.L_55:
        /*0150*/ 	.byte	0x04, 0x2f
        /*0152*/ 	.short	(.L_57 - .L_56)
	.align		4
.L_56:
        /*0154*/ 	.word	index@(_ZN13group_norm_v218gn_bwd_cuda_kernelI6__halfLi320ELi3ELi16ELi160ELi64ELb1ELb1ELi2ELi320ELi320ELi2ELb1ELi10ELb0ELb0ELNS_15WgradSyncMethodE2ENS_16CompileConditionILi1000EEEEEvPT_S6_S6_PKS5_S8_S8_S8_PKfflPfPj)
        /*0158*/ 	.word	0x0000003d


	//----- nvinfo : EIATTR_FRAME_SIZE
	.align		4
.L_57:
        /*015c*/ 	.byte	0x04, 0x11
        /*015e*/ 	.short	(.L_59 - .L_58)
	.align		4
.L_58:
        /*0160*/ 	.word	index@(_ZN13group_norm_v218gn_bwd_cuda_kernelI6__halfLi320ELi3ELi16ELi160ELi64ELb1ELb1ELi2ELi320ELi320ELi2ELb1ELi10ELb0ELb0ELNS_15WgradSyncMethodE2ENS_16CompileConditionILi1000EEEEEvPT_S6_S6_PKS5_S8_S8_S8_PKfflPfPj)
        /*0164*/ 	.word	0x00000000


	//----- nvinfo : EIATTR_REGCOUNT
	.align		4
.L_59:
        /*0168*/ 	.byte	0x04, 0x2f
        /*016a*/ 	.short	(.L_61 - .L_60)
	.align		4
.L_60:
        /*016c*/ 	.word	index@(_ZN13group_norm_v218gn_bwd_cuda_kernelI6__halfLi320ELi1ELi32ELi80ELi64ELb0ELb1ELi64ELi80ELi80ELi4ELb1ELi128ELb0ELb0ELNS_15WgradSyncMethodE3ENS_16CompileConditionILi1000EEEEEvPT_S6_S6_PKS5_S8_S8_S8_PKfflPfPj)
        /*0170*/ 	.word	0x00000065


	//----- nvinfo : EIATTR_FRAME_SIZE
	.align		4
.L_61:
        /*0174*/ 	.byte	0x04, 0x11
        /*0176*/ 	.short	(.L_63 - .L_62)
	.align		4
.L_62:
        /*0178*/ 	.word	index@(_ZN13group_norm_v218gn_bwd_cuda_kernelI6__halfLi320ELi1ELi32ELi80ELi64ELb0ELb1ELi64ELi80ELi80ELi4ELb1ELi128ELb0ELb0ELNS_15WgradSyncMethodE3ENS_16CompileConditionILi1000EEEEEvPT_S6_S6_PKS5_S8_S8_S8_PKfflPfPj)
        /*017c*/ 	.word	0x00000000


	//----- nvinfo : EIATTR_REGCOUNT
	.align		4
.L_63:
        /*0180*/ 	.byte	0x04, 0x2f
        /*0182*/ 	.short	(.L_65 - .L_64)
	.align		4
.L_64:
        /*0184*/ 	.word	index@(_ZN13group_norm_v218gn_bwd_cuda_kernelI6__halfLi320ELi1ELi32ELi80ELi64ELb0ELb1ELi64ELi80ELi80ELi4ELb1ELi96ELb0ELb0ELNS_15WgradSyncMethodE3ENS_16CompileConditionILi1000EEEEEvPT_S6_S6_PKS5_S8_S8_S8_PKfflPfPj)
        /*0188*/ 	.word	0x00000065


	//----- nvinfo : EIATTR_FRAME_SIZE
	.align		4
.L_65:
        /*018c*/ 	.byte	0x04, 0x11
        /*018e*/ 	.short	(.L_67 - .L_66)
	.align		4
.L_66:
        /*0190*/ 	.word	index@(_ZN13group_norm_v218gn_bwd_cuda_kernelI6__halfLi320ELi1ELi32ELi80ELi64ELb0ELb1ELi64ELi80ELi80ELi4ELb1ELi96ELb0ELb0ELNS_15WgradSyncMethodE3ENS_16CompileConditionILi1000EEEEEvPT_S6_S6_PKS5_S8_S8_S8_PKfflPfPj)
        /*0194*/ 	.word	0x00000000


	//----- nvinfo : EIATTR_REGCOUNT
	.align		4
.L_67:
        /*0198*/ 	.byte	0x04, 0x2f
        /*019a*/ 	.short	(.L_69 - .L_68)
	.align		4
.L_68:
        /*019c*/ 	.word	index@(_ZN13group_norm_v214gn_cuda_kernelI13__nv_bfloat16Li320ELi1ELi16ELi160ELi64ELb1ELi64ELi160ELi160ELi4ELb0ELi148ELb0ELb0ENS_16CompileConditionILi1000EEEEEvPT_PKS4_S7_S7_flPfS8_Pj)
        /*01a0*/ 	.word	0x00000050


	//----- nvinfo : EIATTR_FRAME_SIZE
	.align		4
.L_69:
        /*01a4*/ 	.byte	0x04, 0x11
        /*01a6*/ 	.short	(.L_71 - .L_70)
	.align		4
.L_70:
        /*01a8*/ 	.word	index@(_ZN13group_norm_v214gn_cuda_kernelI13__nv_bfloat16Li320ELi1ELi16ELi160ELi64ELb1ELi64ELi160ELi160ELi4ELb0ELi148ELb0ELb0ENS_16CompileConditionILi1000EEEEEvPT_PKS4_S7_S7_flPfS8_Pj)
        /*01ac*/ 	.word	0x00000000


	//----- nvinfo : EIATTR_REGCOUNT
	.align		4
.L_71:
        /*01b0*/ 	.byte	0x04, 0x2f
        /*01b2*/ 	.short	(.L_73 - .L_72)
	.align		4
.L_72:
        /*01b4*/ 	.word	index@(_ZN13group_norm_v214gn_cuda_kernelI13__nv_bfloat16Li320ELi1ELi16ELi160ELi64ELb1ELi64ELi160ELi160ELi4ELb0ELi116ELb0ELb0ENS_16CompileConditionILi1000EEEEEvPT_PKS4_S7_S7_flPfS8_Pj)
        /*01b8*/ 	.word	0x00000050


	//----- nvinfo : EIATTR_FRAME_SIZE
	.align		4
.L_73:
        /*01bc*/ 	.byte	0x04, 0x11
        /*01be*/ 	.short	(.L_75 - .L_74)
	.align		4
.L_74:
        /*01c0*/ 	.word	index@(_ZN13group_norm_v214gn_cuda_kernelI13__nv_bfloat16Li320ELi1ELi16ELi160ELi64ELb1ELi64ELi160ELi160ELi4ELb0ELi116ELb0ELb0ENS_16CompileConditionILi1000EEEEEvPT_PKS4_S7_S7_flPfS8_Pj)
        /*01c4*/ 	.word	0x00000000


	//----- nvinfo : EIATTR_REGCOUNT
	.align		4
.L_75:
        /*01c8*/ 	.byte	0x04, 0x2f
        /*01ca*/ 	.short	(.L_77 - .L_76)
	.align		4
.L_76:
        /*01cc*/ 	.word	index@(_ZN13group_norm_v214gn_cuda_kernelI13__nv_bfloat16Li320ELi1ELi32ELi80ELi64ELb0ELi64ELi80ELi80ELi4ELb0ELi148ELb0ELb0ENS_16CompileConditionILi1000EEEEEvPT_PKS4_S7_S7_flPfS8_Pj)
        /*01d0*/ 	.word	0x00000028


	//----- nvinfo : EIATTR_FRAME_SIZE
	.align		4
.L_77:
        /*01d4*/ 	.byte	0x04, 0x11
        /*01d6*/ 	.short	(.L_79 - .L_78)
	.align		4
.L_78:
        /*01d8*/ 	.word	index@(_ZN13group_norm_v214gn_cuda_kernelI13__nv_bfloat16Li320ELi1ELi32ELi80ELi64ELb0ELi64ELi80ELi80ELi4ELb0ELi148ELb0ELb0ENS_16CompileConditionILi1000EEEEEvPT_PKS4_S7_S7_flPfS8_Pj)
        /*01dc*/ 	.word	0x00000000


	//----- nvinfo : EIATTR_REGCOUNT
	.align		4
.L_79:
        /*01e0*/ 	.byte	0x04, 0x2f
        /*01e2*/ 	.short	(.L_81 - .L_80)
	.align		4
.L_80:
        /*01e4*/ 	.word	index@(_ZN13group_norm_v214gn_cuda_kernelI13__nv_bfloat16Li320ELi1ELi32ELi80ELi64ELb0ELi64ELi80ELi80ELi4ELb0ELi116ELb0ELb0ENS_16CompileConditionILi1000EEEEEvPT_PKS4_S7_S7_flPfS8_Pj)
        /*01e8*/ 	.word	0x00000028


	//----- nvinfo : EIATTR_FRAME_SIZE
	.align		4
.L_81:
        /*01ec*/ 	.byte	0x04, 0x11
        /*01ee*/ 	.short	(.L_83 - .L_82)
	.align		4
.L_82:
        /*01f0*/ 	.word	index@(_ZN13group_norm_v214gn_cuda_kernelI13__nv_bfloat16Li320ELi1ELi32ELi80ELi64ELb0ELi64ELi80ELi80ELi4ELb0ELi116ELb0ELb0ENS_16CompileConditionILi1000EEEEEvPT_PKS4_S7_S7_flPfS8_Pj)
        /*01f4*/ 	.word	0x00000000


	//----- nvinfo : EIATTR_REGCOUNT
	.align		4
.L_83:
        /*01f8*/ 	.byte	0x04, 0x2f
        /*01fa*/ 	.short	(.L_85 - .L_84)
	.align		4
.L_84:
        /*01fc*/ 	.word	index@(_ZN13group_norm_v218gn_bwd_cuda_kernelI13__nv_bfloat16Li320ELi1ELi16ELi160ELi64ELb1ELb1ELi64ELi320ELi320ELi4ELb1ELi144ELb0ELb0ELNS_15WgradSyncMethodE3ENS_16CompileConditionILi1000EEEEEvPT_S6_S6_PKS5_S8_S8_S8_PKfflPfPj)
        /*0200*/ 	.word	0x000000a8


	//----- nvinfo : EIATTR_FRAME_SIZE
	.align		4
.L_85:
        /*0204*/ 	.byte	0x04, 0x11
        /*0206*/ 	.short	(.L_87 - .L_86)
	.align		4
.L_86:
        /*0208*/ 	.word	index@(_ZN13group_norm_v218gn_bwd_cuda_kernelI13__nv_bfloat16Li320ELi1ELi16ELi160ELi64ELb1ELb1ELi64ELi320ELi320ELi4ELb1ELi144ELb0ELb0ELNS_15WgradSyncMethodE3ENS_16CompileConditionILi1000EEEEEvPT_S6_S6_PKS5_S8_S8_S8_PKfflPfPj)
        /*020c*/ 	.word	0x00000088


	//----- nvinfo : EIATTR_REGCOUNT
	.align		4
.L_87:
        /*0210*/ 	.byte	0x04, 0x2f
        /*0212*/ 	.short	(.L_89 - .L_88)
	.align		4
.L_88:
        /*0214*/ 	.word	index@(_ZN13group_norm_v218gn_bwd_cuda_kernelI13__nv_bfloat16Li320ELi3ELi16ELi160ELi64ELb1ELb1ELi32ELi320ELi320ELi4ELb1ELi168ELb0ELb0ELNS_15WgradSyncMethodE3ENS_16CompileConditionILi1000EEEEEvPT_S6_S6_PKS5_S8_S8_S8_PKfflPfPj)
        /*0218*/ 	.word	0x00000040


	//----- nvinfo : EIATTR_FRAME_SIZE
	.align		4
.L_89:
        /*021c*/ 	.byte	0x04, 0x11
        /*021e*/ 	.short	(.L_91 - .L_90)
	.align		4
.L_90:
        /*0220*/ 	.word	index@(_ZN13group_norm_v218gn_bwd_cuda_kernelI13__nv_bfloat16Li320ELi3ELi16ELi160ELi64ELb1ELb1ELi32ELi320ELi320ELi4ELb1ELi168ELb0ELb0ELNS_15WgradSyncMethodE3ENS_16CompileConditionILi1000EEEEEvPT_S6_S6_PKS5_S8_S8_S8_PKfflPfPj)
        /*0224*/ 	.word	0x000000f8


	//----- nvinfo : EIATTR_REGCOUNT
	.align		4
.L_91:
        /*0228*/ 	.byte	0x04, 0x2f
        /*022a*/ 	.short	(.L_93 - .L_92)
	.align		4
.L_92:
        /*022c*/ 	.word	index@(_ZN13group_norm_v218gn_bwd_cuda_kernelI13__nv_bfloat16Li320ELi1ELi16ELi160ELi64ELb1ELb1ELi32ELi320ELi320ELi4ELb1ELi72ELb0ELb1ELNS_15WgradSyncMethodE1ENS_16CompileConditionILi1000EEEEEvPT_S6_S6_PKS5_S8_S8_S8_PKfflPfPj)
        /*0230*/ 	.word	0x000000a6


	//----- nvinfo : EIATTR_FRAME_SIZE
	.align		4
.L_93:
        /*0234*/ 	.byte	0x04, 0x11
        /*0236*/ 	.short	(.L_95 - .L_94)
	.align		4
.L_94:
        /*0238*/ 	.word	index@(_ZN13group_norm_v218gn_bwd_cuda_kernelI13__nv_bfloat16Li320ELi1ELi16ELi160ELi64ELb1ELb1ELi32ELi320ELi320ELi4ELb1ELi72ELb0ELb1ELNS_15WgradSyncMethodE1ENS_16CompileConditionILi1000EEEEEvPT_S6_S6_PKS5_S8_S8_S8_PKfflPfPj)
        /*023c*/ 	.word	0x00000000


	//----- nvinfo : EIATTR_REGCOUNT
	.align		4
.L_95:
        /*0240*/ 	.byte	0x04, 0x2f
        /*0242*/ 	.short	(.L_97 - .L_96)
	.align		4
.L_96:
        /*0244*/ 	.word	index@(_ZN13group_norm_v218gn_bwd_cuda_kernelI13__nv_bfloat16Li320ELi1ELi16ELi160ELi64ELb1ELb1ELi32ELi320ELi320ELi4ELb1ELi72ELb0ELb0ELNS_15WgradSyncMethodE1ENS_16CompileConditionILi1000EEEEEvPT_S6_S6_PKS5_S8_S8_S8_PKfflPfPj)
        /*0248*/ 	.word	0x000000a8


	//----- nvinfo : EIATTR_FRAME_SIZE
	.align		4
.L_97:
        /*024c*/ 	.byte	0x04, 0x11
        /*024e*/ 	.short	(.L_99 - .L_98)
	.align		4
.L_98:
        /*0250*/ 	.word	index@(_ZN13group_norm_v218gn_bwd_cuda_kernelI13__nv_bfloat16Li320ELi1ELi16ELi160ELi64ELb1ELb1ELi32ELi320ELi320ELi4ELb1ELi72ELb0ELb0ELNS_15WgradSyncMethodE1ENS_16CompileConditionILi1000EEEEEvPT_S6_S6_PKS5_S8_S8_S8_PKfflPfPj)
        /*0254*/ 	.word	0x00000000


	//----- nvinfo : EIATTR_REGCOUNT
	.align		4
.L_99:
        /*0258*/ 	.byte	0x04, 0x2f
        /*025a*/ 	.short	(.L_101 - .L_100)
	.align		4
.L_100:
        /*025c*/ 	.word	index@(_ZN13group_norm_v218gn_bwd_cuda_kernelI13__nv_bfloat16Li320ELi3ELi16ELi160ELi64ELb1ELb1ELi16ELi320ELi320ELi4ELb1ELi80ELb0ELb0ELNS_15WgradSyncMethodE3ENS_16CompileConditionILi1000EEEEEvPT_S6_S6_PKS5_S8_S8_S8_PKfflPfPj)
        /*0260*/ 	.word	0x00000040


	//----- nvinfo : EIATTR_FRAME_SIZE
	.align		4
.L_101:
        /*0264*/ 	.byte	0x04, 0x11
        /*0266*/ 	.short	(.L_103 - .L_102)
	.align		4
.L_102:
        /*0268*/ 	.word	index@(_ZN13group_norm_v218gn_bwd_cuda_kernelI13__nv_bfloat16Li320ELi3ELi16ELi160ELi64ELb1ELb1ELi16ELi320ELi320ELi4ELb1ELi80ELb0ELb0ELNS_15WgradSyncMethodE3ENS_16CompileConditionILi1000EEEEEvPT_S6_S6_PKS5_S8_S8_S8_PKfflPfPj)
        /*026c*/ 	.word	0x00000000


	//----- nvinfo : EIATTR_REGCOUNT
	.align		4
.L_103:
        /*0270*/ 	.byte	0x04, 0x2f
        /*0272*/ 	.short	(.L_105 - .L_104)
	.align		4
.L_104:
        /*0274*/ 	.word	index@(_ZN13group_norm_v218gn_bwd_cuda_kernelI13__nv_bfloat16Li320ELi1ELi16ELi160ELi64ELb1ELb1ELi16ELi320ELi320ELi4ELb1ELi32ELb0ELb0ELNS_15WgradSyncMethodE3ENS_16CompileConditionILi1000EEEEEvPT_S6_S6_PKS5_S8_S8_S8_PKfflPfPj)
        /*0278*/ 	.word	0x00000098


	//----- nvinfo : EIATTR_FRAME_SIZE
	.align		4
.L_105:
        /*027c*/ 	.byte	0x04, 0x11
        /*027e*/ 	.short	(.L_107 - .L_106)
	.align		4
.L_106:
        /*0280*/ 	.word	index@(_ZN13group_norm_v218gn_bwd_cuda_kernelI13__nv_bfloat16Li320ELi1ELi16ELi160ELi64ELb1ELb1ELi16ELi320ELi320ELi4ELb1ELi32ELb0ELb0ELNS_15WgradSyncMethodE3ENS_16CompileConditionILi1000EEEEEvPT_S6_S6_PKS5_S8_S8_S8_PKfflPfPj)
        /*0284*/ 	.word	0x00000000


	//----- nvinfo : EIATTR_REGCOUNT
	.align		4
.L_107:
        /*0288*/ 	.byte	0x04, 0x2f
        /*028a*/ 	.short	(.L_109 - .L_108)
	.align		4
.L_108:
        /*028c*/ 	.word	index@(_ZN13group_norm_v218gn_bwd_cuda_kernelI13__nv_bfloat16Li320ELi3ELi16ELi160ELi64ELb1ELb1ELi8ELi320ELi320ELi4ELb1ELi40ELb0ELb0ELNS_15WgradSyncMethodE3ENS_16CompileConditionILi1000EEEEEvPT_S6_S6_PKS5_S8_S8_S8_PKfflPfPj)
        /*0290*/ 	.word	0x00000040


	//----- nvinfo : EIATTR_FRAME_SIZE
	.align		4
.L_109:
        /*0294*/ 	.byte	0x04, 0x11
        /*0296*/ 	.short	(.L_111 - .L_110)
	.align		4
.L_110:
        /*0298*/ 	.word	index@(_ZN13group_norm_v218gn_bwd_cuda_kernelI13__nv_bfloat16Li320ELi3ELi16ELi160ELi64ELb1ELb1ELi8ELi320ELi320ELi4ELb1ELi40ELb0ELb0ELNS_15WgradSyncMethodE3ENS_16CompileConditionILi1000EEEEEvPT_S6_S6_PKS5_S8_S8_S8_PKfflPfPj)
        /*029c*/ 	.word	0x00000000


	//----- nvinfo : EIATTR_REGCOUNT
	.align		4
.L_111:
        /*02a0*/ 	.byte	0x04, 0x2f
        /*02a2*/ 	.short	(.L_113 - .L_112)
	.align		4
.L_112:
        /*02a4*/ 	.word	index@(_ZN13group_norm_v218gn_bwd_cuda_kernelI13__nv_bfloat16Li320ELi1ELi16ELi160ELi64ELb1ELb1ELi8ELi320ELi320ELi4ELb1ELi16ELb0ELb0ELNS_15WgradSyncMethodE3ENS_16CompileConditionILi1000EEEEEvPT_S6_S6_PKS5_S8_S8_S8_PKfflPfPj)
        /*02a8*/ 	.word	0x00000080


	//----- nvinfo : EIATTR_FRAME_SIZE
	.align		4
.L_113:
        /*02ac*/ 	.byte	0x04, 0x11
        /*02ae*/ 	.short	(.L_115 - .L_114)
	.align		4
.L_114:
        /*02b0*/ 	.word	index@(_ZN13group_norm_v218gn_bwd_cuda_kernelI13__nv_bfloat16Li320ELi1ELi16ELi160ELi64ELb1ELb1ELi8ELi320ELi320ELi4ELb1ELi16ELb0ELb0ELNS_15WgradSyncMethodE3ENS_16CompileConditionILi1000EEEEEvPT_S6_S6_PKS5_S8_S8_S8_PKfflPfPj)
        /*02b4*/ 	.word	0x00000000


	//----- nvinfo : EIATTR_REGCOUNT
	.align		4
.L_115:
        /*02b8*/ 	.byte	0x04, 0x2f
        /*02ba*/ 	.short	(.L_117 - .L_116)
	.align		4
.L_116:
        /*02bc*/ 	.word	index@(_ZN13group_norm_v218gn_bwd_cuda_kernelI13__nv_bfloat16Li320ELi3ELi16ELi160ELi64ELb1ELb1ELi4ELi320ELi320ELi4ELb1ELi16ELb0ELb0ELNS_15WgradSyncMethodE3ENS_16CompileConditionILi1000EEEEEvPT_S6_S6_PKS5_S8_S8_S8_PKfflPfPj)
        /*02c0*/ 	.word	0x00000040


	//----- nvinfo : EIATTR_FRAME_SIZE
	.align		4
.L_117:
        /*02c4*/ 	.byte	0x04, 0x11
        /*02c6*/ 	.short	(.L_119 - .L_118)
	.align		4
.L_118:
        /*02c8*/ 	.word	index@(_ZN13group_norm_v218gn_bwd_cuda_kernelI13__nv_bfloat16Li320ELi3ELi16ELi160ELi64ELb1ELb1ELi4ELi320ELi320ELi4ELb1ELi16ELb0ELb0ELNS_15WgradSyncMethodE3ENS_16CompileConditionILi1000EEEEEvPT_S6_S6_PKS5_S8_S8_S8_PKfflPfPj)
        /*02cc*/ 	.word	0x00000000


	//----- nvinfo : EIATTR_REGCOUNT
	.align		4
.L_119:
        /*02d0*/ 	.byte	0x04, 0x2f
        /*02d2*/ 	.short	(.L_121 - .L_120)
	.align		4
.L_120:
        /*02d4*/ 	.word	index@(_ZN13group_norm_v218gn_bwd_cuda_kernelI13__nv_bfloat16Li320ELi1ELi16ELi160ELi64ELb1ELb1ELi4ELi320ELi320ELi4ELb1ELi9ELb0ELb0ELNS_15WgradSyncMethodE2ENS_16CompileConditionILi1000EEEEEvPT_S6_S6_PKS5_S8_S8_S8_PKfflPfPj)
        /*02d8*/ 	.word	0x00000060


	//----- nvinfo : EIATTR_FRAME_SIZE
	.align		4
.L_121:
        /*02dc*/ 	.byte	0x04, 0x11
        /*02de*/ 	.short	(.L_123 - .L_122)
	.align		4
.L_122:
        /*02e0*/ 	.word	index@(_ZN13group_norm_v218gn_bwd_cuda_kernelI13__nv_bfloat16Li320ELi1ELi16ELi160ELi64ELb1ELb1ELi4ELi320ELi320ELi4ELb1ELi9ELb0ELb0ELNS_15WgradSyncMethodE2ENS_16CompileConditionILi1000EEEEEvPT_S6_S6_PKS5_S8_S8_S8_PKfflPfPj)
        /*02e4*/ 	.word	0x00000000


	//----- nvinfo : EIATTR_REGCOUNT
	.align		4
.L_123:
        /*02e8*/ 	.byte	0x04, 0x2f
        /*02ea*/ 	.short	(.L_125 - .L_124)
	.align		4
.L_124:
        /*02ec*/ 	.word	index@(_ZN13group_norm_v218gn_bwd_cuda_kernelI13__nv_bfloat16Li320ELi3ELi16ELi160ELi64ELb1ELb1ELi2ELi320ELi320ELi2ELb1ELi10ELb0ELb0ELNS_15WgradSyncMethodE2ENS_16CompileConditionILi1000EEEEEvPT_S6_S6_PKS5_S8_S8_S8_PKfflPfPj)
        /*02f0*/ 	.word	0x0000003d


	//----- nvinfo : EIATTR_FRAME_SIZE
	.align		4
.L_125:
        /*02f4*/ 	.byte	0x04, 0x11
        /*02f6*/ 	.short	(.L_127 - .L_126)
	.align		4
.L_126:
        /*02f8*/ 	.word	index@(_ZN13group_norm_v218gn_bwd_cuda_kernelI13__nv_bfloat16Li320ELi3ELi16ELi160ELi64ELb1ELb1ELi2ELi320ELi320ELi2ELb1ELi10ELb0ELb0ELNS_15WgradSyncMethodE2ENS_16CompileConditionILi1000EEEEEvPT_S6_S6_PKS5_S8_S8_S8_PKfflPfPj)
        /*02fc*/ 	.word	0x00000000


	//----- nvinfo : EIATTR_REGCOUNT
	.align		4
.L_127:
        /*0300*/ 	.byte	0x04, 0x2f
        /*0302*/ 	.short	(.L_129 - .L_128)
	.align		4
.L_128:
        /*0304*/ 	.word	index@(_ZN13group_norm_v218gn_bwd_cuda_kernelI13__nv_bfloat16Li320ELi1ELi32ELi80ELi64ELb0ELb1ELi64ELi80ELi80ELi4ELb1ELi128ELb0ELb0ELNS_15WgradSyncMethodE3ENS_16CompileConditionILi1000EEEEEvPT_S6_S6_PKS5_S8_S8_S8_PKfflPfPj)
        /*0308*/ 	.word	0x00000068


	//----- nvinfo : EIATTR_FRAME_SIZE
	.align		4
.L_129:
        /*030c*/ 	.byte	0x04, 0x11
        /*030e*/ 	.short	(.L_131 - .L_130)
	.align		4
.L_130:
        /*0310*/ 	.word	index@(_ZN13group_norm_v218gn_bwd_cuda_kernelI13__nv_bfloat16Li320ELi1ELi32ELi80ELi64ELb0ELb1ELi64ELi80ELi80ELi4ELb1ELi128ELb0ELb0ELNS_15WgradSyncMethodE3ENS_16CompileConditionILi1000EEEEEvPT_S6_S6_PKS5_S8_S8_S8_PKfflPfPj)
        /*0314*/ 	.word	0x00000000


	//----- nvinfo : EIATTR_REGCOUNT
	.align		4
.L_131:
        /*0318*/ 	.byte	0x04, 0x2f
        /*031a*/ 	.short	(.L_133 - .L_132)
	.align		4
.L_132:
        /*031c*/ 	.word	index@(_ZN13group_norm_v218gn_bwd_cuda_kernelI13__nv_bfloat16Li320ELi1ELi32ELi80ELi64ELb0ELb1ELi64ELi80ELi80ELi4ELb1ELi96ELb0ELb0ELNS_15WgradSyncMethodE3ENS_16CompileConditionILi1000EEEEEvPT_S6_S6_PKS5_S8_S8_S8_PKfflPfPj)
        /*0320*/ 	.word	0x00000068


	//----- nvinfo : EIATTR_FRAME_SIZE
	.align		4
.L_133:
        /*0324*/ 	.byte	0x04, 0x11
        /*0326*/ 	.short	(.L_135 - .L_134)
	.align		4
.L_134:
        /*0328*/ 	.word	index@(_ZN13group_norm_v218gn_bwd_cuda_kernelI13__nv_bfloat16Li320ELi1ELi32ELi80ELi64ELb0ELb1ELi64ELi80ELi80ELi4ELb1ELi96ELb0ELb0ELNS_15WgradSyncMethodE3ENS_16CompileConditionILi1000EEEEEvPT_S6_S6_PKS5_S8_S8_S8_PKfflPfPj)
        /*032c*/ 	.word	0x00000000


	//----- nvinfo : EIATTR_MIN_STACK_SIZE
	.align		4
.L_135:
        /*0330*/ 	.byte	0x04, 0x12
        /*0332*/ 	.short	(.L_137 - .L_136)
	.align		4
.L_136:
        /*0334*/ 	.word	index@(_ZN13group_norm_v218gn_bwd_cuda_kernelI13__nv_bfloat16Li320ELi1ELi32ELi80ELi64ELb0ELb1ELi64ELi80ELi80ELi4ELb1ELi96ELb0ELb0ELNS_15WgradSyncMethodE3ENS_16CompileConditionILi1000EEEEEvPT_S6_S6_PKS5_S8_S8_S8_PKfflPfPj)
        /*0338*/ 	.word	0x00000000


	//----- nvinfo : EIATTR_MIN_STACK_SIZE
	.align		4
.L_137:
        /*033c*/ 	.byte	0x04, 0x12
        /*033e*/ 	.short	(.L_139 - .L_138)
	.align		4
.L_138:
        /*0340*/ 	.word	index@(_ZN13group_norm_v218gn_bwd_cuda_kernelI13__nv_bfloat16Li320ELi1ELi32ELi80ELi64ELb0ELb1ELi64ELi80ELi80ELi4ELb1ELi128ELb0ELb0ELNS_15WgradSyncMethodE3ENS_16CompileConditionILi1000EEEEEvPT_S6_S6_PKS5_S8_S8_S8_PKfflPfPj)
        /*0344*/ 	.word	0x00000000


	//----- nvinfo : EIATTR_MIN_STACK_SIZE
	.align		4
.L_139:
        /*0348*/ 	.byte	0x04, 0x12
        /*034a*/ 	.short	(.L_141 - .L_140)
	.align		4
.L_140:
        /*034c*/ 	.word	index@(_ZN13group_norm_v218gn_bwd_cuda_kernelI13__nv_bfloat16Li320ELi3ELi16ELi160ELi64ELb1ELb1ELi2ELi320ELi320ELi2ELb1ELi10ELb0ELb0ELNS_15WgradSyncMethodE2ENS_16CompileConditionILi1000EEEEEvPT_S6_S6_PKS5_S8_S8_S8_PKfflPfPj)
        /*0350*/ 	.word	0x00000000


	//----- nvinfo : EIATTR_MIN_STACK_SIZE
	.align		4
.L_141:
        /*0354*/ 	.byte	0x04, 0x12
        /*0356*/ 	.short	(.L_143 - .L_142)
	.align		4
.L_142:
        /*0358*/ 	.word	index@(_ZN13group_norm_v218gn_bwd_cuda_kernelI13__nv_bfloat16Li320ELi1ELi16ELi160ELi64ELb1ELb1ELi4ELi320ELi320ELi4ELb1ELi9ELb0ELb0ELNS_15WgradSyncMethodE2ENS_16CompileConditionILi1000EEEEEvPT_S6_S6_PKS5_S8_S8_S8_PKfflPfPj)
        /*035c*/ 	.word	0x00000000


	//----- nvinfo : EIATTR_MIN_STACK_SIZE
	.align		4
.L_143:
        /*0360*/ 	.byte	0x04, 0x12
        /*0362*/ 	.short	(.L_145 - .L_144)
	.align		4
.L_144:
        /*0364*/ 	.word	index@(_ZN13group_norm_v218gn_bwd_cuda_kernelI13__nv_bfloat16Li320ELi3ELi16ELi160ELi64ELb1ELb1ELi4ELi320ELi320ELi4ELb1ELi16ELb0ELb0ELNS_15WgradSyncMethodE3ENS_16CompileConditionILi1000EEEEEvPT_S6_S6_PKS5_S8_S8_S8_PKfflPfPj)
        /*0368*/ 	.word	0x00000000


	//----- nvinfo : EIATTR_MIN_STACK_SIZE
	.align		4
.L_145:
        /*036c*/ 	.byte	0x04, 0x12
        /*036e*/ 	.short	(.L_147 - .L_146)
	.align		4
.L_146:
        /*0370*/ 	.word	index@(_ZN13group_norm_v218gn_bwd_cuda_kernelI13__nv_bfloat16Li320ELi1ELi16ELi160ELi64ELb1ELb1ELi8ELi320ELi320ELi4ELb1ELi16ELb0ELb0ELNS_15WgradSyncMethodE3ENS_16CompileConditionILi1000EEEEEvPT_S6_S6_PKS5_S8_S8_S8_PKfflPfPj)
        /*0374*/ 	.word	0x00000000


	//----- nvinfo : EIATTR_MIN_STACK_SIZE
	.align		4
.L_147:
        /*0378*/ 	.byte	0x04, 0x12
        /*037a*/ 	.short	(.L_149 - .L_148)
	.align		4
.L_148:
        /*037c*/ 	.word	index@(_ZN13group_norm_v218gn_bwd_cuda_kernelI13__nv_bfloat16Li320ELi3ELi16ELi160ELi64ELb1ELb1ELi8ELi320ELi320ELi4ELb1ELi40ELb0ELb0ELNS_15WgradSyncMethodE3ENS_16CompileConditionILi1000EEEEEvPT_S6_S6_PKS5_S8_S8_S8_PKfflPfPj)
        /*0380*/ 	.word	0x00000000


	//----- nvinfo : EIATTR_MIN_STACK_SIZE
	.align		4
.L_149:
        /*0384*/ 	.byte	0x04, 0x12
        /*0386*/ 	.short	(.L_151 - .L_150)
	.align		4
.L_150:
        /*0388*/ 	.word	index@(_ZN13group_norm_v218gn_bwd_cuda_kernelI13__nv_bfloat16Li320ELi1ELi16ELi160ELi64ELb1ELb1ELi16ELi320ELi320ELi4ELb1ELi32ELb0ELb0ELNS_15WgradSyncMethodE3ENS_16CompileConditionILi1000EEEEEvPT_S6_S6_PKS5_S8_S8_S8_PKfflPfPj)
        /*038c*/ 	.word	0x00000000


	//----- nvinfo : EIATTR_MIN_STACK_SIZE
	.align		4
.L_151:
        /*0390*/ 	.byte	0x04, 0x12
        /*0392*/ 	.short	(.L_153 - .L_152)
	.align		4
.L_152:
        /*0394*/ 	.word	index@(_ZN13group_norm_v218gn_bwd_cuda_kernelI13__nv_bfloat16Li320ELi3ELi16ELi160ELi64ELb1ELb1ELi16ELi320ELi320ELi4ELb1ELi80ELb0ELb0ELNS_15WgradSyncMethodE3ENS_16CompileConditionILi1000EEEEEvPT_S6_S6_PKS5_S8_S8_S8_PKfflPfPj)
        /*0398*/ 	.word	0x00000000


	//----- nvinfo : EIATTR_MIN_STACK_SIZE
	.align		4
.L_153:
        /*039c*/ 	.byte	0x04, 0x12
        /*039e*/ 	.short	(.L_155 - .L_154)
	.align		4
.L_154:
        /*03a0*/ 	.word	index@(_ZN13group_norm_v218gn_bwd_cuda_kernelI13__nv_bfloat16Li320ELi1ELi16ELi160ELi64ELb1ELb1ELi32ELi320ELi320ELi4ELb1ELi72ELb0ELb0ELNS_15WgradSyncMethodE1ENS_16CompileConditionILi1000EEEEEvPT_S6_S6_PKS5_S8_S8_S8_PKfflPfPj)
        /*03a4*/ 	.word	0x00000000


	//----- nvinfo : EIATTR_MIN_STACK_SIZE
	.align		4
.L_155:
        /*03a8*/ 	.byte	0x04, 0x12
        /*03aa*/ 	.short	(.L_157 - .L_156)
	.align		4
.L_156:
        /*03ac*/ 	.word	index@(_ZN13group_norm_v218gn_bwd_cuda_kernelI13__nv_bfloat16Li320ELi1ELi16ELi160ELi64ELb1ELb1ELi32ELi320ELi320ELi4ELb1ELi72ELb0ELb1ELNS_15WgradSyncMethodE1ENS_16CompileConditionILi1000EEEEEvPT_S6_S6_PKS5_S8_S8_S8_PKfflPfPj)
        /*03b0*/ 	.word	0x00000000


	//----- nvinfo : EIATTR_MIN_STACK_SIZE
	.align		4
.L_157:
        /*03b4*/ 	.byte	0x04, 0x12
        /*03b6*/ 	.short	(.L_159 - .L_158)
	.align		4
.L_158:
        /*03b8*/ 	.word	index@(_ZN13group_norm_v218gn_bwd_cuda_kernelI13__nv_bfloat16Li320ELi3ELi16ELi160ELi64ELb1ELb1ELi32ELi320ELi320ELi4ELb1ELi168ELb0ELb0ELNS_15WgradSyncMethodE3ENS_16CompileConditionILi1000EEEEEvPT_S6_S6_PKS5_S8_S8_S8_PKfflPfPj)
        /*03bc*/ 	.word	0x000000f8


	//----- nvinfo : EIATTR_MIN_STACK_SIZE
	.align		4
.L_159:
        /*03c0*/ 	.byte	0x04, 0x12
        /*03c2*/ 	.short	(.L_161 - .L_160)
	.align		4
.L_160:
        /*03c4*/ 	.word	index@(_ZN13group_norm_v218gn_bwd_cuda_kernelI13__nv_bfloat16Li320ELi1ELi16ELi160ELi64ELb1ELb1ELi64ELi320ELi320ELi4ELb1ELi144ELb0ELb0ELNS_15WgradSyncMethodE3ENS_16CompileConditionILi1000EEEEEvPT_S6_S6_PKS5_S8_S8_S8_PKfflPfPj)
        /*03c8*/ 	.word	0x00000088


	//----- nvinfo : EIATTR_MIN_STACK_SIZE
	.align		4
.L_161:
        /*03cc*/ 	.byte	0x04, 0x12
        /*03ce*/ 	.short	(.L_163 - .L_162)
	.align		4
.L_162:
        /*03d0*/ 	.word	index@(_ZN13group_norm_v214gn_cuda_kernelI13__nv_bfloat16Li320ELi1ELi32ELi80ELi64ELb0ELi64ELi80ELi80ELi4ELb0ELi116ELb0ELb0ENS_16CompileConditionILi1000EEEEEvPT_PKS4_S7_S7_flPfS8_Pj)
        /*03d4*/ 	.word	0x00000000


	//----- nvinfo : EIATTR_MIN_STACK_SIZE
	.align		4
.L_163:
        /*03d8*/ 	.byte	0x04, 0x12
        /*03da*/ 	.short	(.L_165 - .L_164)
	.align		4
.L_164:
        /*03dc*/ 	.word	index@(_ZN13group_norm_v214gn_cuda_kernelI13__nv_bfloat16Li320ELi1ELi32ELi80ELi64ELb0ELi64ELi80ELi80ELi4ELb0ELi148ELb0ELb0ENS_16CompileConditionILi1000EEEEEvPT_PKS4_S7_S7_flPfS8_Pj)
        /*03e0*/ 	.word	0x00000000


	//----- nvinfo : EIATTR_MIN_STACK_SIZE
	.align		4
.L_165:
        /*03e4*/ 	.byte	0x04, 0x12
        /*03e6*/ 	.short	(.L_167 - .L_166)
	.align		4
.L_166:
        /*03e8*/ 	.word	index@(_ZN13group_norm_v214gn_cuda_kernelI13__nv_bfloat16Li320ELi1ELi16ELi160ELi64ELb1ELi64ELi160ELi160ELi4ELb0ELi116ELb0ELb0ENS_16CompileConditionILi1000EEEEEvPT_PKS4_S7_S7_flPfS8_Pj)
        /*03ec*/ 	.word	0x00000000


	//----- nvinfo : EIATTR_MIN_STACK_SIZE
	.align		4
.L_167:
        /*03f0*/ 	.byte	0x04, 0x12
        /*03f2*/ 	.short	(.L_169 - .L_168)
	.align		4
.L_168:
        /*03f4*/ 	.word	index@(_ZN13group_norm_v214gn_cuda_kernelI13__nv_bfloat16Li320ELi1ELi16ELi160ELi64ELb1ELi64ELi160ELi160ELi4ELb0ELi148ELb0ELb0ENS_16CompileConditionILi1000EEEEEvPT_PKS4_S7_S7_flPfS8_Pj)
        /*03f8*/ 	.word	0x00000000


	//----- nvinfo : EIATTR_MIN_STACK_SIZE
	.align		4
.L_169:
        /*03fc*/ 	.byte	0x04, 0x12
        /*03fe*/ 	.short	(.L_171 - .L_170)
	.align		4
.L_170:
        /*0400*/ 	.word	index@(_ZN13group_norm_v218gn_bwd_cuda_kernelI6__halfLi320ELi1ELi32ELi80ELi64ELb0ELb1ELi64ELi80ELi80ELi4ELb1ELi96ELb0ELb0ELNS_15WgradSyncMethodE3ENS_16CompileConditionILi1000EEEEEvPT_S6_S6_PKS5_S8_S8_S8_PKfflPfPj)
        /*0404*/ 	.word	0x00000000


	//----- nvinfo : EIATTR_MIN_STACK_SIZE
	.align		4
.L_171:
        /*0408*/ 	.byte	0x04, 0x12
        /*040a*/ 	.short	(.L_173 - .L_172)
	.align		4
.L_172:
        /*040c*/ 	.word	index@(_ZN13group_norm_v218gn_bwd_cuda_kernelI6__halfLi320ELi1ELi32ELi80ELi64ELb0ELb1ELi64ELi80ELi80ELi4ELb1ELi128ELb0ELb0ELNS_15WgradSyncMethodE3ENS_16CompileConditionILi1000EEEEEvPT_S6_S6_PKS5_S8_S8_S8_PKfflPfPj)
        /*0410*/ 	.word	0x00000000


	//----- nvinfo : EIATTR_MIN_STACK_SIZE
	.align		4
.L_173:
        /*0414*/ 	.byte	0x04, 0x12
        /*0416*/ 	.short	(.L_175 - .L_174)
	.align		4
.L_174:
        /*0418*/ 	.word	index@(_ZN13group_norm_v218gn_bwd_cuda_kernelI6__halfLi320ELi3ELi16ELi160ELi64ELb1ELb1ELi2ELi320ELi320ELi2ELb1ELi10ELb0ELb0ELNS_15WgradSyncMethodE2ENS_16CompileConditionILi1000EEEEEvPT_S6_S6_PKS5_S8_S8_S8_PKfflPfPj)
        /*041c*/ 	.word	0x00000000


	//----- nvinfo : EIATTR_MIN_STACK_SIZE
	.align		4
.L_175:
        /*0420*/ 	.byte	0x04, 0x12
        /*0422*/ 	.short	(.L_177 - .L_176)
	.align		4
.L_176:
        /*0424*/ 	.word	index@(_ZN13group_norm_v218gn_bwd_cuda_kernelI6__halfLi320ELi1ELi16ELi160ELi64ELb1ELb1ELi4ELi320ELi320ELi4ELb1ELi9ELb0ELb0ELNS_15WgradSyncMethodE2ENS_16CompileConditionILi1000EEEEEvPT_S6_S6_PKS5_S8_S8_S8_PKfflPfPj)
        /*0428*/ 	.word	0x00000000


	//----- nvinfo : EIATTR_MIN_STACK_SIZE
	.align		4
.L_177:
        /*042c*/ 	.byte	0x04, 0x12
        /*042e*/ 	.short	(.L_179 - .L_178)
	.align		4
.L_178:
        /*0430*/ 	.word	index@(_ZN13group_norm_v218gn_bwd_cuda_kernelI6__halfLi320ELi3ELi16ELi160ELi64ELb1ELb1ELi4ELi320ELi320ELi4ELb1ELi16ELb0ELb0ELNS_15WgradSyncMethodE3ENS_16CompileConditionILi1000EEEEEvPT_S6_S6_PKS5_S8_S8_S8_PKfflPfPj)
        /*0434*/ 	.word	0x00000000


	//----- nvinfo : EIATTR_MIN_STACK_SIZE
	.align		4
.L_179:
        /*0438*/ 	.byte	0x04, 0x12
        /*043a*/ 	.short	(.L_181 - .L_180)
	.align		4
.L_180:
        /*043c*/ 	.word	index@(_ZN13group_norm_v218gn_bwd_cuda_kernelI6__halfLi320ELi1ELi16ELi160ELi64ELb1ELb1ELi8ELi320ELi320ELi4ELb1ELi16ELb0ELb0ELNS_15WgradSyncMethodE3ENS_16CompileConditionILi1000EEEEEvPT_S6_S6_PKS5_S8_S8_S8_PKfflPfPj)
        /*0440*/ 	.word	0x00000000


	//----- nvinfo : EIATTR_MIN_STACK_SIZE
	.align		4
.L_181:
        /*0444*/ 	.byte	0x04, 0x12
        /*0446*/ 	.short	(.L_183 - .L_182)
	.align		4
.L_182:
        /*0448*/ 	.word	index@(_ZN13group_norm_v218gn_bwd_cuda_kernelI6__halfLi320ELi3ELi16ELi160ELi64ELb1ELb1ELi8ELi320ELi320ELi4ELb1ELi40ELb0ELb0ELNS_15WgradSyncMethodE3ENS_16CompileConditionILi1000EEEEEvPT_S6_S6_PKS5_S8_S8_S8_PKfflPfPj)
        /*044c*/ 	.word	0x00000000


	//----- nvinfo : EIATTR_MIN_STACK_SIZE
	.align		4
.L_183:
        /*0450*/ 	.byte	0x04, 0x12
        /*0452*/ 	.short	(.L_185 - .L_184)
	.align		4
.L_184:
        /*0454*/ 	.word	index@(_ZN13group_norm_v218gn_bwd_cuda_kernelI6__halfLi320ELi1ELi16ELi160ELi64ELb1ELb1ELi16ELi320ELi320ELi4ELb1ELi32ELb0ELb0ELNS_15WgradSyncMethodE3ENS_16CompileConditionILi1000EEEEEvPT_S6_S6_PKS5_S8_S8_S8_PKfflPfPj)
        /*0458*/ 	.word	0x00000000


	//----- nvinfo : EIATTR_MIN_STACK_SIZE
	.align		4
.L_185:
        /*045c*/ 	.byte	0x04, 0x12
        /*045e*/ 	.short	(.L_187 - .L_186)
	.align		4
.L_186:
        /*0460*/ 	.word	index@(_ZN13group_norm_v218gn_bwd_cuda_kernelI6__halfLi320ELi3ELi16ELi160ELi64ELb1ELb1ELi16ELi320ELi320ELi4ELb1ELi80ELb0ELb0ELNS_15WgradSyncMethodE3ENS_16CompileConditionILi1000EEEEEvPT_S6_S6_PKS5_S8_S8_S8_PKfflPfPj)
        /*0464*/ 	.word	0x00000000


	//----- nvinfo : EIATTR_MIN_STACK_SIZE
	.align		4
.L_187:
        /*0468*/ 	.byte	0x04, 0x12
        /*046a*/ 	.short	(.L_189 - .L_188)
	.align		4
.L_188:
        /*046c*/ 	.word	index@(_ZN13group_norm_v218gn_bwd_cuda_kernelI6__halfLi320ELi1ELi16ELi160ELi64ELb1ELb1ELi32ELi320ELi320ELi4ELb1ELi72ELb0ELb0ELNS_15WgradSyncMethodE1ENS_16CompileConditionILi1000EEEEEvPT_S6_S6_PKS5_S8_S8_S8_PKfflPfPj)
        /*0470*/ 	.word	0x00000000


	//----- nvinfo : EIATTR_MIN_STACK_SIZE
	.align		4
.L_189:
        /*0474*/ 	.byte	0x04, 0x12
        /*0476*/ 	.short	(.L_191 - .L_190)
	.align		4
.L_190:
        /*0478*/ 	.word	index@(_ZN13group_norm_v218gn_bwd_cuda_kernelI6__halfLi320ELi1ELi16ELi160ELi64ELb1ELb1ELi32ELi320ELi320ELi4ELb1ELi72ELb0ELb1ELNS_15WgradSyncMethodE1ENS_16CompileConditionILi1000EEEEEvPT_S6_S6_PKS5_S8_S8_S8_PKfflPfPj)
        /*047c*/ 	.word	0x00000000


	//----- nvinfo : EIATTR_MIN_STACK_SIZE
	.align		4
.L_191:
        /*0480*/ 	.byte	0x04, 0x12
        /*0482*/ 	.short	(.L_193 - .L_192)
	.align		4
.L_192:
        /*0484*/ 	.word	index@(_ZN13group_norm_v218gn_bwd_cuda_kernelI6__halfLi320ELi3ELi16ELi160ELi64ELb1ELb1ELi32ELi320ELi320ELi4ELb1ELi168ELb0ELb0ELNS_15WgradSyncMethodE3ENS_16CompileConditionILi1000EEEEEvPT_S6_S6_PKS5_S8_S8_S8_PKfflPfPj)
        /*0488*/ 	.word	0x00000100


	//----- nvinfo : EIATTR_MIN_STACK_SIZE
	.align		4
.L_193:
        /*048c*/ 	.byte	0x04, 0x12
        /*048e*/ 	.short	(.L_195 - .L_194)
	.align		4
.L_194:
        /*0490*/ 	.word	index@(_ZN13group_norm_v218gn_bwd_cuda_kernelI6__halfLi320ELi1ELi16ELi160ELi64ELb1ELb1ELi64ELi320ELi320ELi4ELb1ELi144ELb0ELb0ELNS_15WgradSyncMethodE3ENS_16CompileConditionILi1000EEEEEvPT_S6_S6_PKS5_S8_S8_S8_PKfflPfPj)
        /*0494*/ 	.word	0x00000058


	//----- nvinfo : EIATTR_MIN_STACK_SIZE
	.align		4
.L_195:
        /*0498*/ 	.byte	0x04, 0x12
        /*049a*/ 	.short	(.L_197 - .L_196)
	.align		4
.L_196:
        /*049c*/ 	.word	index@(_ZN13group_norm_v214gn_cuda_kernelI6__halfLi320ELi1ELi32ELi80ELi64ELb0ELi64ELi80ELi80ELi4ELb0ELi116ELb0ELb0ENS_16CompileConditionILi1000EEEEEvPT_PKS4_S7_S7_flPfS8_Pj)
        /*04a0*/ 	.word	0x00000000


	//----- nvinfo : EIATTR_MIN_STACK_SIZE
	.align		4
.L_197:
        /*04a4*/ 	.byte	0x04, 0x12
        /*04a6*/ 	.short	(.L_199 - .L_198)
	.align		4
.L_198:
        /*04a8*/ 	.word	index@(_ZN13group_norm_v214gn_cuda_kernelI6__halfLi320ELi1ELi32ELi80ELi64ELb0ELi64ELi80ELi80ELi4ELb0ELi148ELb0ELb0ENS_16CompileConditionILi1000EEEEEvPT_PKS4_S7_S7_flPfS8_Pj)
        /*04ac*/ 	.word	0x00000000


	//----- nvinfo : EIATTR_MIN_STACK_SIZE
	.align		4
.L_199:
        /*04b0*/ 	.byte	0x04, 0x12
        /*04b2*/ 	.short	(.L_201 - .L_200)
	.align		4
.L_200:
        /*04b4*/ 	.word	index@(_ZN13group_norm_v214gn_cuda_kernelI6__halfLi320ELi1ELi16ELi160ELi64ELb1ELi64ELi160ELi160ELi4ELb0ELi116ELb0ELb0ENS_16CompileConditionILi1000EEEEEvPT_PKS4_S7_S7_flPfS8_Pj)
        /*04b8*/ 	.word	0x00000000


	//----- nvinfo : EIATTR_MIN_STACK_SIZE
	.align		4
.L_201:
        /*04bc*/ 	.byte	0x04, 0x12
        /*04be*/ 	.short	(.L_203 - .L_202)
	.align		4
.L_202:
        /*04c0*/ 	.word	index@(_ZN13group_norm_v214gn_cuda_kernelI6__halfLi320ELi1ELi16ELi160ELi64ELb1ELi64ELi160ELi160ELi4ELb0ELi148ELb0ELb0ENS_16CompileConditionILi1000EEEEEvPT_PKS4_S7_S7_flPfS8_Pj)
        /*04c4*/ 	.word	0x00000000
.L_203:


//--------------------- .nv.compat                --------------------------
	.section	.nv.compat,"",@"SHT_CUDA_COMPAT_INFO"
	.align	4
        /*0000*/ 	.byte	0x02, 0x09, 0x01, 0x00, 0x02, 0x02, 0x01, 0x00, 0x02, 0x05, 0x05, 0x00, 0x03, 0x07, 0x01, 0x01
        /*0010*/ 	.byte	0x02, 0x03, 0x00, 0x00, 0x02, 0x06, 0x01, 0x00, 0x04, 0x0b, 0x08, 0x00, 0x09, 0x00, 0x00, 0x00
        /*0020*/ 	.byte	0x00, 0x00, 0x00, 0x00


//--------------------- .nv.info._ZN13group_norm_v218gn_bwd_cuda_kernelI13__nv_bfloat16Li320ELi1ELi32ELi80ELi64ELb0ELb1ELi64ELi80ELi80ELi4ELb1ELi96ELb0ELb0ELNS_15WgradSyncMethodE3ENS_16CompileConditionILi1000EEEEEvPT_S6_S6_PKS5_S8_S8_S8_PKfflPfPj --------------------------
	.section	.nv.info._ZN13group_norm_v218gn_bwd_cuda_kernelI13__nv_bfloat16Li320ELi1ELi32ELi80ELi64ELb0ELb1ELi64ELi80ELi80ELi4ELb1ELi96ELb0ELb0ELNS_15WgradSyncMethodE3ENS_16CompileConditionILi1000EEEEEvPT_S6_S6_PKS5_S8_S8_S8_PKfflPfPj,"",@"SHT_CUDA_INFO"
	.sectionflags	@""
	.align	4


	//----- nvinfo : EIATTR_CUDA_API_VERSION
	.align		4
        /*0000*/ 	.byte	0x04, 0x37
        /*0002*/ 	.short	(.L_205 - .L_204)
.L_204:
        /*0004*/ 	.word	0x00000082


	//----- nvinfo : EIATTR_KPARAM_INFO
	.align		4
.L_205:
        /*0008*/ 	.byte	0x04, 0x17
        /*000a*/ 	.short	(.L_207 - .L_206)
.L_206:
        /*000c*/ 	.word	0x00000000
        /*0010*/ 	.short	0x000b
        /*0012*/ 	.short	0x0058
        /*0014*/ 	.byte	0x00, 0xf5, 0x21, 0x00


	//----- nvinfo : EIATTR_KPARAM_INFO
	.align		4
.L_207:
        /*0018*/ 	.byte	0x04, 0x17
        /*001a*/ 	.short	(.L_209 - .L_208)
.L_208:
        /*001c*/ 	.word	0x00000000
        /*0020*/ 	.short	0x000a
        /*0022*/ 	.short	0x0050
        /*0024*/ 	.byte	0x00, 0xf5, 0x21, 0x00


	//----- nvinfo : EIATTR_KPARAM_INFO
	.align		4
.L_209:
        /*0028*/ 	.byte	0x04, 0x17
        /*002a*/ 	.short	(.L_211 - .L_210)
.L_210:
        /*002c*/ 	.word	0x00000000
        /*0030*/ 	.short	0x0009
        /*0032*/ 	.short	0x0048
        /*0034*/ 	.byte	0x00, 0xf0, 0x21, 0x00


	//----- nvinfo : EIATTR_KPARAM_INFO
	.align		4
.L_211:
        /*0038*/ 	.byte	0x04, 0x17
        /*003a*/ 	.short	(.L_213 - .L_212)
.L_212:
        /*003c*/ 	.word	0x00000000
        /*0040*/ 	.short	0x0008
        /*0042*/ 	.short	0x0040
        /*0044*/ 	.byte	0x00, 0xf0, 0x11, 0x00


	//----- nvinfo : EIATTR_KPARAM_INFO
	.align		4
.L_213:
        /*0048*/ 	.byte	0x04, 0x17
        /*004a*/ 	.short	(.L_215 - .L_214)
.L_214:
        /*004c*/ 	.word	0x00000000
        /*0050*/ 	.short	0x0007
        /*0052*/ 	.short	0x0038
        /*0054*/ 	.byte	0x00, 0xf5, 0x21, 0x00


	//----- nvinfo : EIATTR_KPARAM_INFO
	.align		4
.L_215:
        /*0058*/ 	.byte	0x04, 0x17
        /*005a*/ 	.short	(.L_217 - .L_216)
.L_216:
        /*005c*/ 	.word	0x00000000
        /*0060*/ 	.short	0x0006
        /*0062*/ 	.short	0x0030
        /*0064*/ 	.byte	0x00, 0xf5, 0x21, 0x00


	//----- nvinfo : EIATTR_KPARAM_INFO
	.align		4
.L_217:
        /*0068*/ 	.byte	0x04, 0x17
        /*006a*/ 	.short	(.L_219 - .L_218)
.L_218:
        /*006c*/ 	.word	0x00000000
        /*0070*/ 	.short	0x0005
        /*0072*/ 	.short	0x0028
        /*0074*/ 	.byte	0x00, 0xf5, 0x21, 0x00


	//----- nvinfo : EIATTR_KPARAM_INFO
	.align		4
.L_219:
        /*0078*/ 	.byte	0x04, 0x17
        /*007a*/ 	.short	(.L_221 - .L_220)
.L_220:
        /*007c*/ 	.word	0x00000000
        /*0080*/ 	.short	0x0004
        /*0082*/ 	.short	0x0020
        /*0084*/ 	.byte	0x00, 0xf5, 0x21, 0x00


	//----- nvinfo : EIATTR_KPARAM_INFO
	.align		4
.L_221:
        /*0088*/ 	.byte	0x04, 0x17
        /*008a*/ 	.short	(.L_223 - .L_222)
.L_222:
        /*008c*/ 	.word	0x00000000
        /*0090*/ 	.short	0x0003
        /*0092*/ 	.short	0x0018
        /*0094*/ 	.byte	0x00, 0xf5, 0x21, 0x00


	//----- nvinfo : EIATTR_KPARAM_INFO
	.align		4
.L_223:
        /*0098*/ 	.byte	0x04, 0x17
        /*009a*/ 	.short	(.L_225 - .L_224)
.L_224:
        /*009c*/ 	.word	0x00000000
        /*00a0*/ 	.short	0x0002
        /*00a2*/ 	.short	0x0010
        /*00a4*/ 	.byte	0x00, 0xf5, 0x21, 0x00


	//----- nvinfo : EIATTR_KPARAM_INFO
	.align		4
.L_225:
        /*00a8*/ 	.byte	0x04, 0x17
        /*00aa*/ 	.short	(.L_227 - .L_226)
.L_226:
        /*00ac*/ 	.word	0x00000000
        /*00b0*/ 	.short	0x0001
        /*00b2*/ 	.short	0x0008
        /*00b4*/ 	.byte	0x00, 0xf5, 0x21, 0x00


	//----- nvinfo : EIATTR_KPARAM_INFO
	.align		4
.L_227:
        /*00b8*/ 	.byte	0x04, 0x17
        /*00ba*/ 	.short	(.L_229 - .L_228)
.L_228:
        /*00bc*/ 	.word	0x00000000
        /*00c0*/ 	.short	0x0000
        /*00c2*/ 	.short	0x0000
        /*00c4*/ 	.byte	0x00, 0xf5, 0x21, 0x00


	//----- nvinfo : EIATTR_SPARSE_MMA_MASK
	.align		4
.L_229:
        /*00c8*/ 	.byte	0x03, 0x50
        /*00ca*/ 	.short	0x0000


	//----- nvinfo : EIATTR_MAXREG_COUNT
	.align		4
        /*00cc*/ 	.byte	0x03, 0x1b
        /*00ce*/ 	.short	0x00a8


	//----- nvinfo : EIATTR_NUM_BARRIERS
	.align		4
        /*00d0*/ 	.byte	0x02, 0x4c
        /*00d2*/ 	.byte	0x01
	.zero		1


	//----- nvinfo : EIATTR_MERCURY_ISA_VERSION
	.align		4
        /*00d4*/ 	.byte	0x03, 0x5f
        /*00d6*/ 	.short	0x0101


	//----- nvinfo : EIATTR_COOP_GROUP_MASK_REGIDS
	.align		4
        /*00d8*/ 	.byte	0x04, 0x29
        /*00da*/ 	.short	(.L_231 - .L_230)


	//   ....[0]....
.L_230:
        /*00dc*/ 	.word	0xffffffff


	//   ....[1]....
        /*00e0*/ 	.word	0xffffffff


	//   ....[2]....
        /*00e4*/ 	.word	0xffffffff


	//   ....[3]....
        /*00e8*/ 	.word	0xffffffff


	//   ....[4]....
        /*00ec*/ 	.word	0xffffffff


	//   ....[5]....
        /*00f0*/ 	.word	0xffffffff


	//   ....[6]....
        /*00f4*/ 	.word	0xffffffff


	//   ....[7]....
        /*00f8*/ 	.word	0xffffffff


	//   ....[8]....
        /*00fc*/ 	.word	0xffffffff


	//   ....[9]....
        /*0100*/ 	.word	0xffffffff


	//   ....[10]....
        /*0104*/ 	.word	0xffffffff


	//   ....[11]....
        /*0108*/ 	.word	0xffffffff


	//   ....[12]....
        /*010c*/ 	.word	0xffffffff


	//   ....[13]....
        /*0110*/ 	.word	0xffffffff


	//   ....[14]....
        /*0114*/ 	.word	0xffffffff


	//   ....[15]....
        /*0118*/ 	.word	0xffffffff


	//   ....[16]....
        /*011c*/ 	.word	0xffffffff


	//   ....[17]....
        /*0120*/ 	.word	0xffffffff


	//   ....[18]....
        /*0124*/ 	.word	0x05000012


	//   ....[19]....
        /*0128*/ 	.word	0x05000013


	//   ....[20]....
        /*012c*/ 	.word	0x0500001b


	//   ....[21]....
        /*0130*/ 	.word	0x05000014


	//   ....[22]....
        /*0134*/ 	.word	0x05000022


	//   ....[23]....
        /*0138*/ 	.word	0x0500001f


	//   ....[24]....
        /*013c*/ 	.word	0x05000013


	//   ....[25]....
        /*0140*/ 	.word	0x05000016


	//   ....[26]....
        /*0144*/ 	.word	0x05000014


	//   ....[27]....
        /*0148*/ 	.word	0x05000014


	//   ....[28]....
        /*014c*/ 	.word	0x05000014


	//   ....[29]....
        /*0150*/ 	.word	0x05000014


	//   ....[30]....
        /*0154*/ 	.word	0x05000014


	//   ....[31]....
        /*0158*/ 	.word	0x05000014


	//   ....[32]....
        /*015c*/ 	.word	0x05000014


	//   ....[33]....
        /*0160*/ 	.word	0x05000014


	//   ....[34]....
        /*0164*/ 	.word	0x05000014


	//   ....[35]....
        /*0168*/ 	.word	0x05000014


	//   ....[36]....
        /*016c*/ 	.word	0x05000014


	//   ....[37]....
        /*0170*/ 	.word	0x05000014


	//   ....[38]....
        /*0174*/ 	.word	0x05000014


	//   ....[39]....
        /*0178*/ 	.word	0x05000014


	//   ....[40]....
        /*017c*/ 	.word	0x05000014


	//   ....[41]....
        /*0180*/ 	.word	0x05000014


	//----- nvinfo : EIATTR_COOP_GROUP_INSTR_OFFSETS
	.align		4
.L_231:
        /*0184*/ 	.byte	0x04, 0x28
        /*0186*/ 	.short	(.L_233 - .L_232)


	//   ....[0]....
.L_232:
        /*0188*/ 	.word	0x00001210


	//   ....[1]....
        /*018c*/ 	.word	0x00001220


	//   ....[2]....
        /*0190*/ 	.word	0x00001250


	//   ....[3]....
        /*0194*/ 	.word	0x00001260


	//   ....[4]....
        /*0198*/ 	.word	0x00001290


	//   ....[5]....
        /*019c*/ 	.word	0x000012a0


	//   ....[6]....
        /*01a0*/ 	.word	0x000012d0


	//   ....[7]....
        /*01a4*/ 	.word	0x000012e0


	//   ....[8]....
        /*01a8*/ 	.word	0x00001310


	//   ....[9]....
        /*01ac*/ 	.word	0x00001320


	//   ....[10]....
        /*01b0*/ 	.word	0x000019b0


	//   ....[11]....
        /*01b4*/ 	.word	0x000019c0


	//   ....[12]....
        /*01b8*/ 	.word	0x000019f0


	//   ....[13]....
        /*01bc*/ 	.word	0x00001a00


	//   ....[14]....
        /*01c0*/ 	.word	0x00001a30


	//   ....[15]....
        /*01c4*/ 	.word	0x00001a40


	//   ....[16]....
        /*01c8*/ 	.word	0x00001a70


	//   ....[17]....
        /*01cc*/ 	.word	0x00001a80


	//   ....[18]....
        /*01d0*/ 	.word	0x000024f0


	//   ....[19]....
        /*01d4*/ 	.word	0x00002520


	//   ....[20]....
        /*01d8*/ 	.word	0x00002550


	//   ....[21]....
        /*01dc*/ 	.word	0x00002570


	//   ....[22]....
        /*01e0*/ 	.word	0x000025a0


	//   ....[23]....
        /*01e4*/ 	.word	0x000025b0


	//   ....[24]....
        /*01e8*/ 	.word	0x000025e0


	//   ....[25]....
        /*01ec*/ 	.word	0x000025f0


	//   ....[26]....
        /*01f0*/ 	.word	0x00002750


	//   ....[27]....
        /*01f4*/ 	.word	0x000027a0


	//   ....[28]....
        /*01f8*/ 	.word	0x00002810


	//   ....[29]....
        /*01fc*/ 	.word	0x00002870


	//   ....[30]....
        /*0200*/ 	.word	0x000028e0


	//   ....[31]....
        /*0204*/ 	.word	0x00002940


	//   ....[32]....
        /*0208*/ 	.word	0x000029b0


	//   ....[33]....
        /*020c*/ 	.word	0x00002a10


	//   ....[34]....
        /*0210*/ 	.word	0x00002ac0


	//   ....[35]....
        /*0214*/ 	.word	0x00002b50


	//   ....[36]....
        /*0218*/ 	.word	0x00002bc0


	//   ....[37]....
        /*021c*/ 	.word	0x00002c20


	//   ....[38]....
        /*0220*/ 	.word	0x00002c90


	//   ....[39]....
        /*0224*/ 	.word	0x00002cf0


	//   ....[40]....
        /*0228*/ 	.word	0x00002d60


	//   ....[41]....
        /*022c*/ 	.word	0x00002dc0


	//----- nvinfo : EIATTR_VRC_CTA_INIT_COUNT
	.align		4
.L_233:
        /*0230*/ 	.byte	0x02, 0x4a
	.zero		1
	.zero		1


	//----- nvinfo : EIATTR_EXIT_INSTR_OFFSETS
	.align		4
        /*0234*/ 	.byte	0x04, 0x1c
        /*0236*/ 	.short	(.L_235 - .L_234)


	//   ....[0]....
.L_234:
        /*0238*/ 	.word	0x000020e0


	//   ....[1]....
        /*023c*/ 	.word	0x000026f0


	//----- nvinfo : EIATTR_MAX_THREADS
	.align		4
.L_235:
        /*0240*/ 	.byte	0x04, 0x05
        /*0242*/ 	.short	(.L_237 - .L_236)
.L_236:
        /*0244*/ 	.word	0x00000140
        /*0248*/ 	.word	0x00000001
        /*024c*/ 	.word	0x00000001


	//----- nvinfo : EIATTR_CRS_STACK_SIZE
	.align		4
.L_237:
        /*0250*/ 	.byte	0x04, 0x1e
        /*0252*/ 	.short	(.L_239 - .L_238)
.L_238:
        /*0254*/ 	.word	0x00000000


	//----- nvinfo : EIATTR_CBANK_PARAM_SIZE
	.align		4
.L_239:
        /*0258*/ 	.byte	0x03, 0x19
        /*025a*/ 	.short	0x0060


	//----- nvinfo : EIATTR_PARAM_CBANK
	.align		4
        /*025c*/ 	.byte	0x04, 0x0a
        /*025e*/ 	.short	(.L_241 - .L_240)
	.align		4
.L_240:
        /*0260*/ 	.word	index@(.nv.constant0._ZN13group_norm_v218gn_bwd_cuda_kernelI13__nv_bfloat16Li320ELi1ELi32ELi80ELi64ELb0ELb1ELi64ELi80ELi80ELi4ELb1ELi96ELb0ELb0ELNS_15WgradSyncMethodE3ENS_16CompileConditionILi1000EEEEEvPT_S6_S6_PKS5_S8_S8_S8_PKfflPfPj)
        /*0264*/ 	.short	0x0380
        /*0266*/ 	.short	0x0060


	//----- nvinfo : EIATTR_SW_WAR
	.align		4
.L_241:
        /*0268*/ 	.byte	0x04, 0x36
        /*026a*/ 	.short	(.L_243 - .L_242)
.L_242:
        /*026c*/ 	.word	0x00000008
.L_243:


//--------------------- .nv.info._ZN13group_norm_v218gn_bwd_cuda_kernelI13__nv_bfloat16Li320ELi1ELi32ELi80ELi64ELb0ELb1ELi64ELi80ELi80ELi4ELb1ELi128ELb0ELb0ELNS_15WgradSyncMethodE3ENS_16CompileConditionILi1000EEEEEvPT_S6_S6_PKS5_S8_S8_S8_PKfflPfPj --------------------------
	.section	.nv.info._ZN13group_norm_v218gn_bwd_cuda_kernelI13__nv_bfloat16Li320ELi1ELi32ELi80ELi64ELb0ELb1ELi64ELi80ELi80ELi4ELb1ELi128ELb0ELb0ELNS_15WgradSyncMethodE3ENS_16CompileConditionILi1000EEEEEvPT_S6_S6_PKS5_S8_S8_S8_PKfflPfPj,"",@"SHT_CUDA_INFO"
	.sectionflags	@""
	.align	4


	//----- nvinfo : EIATTR_CUDA_API_VERSION
	.align		4
        /*0000*/ 	.byte	0x04, 0x37
        /*0002*/ 	.short	(.L_245 - .L_244)
.L_244:
        /*0004*/ 	.word	0x00000082


	//----- nvinfo : EIATTR_KPARAM_INFO
	.align		4
.L_245:
        /*0008*/ 	.byte	0x04, 0x17
        /*000a*/ 	.short	(.L_247 - .L_246)
.L_246:
        /*000c*/ 	.word	0x00000000
        /*0010*/ 	.short	0x000b
        /*0012*/ 	.short	0x0058
        /*0014*/ 	.byte	0x00, 0xf5, 0x21, 0x00


	//----- nvinfo : EIATTR_KPARAM_INFO
	.align		4
.L_247:
        /*0018*/ 	.byte	0x04, 0x17
        /*001a*/ 	.short	(.L_249 - .L_248)
.L_248:
        /*001c*/ 	.word	0x00000000
        /*0020*/ 	.short	0x000a
        /*0022*/ 	.short	0x0050
        /*0024*/ 	.byte	0x00, 0xf5, 0x21, 0x00


	//----- nvinfo : EIATTR_KPARAM_INFO
	.align		4
.L_249:
        /*0028*/ 	.byte	0x04, 0x17
        /*002a*/ 	.short	(.L_251 - .L_250)
.L_250:
        /*002c*/ 	.word	0x00000000
        /*0030*/ 	.short	0x0009
        /*0032*/ 	.short	0x0048
        /*0034*/ 	.byte	0x00, 0xf0, 0x21, 0x00


	//----- nvinfo : EIATTR_KPARAM_INFO
	.align		4
.L_251:
        /*0038*/ 	.byte	0x04, 0x17
        /*003a*/ 	.short	(.L_253 - .L_252)
.L_252:
        /*003c*/ 	.word	0x00000000
        /*0040*/ 	.short	0x0008
        /*0042*/ 	.short	0x0040
        /*0044*/ 	.byte	0x00, 0xf0, 0x11, 0x00


	//----- nvinfo : EIATTR_KPARAM_INFO
	.align		4
.L_253:
        /*0048*/ 	.byte	0x04, 0x17
        /*004a*/ 	.short	(.L_255 - .L_254)
.L_254:
        /*004c*/ 	.word	0x00000000
        /*0050*/ 	.short	0x0007
        /*0052*/ 	.short	0x0038
        /*0054*/ 	.byte	0x00, 0xf5, 0x21, 0x00


	//----- nvinfo : EIATTR_KPARAM_INFO
	.align		4
.L_255:
        /*0058*/ 	.byte	0x04, 0x17
        /*005a*/ 	.short	(.L_257 - .L_256)
.L_256:
        /*005c*/ 	.word	0x00000000
        /*0060*/ 	.short	0x0006
        /*0062*/ 	.short	0x0030
        /*0064*/ 	.byte	0x00, 0xf5, 0x21, 0x00


	//----- nvinfo : EIATTR_KPARAM_INFO
	.align		4
.L_257:
        /*0068*/ 	.byte	0x04, 0x17
        /*006a*/ 	.short	(.L_259 - .L_258)
.L_258:
        /*006c*/ 	.word	0x00000000
        /*0070*/ 	.short	0x0005
        /*0072*/ 	.short	0x0028
        /*0074*/ 	.byte	0x00, 0xf5, 0x21, 0x00


	//----- nvinfo : EIATTR_KPARAM_INFO
	.align		4
.L_259:
        /*0078*/ 	.byte	0x04, 0x17
        /*007a*/ 	.short	(.L_261 - .L_260)
.L_260:
        /*007c*/ 	.word	0x00000000
        /*0080*/ 	.short	0x0004
        /*0082*/ 	.short	0x0020
        /*0084*/ 	.byte	0x00, 0xf5, 0x21, 0x00


	//----- nvinfo : EIATTR_KPARAM_INFO
	.align		4
.L_261:
        /*0088*/ 	.byte	0x04, 0x17
        /*008a*/ 	.short	(.L_263 - .L_262)
.L_262:
        /*008c*/ 	.word	0x00000000
        /*0090*/ 	.short	0x0003
        /*0092*/ 	.short	0x0018
        /*0094*/ 	.byte	0x00, 0xf5, 0x21, 0x00


	//----- nvinfo : EIATTR_KPARAM_INFO
	.align		4
.L_263:
        /*0098*/ 	.byte	0x04, 0x17
        /*009a*/ 	.short	(.L_265 - .L_264)
.L_264:
        /*009c*/ 	.word	0x00000000
        /*00a0*/ 	.short	0x0002
        /*00a2*/ 	.short	0x0010
        /*00a4*/ 	.byte	0x00, 0xf5, 0x21, 0x00


	//----- nvinfo : EIATTR_KPARAM_INFO
	.align		4
.L_265:
        /*00a8*/ 	.byte	0x04, 0x17
        /*00aa*/ 	.short	(.L_267 - .L_266)
.L_266:
        /*00ac*/ 	.word	0x00000000
        /*00b0*/ 	.short	0x0001
        /*00b2*/ 	.short	0x0008
        /*00b4*/ 	.byte	0x00, 0xf5, 0x21, 0x00


	//----- nvinfo : EIATTR_KPARAM_INFO
	.align		4
.L_267:
        /*00b8*/ 	.byte	0x04, 0x17
        /*00ba*/ 	.short	(.L_269 - .L_268)
.L_268:
        /*00bc*/ 	.word	0x00000000
        /*00c0*/ 	.short	0x0000
        /*00c2*/ 	.short	0x0000
        /*00c4*/ 	.byte	0x00, 0xf5, 0x21, 0x00


	//----- nvinfo : EIATTR_SPARSE_MMA_MASK
	.align		4
.L_269:
        /*00c8*/ 	.byte	0x03, 0x50
        /*00ca*/ 	.short	0x0000


	//----- nvinfo : EIATTR_MAXREG_COUNT
	.align		4
        /*00cc*/ 	.byte	0x03, 0x1b
        /*00ce*/ 	.short	0x00a8


	//----- nvinfo : EIATTR_NUM_BARRIERS
	.align		4
        /*00d0*/ 	.byte	0x02, 0x4c
        /*00d2*/ 	.byte	0x01
	.zero		1


	//----- nvinfo : EIATTR_MERCURY_ISA_VERSION
	.align		4
        /*00d4*/ 	.byte	0x03, 0x5f
        /*00d6*/ 	.short	0x0101


	//----- nvinfo : EIATTR_COOP_GROUP_MASK_REGIDS
	.align		4
        /*00d8*/ 	.byte	0x04, 0x29
        /*00da*/ 	.short	(.L_271 - .L_270)


	//   ....[0]....
.L_270:
        /*00dc*/ 	.word	0xffffffff


	//   ....[1]....
        /*00e0*/ 	.word	0xffffffff


	//   ....[2]....
        /*00e4*/ 	.word	0xffffffff


	//   ....[3]....
        /*00e8*/ 	.word	0xffffffff


	//   ....[4]....
        /*00ec*/ 	.word	0xffffffff


	//   ....[5]....
        /*00f0*/ 	.word	0xffffffff


	//   ....[6]....
        /*00f4*/ 	.word	0xffffffff


	//   ....[7]....
        /*00f8*/ 	.word	0xffffffff


	//   ....[8]....
        /*00fc*/ 	.word	0xffffffff


	//   ....[9]....
        /*0100*/ 	.word	0xffffffff


	//   ....[10]....
        /*0104*/ 	.word	0xffffffff


	//   ....[11]....
        /*0108*/ 	.word	0xffffffff


	//   ....[12]....
        /*010c*/ 	.word	0xffffffff


	//   ....[13]....
        /*0110*/ 	.word	0xffffffff


	//   ....[14]....
        /*0114*/ 	.word	0xffffffff


	//   ....[15]....
        /*0118*/ 	.word	0xffffffff


	//   ....[16]....
        /*011c*/ 	.word	0xffffffff


	//   ....[17]....
        /*0120*/ 	.word	0xffffffff


	//   ....[18]....
        /*0124*/ 	.word	0x05000012


	//   ....[19]....
        /*0128*/ 	.word	0x05000013


	//   ....[20]....
        /*012c*/ 	.word	0x0500001b


	//   ....[21]....
        /*0130*/ 	.word	0x05000014


	//   ....[22]....
        /*0134*/ 	.word	0x05000022


	//   ....[23]....
        /*0138*/ 	.word	0x0500001f


	//   ....[24]....
        /*013c*/ 	.word	0x05000013


	//   ....[25]....
        /*0140*/ 	.word	0x05000016


	//   ....[26]....
        /*0144*/ 	.word	0x05000014


	//   ....[27]....
        /*0148*/ 	.word	0x05000014


	//   ....[28]....
        /*014c*/ 	.word	0x05000014


	//   ....[29]....
        /*0150*/ 	.word	0x05000014


	//   ....[30]....
        /*0154*/ 	.word	0x05000014


	//   ....[31]....
        /*0158*/ 	.word	0x05000014


	//   ....[32]....
        /*015c*/ 	.word	0x05000014


	//   ....[33]....
        /*0160*/ 	.word	0x05000014


	//   ....[34]....
        /*0164*/ 	.word	0x05000014


	//   ....[35]....
        /*0168*/ 	.word	0x05000014


	//   ....[36]....
        /*016c*/ 	.word	0x05000014


	//   ....[37]....
        /*0170*/ 	.word	0x05000014


	//   ....[38]....
        /*0174*/ 	.word	0x05000014


	//   ....[39]....
        /*0178*/ 	.word	0x05000014


	//   ....[40]....
        /*017c*/ 	.word	0x05000014


	//   ....[41]....
        /*0180*/ 	.word	0x05000014


	//----- nvinfo : EIATTR_COOP_GROUP_INSTR_OFFSETS
	.align		4
.L_271:
        /*0184*/ 	.byte	0x04, 0x28
        /*0186*/ 	.short	(.L_273 - .L_272)


	//   ....[0]....
.L_272:
        /*0188*/ 	.word	0x00001210


	//   ....[1]....
        /*018c*/ 	.word	0x00001220


	//   ....[2]....
        /*0190*/ 	.word	0x00001250


	//   ....[3]....
        /*0194*/ 	.word	0x00001260


	//   ....[4]....
        /*0198*/ 	.word	0x00001290


	//   ....[5]....
        /*019c*/ 	.word	0x000012a0


	//   ....[6]....
        /*01a0*/ 	.word	0x000012d0


	//   ....[7]....
        /*01a4*/ 	.word	0x000012e0


	//   ....[8]....
        /*01a8*/ 	.word	0x00001310


	//   ....[9]....
        /*01ac*/ 	.word	0x00001320


	//   ....[10]....
        /*01b0*/ 	.word	0x000019b0


	//   ....[11]....
        /*01b4*/ 	.word	0x000019c0


	//   ....[12]....
        /*01b8*/ 	.word	0x000019f0


	//   ....[13]....
        /*01bc*/ 	.word	0x00001a00


	//   ....[14]....
        /*01c0*/ 	.word	0x00001a30


	//   ....[15]....
        /*01c4*/ 	.word	0x00001a40


	//   ....[16]....
        /*01c8*/ 	.word	0x00001a70


	//   ....[17]....
        /*01cc*/ 	.word	0x00001a80


	//   ....[18]....
        /*01d0*/ 	.word	0x000024f0


	//   ....[19]....
        /*01d4*/ 	.word	0x00002520


	//   ....[20]....
        /*01d8*/ 	.word	0x00002550


	//   ....[21]....
        /*01dc*/ 	.word	0x00002570


	//   ....[22]....
        /*01e0*/ 	.word	0x000025a0


	//   ....[23]....
        /*01e4*/ 	.word	0x000025b0


	//   ....[24]....
        /*01e8*/ 	.word	0x000025e0


	//   ....[25]....
        /*01ec*/ 	.word	0x000025f0


	//   ....[26]....
        /*01f0*/ 	.word	0x00002750


	//   ....[27]....
        /*01f4*/ 	.word	0x000027a0


	//   ....[28]....
        /*01f8*/ 	.word	0x00002810


	//   ....[29]....
        /*01fc*/ 	.word	0x00002870


	//   ....[30]....
        /*0200*/ 	.word	0x000028e0


	//   ....[31]....
        /*0204*/ 	.word	0x00002940


	//   ....[32]....
        /*0208*/ 	.word	0x000029b0


	//   ....[33]....
        /*020c*/ 	.word	0x00002a10


	//   ....[34]....
        /*0210*/ 	.word	0x00002ac0


	//   ....[35]....
        /*0214*/ 	.word	0x00002b50


	//   ....[36]....
        /*0218*/ 	.word	0x00002bc0


	//   ....[37]....
        /*021c*/ 	.word	0x00002c20


	//   ....[38]....
        /*0220*/ 	.word	0x00002c90


	//   ....[39]....
        /*0224*/ 	.word	0x00002cf0


	//   ....[40]....
        /*0228*/ 	.word	0x00002d60


	//   ....[41]....
        /*022c*/ 	.word	0x00002dc0


	//----- nvinfo : EIATTR_VRC_CTA_INIT_COUNT
	.align		4
.L_273:
        /*0230*/ 	.byte	0x02, 0x4a
	.zero		1
	.zero		1


	//----- nvinfo : EIATTR_EXIT_INSTR_OFFSETS
	.align		4
        /*0234*/ 	.byte	0x04, 0x1c
        /*0236*/ 	.short	(.L_275 - .L_274)


	//   ....[0]....
.L_274:
        /*0238*/ 	.word	0x000020e0


	//   ....[1]....
        /*023c*/ 	.word	0x000026f0


	//----- nvinfo : EIATTR_MAX_THREADS
	.align		4
.L_275:
        /*0240*/ 	.byte	0x04, 0x05
        /*0242*/ 	.short	(.L_277 - .L_276)
.L_276:
        /*0244*/ 	.word	0x00000140
        /*0248*/ 	.word	0x00000001
        /*024c*/ 	.word	0x00000001


	//----- nvinfo : EIATTR_CRS_STACK_SIZE
	.align		4
.L_277:
        /*0250*/ 	.byte	0x04, 0x1e
        /*0252*/ 	.short	(.L_279 - .L_278)
.L_278:
        /*0254*/ 	.word	0x00000000


	//----- nvinfo : EIATTR_CBANK_PARAM_SIZE
	.align		4
.L_279:
        /*0258*/ 	.byte	0x03, 0x19
        /*025a*/ 	.short	0x0060


	//----- nvinfo : EIATTR_PARAM_CBANK
	.align		4
        /*025c*/ 	.byte	0x04, 0x0a
        /*025e*/ 	.short	(.L_281 - .L_280)
	.align		4
.L_280:
        /*0260*/ 	.word	index@(.nv.constant0._ZN13group_norm_v218gn_bwd_cuda_kernelI13__nv_bfloat16Li320ELi1ELi32ELi80ELi64ELb0ELb1ELi64ELi80ELi80ELi4ELb1ELi128ELb0ELb0ELNS_15WgradSyncMethodE3ENS_16CompileConditionILi1000EEEEEvPT_S6_S6_PKS5_S8_S8_S8_PKfflPfPj)
        /*0264*/ 	.short	0x0380
        /*0266*/ 	.short	0x0060


	//----- nvinfo : EIATTR_SW_WAR
	.align		4
.L_281:
        /*0268*/ 	.byte	0x04, 0x36
        /*026a*/ 	.short	(.L_283 - .L_282)
.L_282:
        /*026c*/ 	.word	0x00000008
.L_283:


//--------------------- .nv.info._ZN13group_norm_v218gn_bwd_cuda_kernelI13__nv_bfloat16Li320ELi3ELi16ELi160ELi64ELb1ELb1ELi2ELi320ELi320ELi2ELb1ELi10ELb0ELb0ELNS_15WgradSyncMethodE2ENS_16CompileConditionILi1000EEEEEvPT_S6_S6_PKS5_S8_S8_S8_PKfflPfPj --------------------------
	.section	.nv.info._ZN13group_norm_v218gn_bwd_cuda_kernelI13__nv_bfloat16Li320ELi3ELi16ELi160ELi64ELb1ELb1ELi2ELi320ELi320ELi2ELb1ELi10ELb0ELb0ELNS_15WgradSyncMethodE2ENS_16CompileConditionILi1000EEEEEvPT_S6_S6_PKS5_S8_S8_S8_PKfflPfPj,"",@"SHT_CUDA_INFO"
	.sectionflags	@""
	.align	4


	//----- nvinfo : EIATTR_CUDA_API_VERSION
	.align		4
        /*0000*/ 	.byte	0x04, 0x37
        /*0002*/ 	.short	(.L_285 - .L_284)
.L_284:
        /*0004*/ 	.word	0x00000082


	//----- nvinfo : EIATTR_KPARAM_INFO
	.align		4
.L_285:
        /*0008*/ 	.byte	0x04, 0x17
        /*000a*/ 	.short	(.L_287 - .L_286)
.L_286:
        /*000c*/ 	.word	0x00000000
        /*0010*/ 	.short	0x000b
        /*0012*/ 	.short	0x0058
        /*0014*/ 	.byte	0x00, 0xf5, 0x21, 0x00


	//----- nvinfo : EIATTR_KPARAM_INFO
	.align		4
.L_287:
        /*0018*/ 	.byte	0x04, 0x17
        /*001a*/ 	.short	(.L_289 - .L_288)
.L_288:
        /*001c*/ 	.word	0x00000000
        /*0020*/ 	.short	0x000a
        /*0022*/ 	.short	0x0050
        /*0024*/ 	.byte	0x00, 0xf5, 0x21, 0x00


	//----- nvinfo : EIATTR_KPARAM_INFO
	.align		4
.L_289:
        /*0028*/ 	.byte	0x04, 0x17
        /*002a*/ 	.short	(.L_291 - .L_290)
.L_290:
        /*002c*/ 	.word	0x00000000
        /*0030*/ 	.short	0x0009
        /*0032*/ 	.short	0x0048
        /*0034*/ 	.byte	0x00, 0xf0, 0x21, 0x00


	//----- nvinfo : EIATTR_KPARAM_INFO
	.align		4
.L_291:
        /*0038*/ 	.byte	0x04, 0x17
        /*003a*/ 	.short	(.L_293 - .L_292)
.L_292:
        /*003c*/ 	.word	0x00000000
        /*0040*/ 	.short	0x0008
        /*0042*/ 	.short	0x0040
        /*0044*/ 	.byte	0x00, 0xf0, 0x11, 0x00


	//----- nvinfo : EIATTR_KPARAM_INFO
	.align		4
.L_293:
        /*0048*/ 	.byte	0x04, 0x17
        /*004a*/ 	.short	(.L_295 - .L_294)
.L_294:
        /*004c*/ 	.word	0x00000000
        /*0050*/ 	.short	0x0007
        /*0052*/ 	.short	0x0038
        /*0054*/ 	.byte	0x00, 0xf5, 0x21, 0x00


	//----- nvinfo : EIATTR_KPARAM_INFO
	.align		4
.L_295:
        /*0058*/ 	.byte	0x04, 0x17
        /*005a*/ 	.short	(.L_297 - .L_296)
.L_296:
        /*005c*/ 	.word	0x00000000
        /*0060*/ 	.short	0x0006
        /*0062*/ 	.short	0x0030
        /*0064*/ 	.byte	0x00, 0xf5, 0x21, 0x00


	//----- nvinfo : EIATTR_KPARAM_INFO
	.align		4
.L_297:
        /*0068*/ 	.byte	0x04, 0x17
        /*006a*/ 	.short	(.L_299 - .L_298)
.L_298:
        /*006c*/ 	.word	0x00000000
        /*0070*/ 	.short	0x0005
        /*0072*/ 	.short	0x0028
        /*0074*/ 	.byte	0x00, 0xf5, 0x21, 0x00


	//----- nvinfo : EIATTR_KPARAM_INFO
	.align		4
.L_299:
        /*0078*/ 	.byte	0x04, 0x17
        /*007a*/ 	.short	(.L_301 - .L_300)
.L_300:
        /*007c*/ 	.word	0x00000000
        /*0080*/ 	.short	0x0004
        /*0082*/ 	.short	0x0020
        /*0084*/ 	.byte	0x00, 0xf5, 0x21, 0x00


	//----- nvinfo : EIATTR_KPARAM_INFO
	.align		4
.L_301:
        /*0088*/ 	.byte	0x04, 0x17
        /*008a*/ 	.short	(.L_303 - .L_302)
.L_302:
        /*008c*/ 	.word	0x00000000
        /*0090*/ 	.short	0x0003
        /*0092*/ 	.short	0x0018
        /*0094*/ 	.byte	0x00, 0xf5, 0x21, 0x00


	//----- nvinfo : EIATTR_KPARAM_INFO
	.align		4
.L_303:
        /*0098*/ 	.byte	0x04, 0x17
        /*009a*/ 	.short	(.L_305 - .L_304)
.L_304:
        /*009c*/ 	.word	0x00000000
        /*00a0*/ 	.short	0x0002
        /*00a2*/ 	.short	0x0010
        /*00a4*/ 	.byte	0x00, 0xf5, 0x21, 0x00


	//----- nvinfo : EIATTR_KPARAM_INFO
	.align		4
.L_305:
        /*00a8*/ 	.byte	0x04, 0x17
        /*00aa*/ 	.short	(.L_307 - .L_306)
.L_306:
        /*00ac*/ 	.word	0x00000000
        /*00b0*/ 	.short	0x0001
        /*00b2*/ 	.short	0x0008
        /*00b4*/ 	.byte	0x00, 0xf5, 0x21, 0x00


	//----- nvinfo : EIATTR_KPARAM_INFO
	.align		4
.L_307:
        /*00b8*/ 	.byte	0x04, 0x17
        /*00ba*/ 	.short	(.L_309 - .L_308)
.L_308:
        /*00bc*/ 	.word	0x00000000
        /*00c0*/ 	.short	0x0000
        /*00c2*/ 	.short	0x0000
        /*00c4*/ 	.byte	0x00, 0xf5, 0x21, 0x00


	//----- nvinfo : EIATTR_SPARSE_MMA_MASK
	.align		4
.L_309:
        /*00c8*/ 	.byte	0x03, 0x50
        /*00ca*/ 	.short	0x0000


	//----- nvinfo : EIATTR_MAXREG_COUNT
	.align		4
        /*00cc*/ 	.byte	0x03, 0x1b
        /*00ce*/ 	.short	0x0040


	//----- nvinfo : EIATTR_NUM_BARRIERS
	.align		4
        /*00d0*/ 	.byte	0x02, 0x4c
        /*00d2*/ 	.byte	0x01
	.zero		1


	//----- nvinfo : EIATTR_MERCURY_ISA_VERSION
	.align		4
        /*00d4*/ 	.byte	0x03, 0x5f
        /*00d6*/ 	.short	0x0101


	//----- nvinfo : EIATTR_COOP_GROUP_MASK_REGIDS
	.align		4
        /*00d8*/ 	.byte	0x04, 0x29
        /*00da*/ 	.short	(.L_311 - .L_310)


	//   ....[0]....
.L_310:
        /*00dc*/ 	.word	0xffffffff


	//   ....[1]....
        /*00e0*/ 	.word	0xffffffff


	//   ....[2]....
        /*00e4*/ 	.word	0xffffffff


	//   ....[3]....
        /*00e8*/ 	.word	0xffffffff


	//   ....[4]....
        /*00ec*/ 	.word	0xffffffff


	//   ....[5]....
        /*00f0*/ 	.word	0xffffffff


	//   ....[6]....
        /*00f4*/ 	.word	0xffffffff


	//   ....[7]....
        /*00f8*/ 	.word	0xffffffff


	//   ....[8]....
        /*00fc*/ 	.word	0xffffffff


	//   ....[9]....
        /*0100*/ 	.word	0xffffffff


	//   ....[10]....
        /*0104*/ 	.word	0xffffffff


	//   ....[11]....
        /*0108*/ 	.word	0xffffffff


	//   ....[12]....
        /*010c*/ 	.word	0x05000010


	//   ....[13]....
        /*0110*/ 	.word	0x0500000f


	//   ....[14]....
        /*0114*/ 	.word	0x05000011


	//   ....[15]....
        /*0118*/ 	.word	0x05000012


	//   ....[16]....
        /*011c*/ 	.word	0x05000014


	//   ....[17]....
        /*0120*/ 	.word	0x05000013


	//   ....[18]....
        /*0124*/ 	.word	0x05000015


	//   ....[19]....
        /*0128*/ 	.word	0x0500000a


	//   ....[20]....
        /*012c*/ 	.word	0x05000011


	//   ....[21]....
        /*0130*/ 	.word	0x05000011


	//   ....[22]....
        /*0134*/ 	.word	0x05000011


	//   ....[23]....
        /*0138*/ 	.word	0x05000011


	//   ....[24]....
        /*013c*/ 	.word	0x05000011


	//   ....[25]....
        /*0140*/ 	.word	0x05000011


	//   ....[26]....
        /*0144*/ 	.word	0x05000011


	//   ....[27]....
        /*0148*/ 	.word	0x05000011


	//----- nvinfo : EIATTR_COOP_GROUP_INSTR_OFFSETS
	.align		4
.L_311:
        /*014c*/ 	.byte	0x04, 0x28
        /*014e*/ 	.short	(.L_313 - .L_312)


	//   ....[0]....
.L_312:
        /*0150*/ 	.word	0x00001330


	//   ....[1]....
        /*0154*/ 	.word	0x00001360


	//   ....[2]....
        /*0158*/ 	.word	0x00001810


	//   ....[3]....
        /*015c*/ 	.word	0x00001820


	//   ....[4]....
        /*0160*/ 	.word	0x00001860


	//   ....[5]....
        /*0164*/ 	.word	0x00001870


	//   ....[6]....
        /*0168*/ 	.word	0x000018a0


	//   ....[7]....
        /*016c*/ 	.word	0x000018b0


	//   ....[8]....
        /*0170*/ 	.word	0x000018e0


	//   ....[9]....
        /*0174*/ 	.word	0x000018f0


	//   ....[10]....
        /*0178*/ 	.word	0x00001920


	//   ....[11]....
        /*017c*/ 	.word	0x00001930


	//   ....[12]....
        /*0180*/ 	.word	0x000025d0


	//   ....[13]....
        /*0184*/ 	.word	0x00002600


	//   ....[14]....
        /*0188*/ 	.word	0x00002630


	//   ....[15]....
        /*018c*/ 	.word	0x00002650


	//   ....[16]....
        /*0190*/ 	.word	0x00002680


	//   ....[17]....
        /*0194*/ 	.word	0x00002690


	//   ....[18]....
        /*0198*/ 	.word	0x000026c0


	//   ....[19]....
        /*019c*/ 	.word	0x000026d0


	//   ....[20]....
        /*01a0*/ 	.word	0x00002890


	//   ....[21]....
        /*01a4*/ 	.word	0x00002920


	//   ....[22]....
        /*01a8*/ 	.word	0x00002990


	//   ....[23]....
        /*01ac*/ 	.word	0x000029f0


	//   ....[24]....
        /*01b0*/ 	.word	0x00002a60


	//   ....[25]....
        /*01b4*/ 	.word	0x00002ac0


	//   ....[26]....
        /*01b8*/ 	.word	0x00002b30


	//   ....[27]....
        /*01bc*/ 	.word	0x00002b90


	//----- nvinfo : EIATTR_VRC_CTA_INIT_COUNT
	.align		4
.L_313:
        /*01c0*/ 	.byte	0x02, 0x4a
	.zero		1
	.zero		1


	//----- nvinfo : EIATTR_EXIT_INSTR_OFFSETS
	.align		4
        /*01c4*/ 	.byte	0x04, 0x1c
        /*01c6*/ 	.short	(.L_315 - .L_314)


	//   ....[0]....
.L_314:
        /*01c8*/ 	.word	0x00001a90


	//   ....[1]....
        /*01cc*/ 	.word	0x00002820


	//----- nvinfo : EIATTR_MAX_THREADS
	.align		4
.L_315:
        /*01d0*/ 	.byte	0x04, 0x05
        /*01d2*/ 	.short	(.L_317 - .L_316)
.L_316:
        /*01d4*/ 	.word	0x00000140
        /*01d8*/ 	.word	0x00000001
        /*01dc*/ 	.word	0x00000001


	//----- nvinfo : EIATTR_CRS_STACK_SIZE
	.align		4
.L_317:
        /*01e0*/ 	.byte	0x04, 0x1e
        /*01e2*/ 	.short	(.L_319 - .L_318)
.L_318:
        /*01e4*/ 	.word	0x00000000


	//----- nvinfo : EIATTR_CBANK_PARAM_SIZE
	.align		4
.L_319:
        /*01e8*/ 	.byte	0x03, 0x19
        /*01ea*/ 	.short	0x0060


	//----- nvinfo : EIATTR_PARAM_CBANK
	.align		4
        /*01ec*/ 	.byte	0x04, 0x0a
        /*01ee*/ 	.short	(.L_321 - .L_320)
	.align		4
.L_320:
        /*01f0*/ 	.word	index@(.nv.constant0._ZN13group_norm_v218gn_bwd_cuda_kernelI13__nv_bfloat16Li320ELi3ELi16ELi160ELi64ELb1ELb1ELi2ELi320ELi320ELi2ELb1ELi10ELb0ELb0ELNS_15WgradSyncMethodE2ENS_16CompileConditionILi1000EEEEEvPT_S6_S6_PKS5_S8_S8_S8_PKfflPfPj)
        /*01f4*/ 	.short	0x0380
        /*01f6*/ 	.short	0x0060


	//----- nvinfo : EIATTR_SW_WAR
	.align		4
.L_321:
        /*01f8*/ 	.byte	0x04, 0x36
        /*01fa*/ 	.short	(.L_323 - .L_322)
.L_322:
        /*01fc*/ 	.word	0x00000008
.L_323:


//--------------------- .nv.info._ZN13group_norm_v218gn_bwd_cuda_kernelI13__nv_bfloat16Li320ELi1ELi16ELi160ELi64ELb1ELb1ELi4ELi320ELi320ELi4ELb1ELi9ELb0ELb0ELNS_15WgradSyncMethodE2ENS_16CompileConditionILi1000EEEEEvPT_S6_S6_PKS5_S8_S8_S8_PKfflPfPj --------------------------
	.section	.nv.info._ZN13group_norm_v218gn_bwd_cuda_kernelI13__nv_bfloat16Li320ELi1ELi16ELi160ELi64ELb1ELb1ELi4ELi320ELi320ELi4ELb1ELi9ELb0ELb0ELNS_15WgradSyncMethodE2ENS_16CompileConditionILi1000EEEEEvPT_S6_S6_PKS5_S8_S8_S8_PKfflPfPj,"",@"SHT_CUDA_INFO"
	.sectionflags	@""
	.align	4


	//----- nvinfo : EIATTR_CUDA_API_VERSION
	.align		4
        /*0000*/ 	.byte	0x04, 0x37
        /*0002*/ 	.short	(.L_325 - .L_324)
.L_324:
        /*0004*/ 	.word	0x00000082


	//----- nvinfo : EIATTR_KPARAM_INFO
	.align		4
.L_325:
        /*0008*/ 	.byte	0x04, 0x17
        /*000a*/ 	.short	(.L_327 - .L_326)
.L_326:
        /*000c*/ 	.word	0x00000000
        /*0010*/ 	.short	0x000b
        /*0012*/ 	.short	0x0058
        /*0014*/ 	.byte	0x00, 0xf5, 0x21, 0x00


	//----- nvinfo : EIATTR_KPARAM_INFO
	.align		4
.L_327:
        /*0018*/ 	.byte	0x04, 0x17
        /*001a*/ 	.short	(.L_329 - .L_328)
.L_328:
        /*001c*/ 	.word	0x00000000
        /*0020*/ 	.short	0x000a
        /*0022*/ 	.short	0x0050
        /*0024*/ 	.byte	0x00, 0xf5, 0x21, 0x00


	//----- nvinfo : EIATTR_KPARAM_INFO
	.align		4
.L_329:
        /*0028*/ 	.byte	0x04, 0x17
        /*002a*/ 	.short	(.L_331 - .L_330)
.L_330:
        /*002c*/ 	.word	0x00000000
        /*0030*/ 	.short	0x0009
        /*0032*/ 	.short	0x0048
        /*0034*/ 	.byte	0x00, 0xf0, 0x21, 0x00


	//----- nvinfo : EIATTR_KPARAM_INFO
	.align		4
.L_331:
        /*0038*/ 	.byte	0x04, 0x17
        /*003a*/ 	.short	(.L_333 - .L_332)
.L_332:
        /*003c*/ 	.word	0x00000000
        /*0040*/ 	.short	0x0008
        /*0042*/ 	.short	0x0040
        /*0044*/ 	.byte	0x00, 0xf0, 0x11, 0x00


	//----- nvinfo : EIATTR_KPARAM_INFO
	.align		4
.L_333:
        /*0048*/ 	.byte	0x04, 0x17
        /*004a*/ 	.short	(.L_335 - .L_334)
.L_334:
        /*004c*/ 	.word	0x00000000
        /*0050*/ 	.short	0x0007
        /*0052*/ 	.short	0x0038
        /*0054*/ 	.byte	0x00, 0xf5, 0x21, 0x00


	//----- nvinfo : EIATTR_KPARAM_INFO
	.align		4
.L_335:
        /*0058*/ 	.byte	0x04, 0x17
        /*005a*/ 	.short	(.L_337 - .L_336)
.L_336:
        /*005c*/ 	.word	0x00000000
        /*0060*/ 	.short	0x0006
        /*0062*/ 	.short	0x0030
        /*0064*/ 	.byte	0x00, 0xf5, 0x21, 0x00


	//----- nvinfo : EIATTR_KPARAM_INFO
	.align		4
.L_337:
        /*0068*/ 	.byte	0x04, 0x17
        /*006a*/ 	.short	(.L_339 - .L_338)
.L_338:
        /*006c*/ 	.word	0x00000000
        /*0070*/ 	.short	0x0005
        /*0072*/ 	.short	0x0028
        /*0074*/ 	.byte	0x00, 0xf5, 0x21, 0x00


	//----- nvinfo : EIATTR_KPARAM_INFO
	.align		4
.L_339:
        /*0078*/ 	.byte	0x04, 0x17
        /*007a*/ 	.short	(.L_341 - .L_340)
.L_340:
        /*007c*/ 	.word	0x00000000
        /*0080*/ 	.short	0x0004
        /*0082*/ 	.short	0x0020
        /*0084*/ 	.byte	0x00, 0xf5, 0x21, 0x00


	//----- nvinfo : EIATTR_KPARAM_INFO
	.align		4
.L_341:
        /*0088*/ 	.byte	0x04, 0x17
        /*008a*/ 	.short	(.L_343 - .L_342)
.L_342:
        /*008c*/ 	.word	0x00000000
        /*0090*/ 	.short	0x0003
        /*0092*/ 	.short	0x0018
        /*0094*/ 	.byte	0x00, 0xf5, 0x21, 0x00


	//----- nvinfo : EIATTR_KPARAM_INFO
	.align		4
.L_343:
        /*0098*/ 	.byte	0x04, 0x17
        /*009a*/ 	.short	(.L_345 - .L_344)
.L_344:
        /*009c*/ 	.word	0x00000000
        /*00a0*/ 	.short	0x0002
        /*00a2*/ 	.short	0x0010
        /*00a4*/ 	.byte	0x00, 0xf5, 0x21, 0x00


	//----- nvinfo : EIATTR_KPARAM_INFO
	.align		4
.L_345:
        /*00a8*/ 	.byte	0x04, 0x17
        /*00aa*/ 	.short	(.L_347 - .L_346)
.L_346:
        /*00ac*/ 	.word	0x00000000
        /*00b0*/ 	.short	0x0001
        /*00b2*/ 	.short	0x0008
        /*00b4*/ 	.byte	0x00, 0xf5, 0x21, 0x00


	//----- nvinfo : EIATTR_KPARAM_INFO
	.align		4
.L_347:
        /*00b8*/ 	.byte	0x04, 0x17
        /*00ba*/ 	.short	(.L_349 - .L_348)
.L_348:
        /*00bc*/ 	.word	0x00000000
        /*00c0*/ 	.short	0x0000
        /*00c2*/ 	.short	0x0000
        /*00c4*/ 	.byte	0x00, 0xf5, 0x21, 0x00


	//----- nvinfo : EIATTR_SPARSE_MMA_MASK
	.align		4
.L_349:
        /*00c8*/ 	.byte	0x03, 0x50
        /*00ca*/ 	.short	0x0000


	//----- nvinfo : EIATTR_MAXREG_COUNT
	.align		4
        /*00cc*/ 	.byte	0x03, 0x1b
        /*00ce*/ 	.short	0x00a8


	//----- nvinfo : EIATTR_NUM_BARRIERS
	.align		4
        /*00d0*/ 	.byte	0x02, 0x4c
        /*00d2*/ 	.byte	0x01
	.zero		1


	//----- nvinfo : EIATTR_MERCURY_ISA_VERSION
	.align		4
        /*00d4*/ 	.byte	0x03, 0x5f
        /*00d6*/ 	.short	0x0101


	//----- nvinfo : EIATTR_COOP_GROUP_MASK_REGIDS
	.align		4
        /*00d8*/ 	.byte	0x04, 0x29
        /*00da*/ 	.short	(.L_351 - .L_350)


	//   ....[0]....
.L_350:
        /*00dc*/ 	.word	0xffffffff


	//   ....[1]....
        /*00e0*/ 	.word	0xffffffff


	//   ....[2]....
        /*00e4*/ 	.word	0xffffffff


	//   ....[3]....
        /*00e8*/ 	.word	0xffffffff


	//   ....[4]....
        /*00ec*/ 	.word	0xffffffff


	//   ....[5]....
        /*00f0*/ 	.word	0xffffffff


	//   ....[6]....
        /*00f4*/ 	.word	0xffffffff


	//   ....[7]....
        /*00f8*/ 	.word	0xffffffff


	//   ....[8]....
        /*00fc*/ 	.word	0xffffffff


	//   ....[9]....
        /*0100*/ 	.word	0xffffffff


	//   ....[10]....
        /*0104*/ 	.word	0xffffffff


	//   ....[11]....
        /*0108*/ 	.word	0xffffffff


	//   ....[12]....
        /*010c*/ 	.word	0x0500001d


	//   ....[13]....
        /*0110*/ 	.word	0x0500001c


	//   ....[14]....
        /*0114*/ 	.word	0x05000020


	//   ....[15]....
        /*0118*/ 	.word	0x0500001f


	//   ....[16]....
        /*011c*/ 	.word	0x05000021


	//   ....[17]....
        /*0120*/ 	.word	0x05000022


	//   ....[18]....
        /*0124*/ 	.word	0x05000024


	//   ....[19]....
        /*0128*/ 	.word	0x05000011


	//   ....[20]....
        /*012c*/ 	.word	0x0500001f


	//   ....[21]....
        /*0130*/ 	.word	0x0500001f


	//   ....[22]....
        /*0134*/ 	.word	0x0500001f


	//   ....[23]....
        /*0138*/ 	.word	0x0500001f


	//   ....[24]....
        /*013c*/ 	.word	0x0500001f


	//   ....[25]....
        /*0140*/ 	.word	0x0500001f


	//   ....[26]....
        /*0144*/ 	.word	0x0500001f


	//   ....[27]....
        /*0148*/ 	.word	0x0500001f


	//----- nvinfo : EIATTR_COOP_GROUP_INSTR_OFFSETS
	.align		4
.L_351:
        /*014c*/ 	.byte	0x04, 0x28
        /*014e*/ 	.short	(.L_353 - .L_352)


	//   ....[0]....
.L_352:
        /*0150*/ 	.word	0x00002130


	//   ....[1]....
        /*0154*/ 	.word	0x00002160


	//   ....[2]....
        /*0158*/ 	.word	0x000021f0


	//   ....[3]....
        /*015c*/ 	.word	0x00002230


	//   ....[4]....
        /*0160*/ 	.word	0x000025d0


	//   ....[5]....
        /*0164*/ 	.word	0x00002610


	//   ....[6]....
        /*0168*/ 	.word	0x00002690


	//   ....[7]....
        /*016c*/ 	.word	0x000026b0


	//   ....[8]....
        /*0170*/ 	.word	0x000026e0


	//   ....[9]....
        /*0174*/ 	.word	0x000026f0


	//   ....[10]....
        /*0178*/ 	.word	0x00002720


	//   ....[11]....
        /*017c*/ 	.word	0x00002730


	//   ....[12]....
        /*0180*/ 	.word	0x00003420


	//   ....[13]....
        /*0184*/ 	.word	0x00003450


	//   ....[14]....
        /*0188*/ 	.word	0x00003490


	//   ....[15]....
        /*018c*/ 	.word	0x000034b0


	//   ....[16]....
        /*0190*/ 	.word	0x000034e0


	//   ....[17]....
        /*0194*/ 	.word	0x000034f0


	//   ....[18]....
        /*0198*/ 	.word	0x00003520


	//   ....[19]....
        /*019c*/ 	.word	0x00003530


	//   ....[20]....
        /*01a0*/ 	.word	0x00003700


	//   ....[21]....
        /*01a4*/ 	.word	0x00003790


	//   ....[22]....
        /*01a8*/ 	.word	0x00003800


	//   ....[23]....
        /*01ac*/ 	.word	0x00003860


	//   ....[24]....
        /*01b0*/ 	.word	0x000038d0


	//   ....[25]....
        /*01b4*/ 	.word	0x00003930


	//   ....[26]....
        /*01b8*/ 	.word	0x000039a0


	//   ....[27]....
        /*01bc*/ 	.word	0x00003a00


	//----- nvinfo : EIATTR_VRC_CTA_INIT_COUNT
	.align		4
.L_353:
        /*01c0*/ 	.byte	0x02, 0x4a
	.zero		1
	.zero		1


	//----- nvinfo : EIATTR_EXIT_INSTR_OFFSETS
	.align		4
        /*01c4*/ 	.byte	0x04, 0x1c
        /*01c6*/ 	.short	(.L_355 - .L_354)


	//   ....[0]....
.L_354:
        /*01c8*/ 	.word	0x00002900


	//   ....[1]....
        /*01cc*/ 	.word	0x00003690


	//----- nvinfo : EIATTR_MAX_THREADS
	.align		4
.L_355:
        /*01d0*/ 	.byte	0x04, 0x05
        /*01d2*/ 	.short	(.L_357 - .L_356)
.L_356:
        /*01d4*/ 	.word	0x00000140
        /*01d8*/ 	.word	0x00000001
        /*01dc*/ 	.word	0x00000001


	//----- nvinfo : EIATTR_CRS_STACK_SIZE
	.align		4
.L_357:
        /*01e0*/ 	.byte	0x04, 0x1e
        /*01e2*/ 	.short	(.L_359 - .L_358)
.L_358:
        /*01e4*/ 	.word	0x00000000


	//----- nvinfo : EIATTR_CBANK_PARAM_SIZE
	.align		4
.L_359:
        /*01e8*/ 	.byte	0x03, 0x19
        /*01ea*/ 	.short	0x0060


	//----- nvinfo : EIATTR_PARAM_CBANK
	.align		4
        /*01ec*/ 	.byte	0x04, 0x0a
        /*01ee*/ 	.short	(.L_361 - .L_360)
	.align		4
.L_360:
        /*01f0*/ 	.word	index@(.nv.constant0._ZN13group_norm_v218gn_bwd_cuda_kernelI13__nv_bfloat16Li320ELi1ELi16ELi160ELi64ELb1ELb1ELi4ELi320ELi320ELi4ELb1ELi9ELb0ELb0ELNS_15WgradSyncMethodE2ENS_16CompileConditionILi1000EEEEEvPT_S6_S6_PKS5_S8_S8_S8_PKfflPfPj)
        /*01f4*/ 	.short	0x0380
        /*01f6*/ 	.short	0x0060


	//----- nvinfo : EIATTR_SW_WAR
	.align		4
.L_361:
        /*01f8*/ 	.byte	0x04, 0x36
        /*01fa*/ 	.short	(.L_363 - .L_362)
.L_362:
        /*01fc*/ 	.word	0x00000008
.L_363:


//--------------------- .nv.info._ZN13group_norm_v218gn_bwd_cuda_kernelI13__nv_bfloat16Li320ELi3ELi16ELi160ELi64ELb1ELb1ELi4ELi320ELi320ELi4ELb1ELi16ELb0ELb0ELNS_15WgradSyncMethodE3ENS_16CompileConditionILi1000EEEEEvPT_S6_S6_PKS5_S8_S8_S8_PKfflPfPj --------------------------
	.section	.nv.info._ZN13group_norm_v218gn_bwd_cuda_kernelI13__nv_bfloat16Li320ELi3ELi16ELi160ELi64ELb1ELb1ELi4ELi320ELi320ELi4ELb1ELi16ELb0ELb0ELNS_15WgradSyncMethodE3ENS_16CompileConditionILi1000EEEEEvPT_S6_S6_PKS5_S8_S8_S8_PKfflPfPj,"",@"SHT_CUDA_INFO"
	.sectionflags	@""
	.align	4


	//----- nvinfo : EIATTR_CUDA_API_VERSION
	.align		4
        /*0000*/ 	.byte	0x04, 0x37
        /*0002*/ 	.short	(.L_365 - .L_364)
.L_364:
        /*0004*/ 	.word	0x00000082


	//----- nvinfo : EIATTR_KPARAM_INFO
	.align		4
.L_365:
        /*0008*/ 	.byte	0x04, 0x17
        /*000a*/ 	.short	(.L_367 - .L_366)
.L_366:
        /*000c*/ 	.word	0x00000000
        /*0010*/ 	.short	0x000b
        /*0012*/ 	.short	0x0058
        /*0014*/ 	.byte	0x00, 0xf5, 0x21, 0x00


	//----- nvinfo : EIATTR_KPARAM_INFO
	.align		4
.L_367:
        /*0018*/ 	.byte	0x04, 0x17
        /*001a*/ 	.short	(.L_369 - .L_368)
.L_368:
        /*001c*/ 	.word	0x00000000
        /*0020*/ 	.short	0x000a
        /*0022*/ 	.short	0x0050
        /*0024*/ 	.byte	0x00, 0xf5, 0x21, 0x00


	//----- nvinfo : EIATTR_KPARAM_INFO
	.align		4
.L_369:
        /*0028*/ 	.byte	0x04, 0x17
        /*002a*/ 	.short	(.L_371 - .L_370)
.L_370:
        /*002c*/ 	.word	0x00000000
        /*0030*/ 	.short	0x0009
        /*0032*/ 	.short	0x0048
        /*0034*/ 	.byte	0x00, 0xf0, 0x21, 0x00


	//----- nvinfo : EIATTR_KPARAM_INFO
	.align		4
.L_371:
        /*0038*/ 	.byte	0x04, 0x17
        /*003a*/ 	.short	(.L_373 - .L_372)
.L_372:
        /*003c*/ 	.word	0x00000000
        /*0040*/ 	.short	0x0008
        /*0042*/ 	.short	0x0040
        /*0044*/ 	.byte	0x00, 0xf0, 0x11, 0x00


	//----- nvinfo : EIATTR_KPARAM_INFO
	.align		4
.L_373:
        /*0048*/ 	.byte	0x04, 0x17
        /*004a*/ 	.short	(.L_375 - .L_374)
.L_374:
        /*004c*/ 	.word	0x00000000
        /*0050*/ 	.short	0x0007
        /*0052*/ 	.short	0x0038
        /*0054*/ 	.byte	0x00, 0xf5, 0x21, 0x00


	//----- nvinfo : EIATTR_KPARAM_INFO
	.align		4
.L_375:
        /*0058*/ 	.byte	0x04, 0x17
        /*005a*/ 	.short	(.L_377 - .L_376)
.L_376:
        /*005c*/ 	.word	0x00000000
        /*0060*/ 	.short	0x0006
        /*0062*/ 	.short	0x0030
        /*0064*/ 	.byte	0x00, 0xf5, 0x21, 0x00


	//----- nvinfo : EIATTR_KPARAM_INFO
	.align		4
.L_377:
        /*0068*/ 	.byte	0x04, 0x17
        /*006a*/ 	.short	(.L_379 - .L_378)
.L_378:
        /*006c*/ 	.word	0x00000000
        /*0070*/ 	.short	0x0005
        /*0072*/ 	.short	0x0028
        /*0074*/ 	.byte	0x00, 0xf5, 0x21, 0x00


	//----- nvinfo : EIATTR_KPARAM_INFO
	.align		4
.L_379:
        /*0078*/ 	.byte	0x04, 0x17
        /*007a*/ 	.short	(.L_381 - .L_380)
.L_380:
        /*007c*/ 	.word	0x00000000
        /*0080*/ 	.short	0x0004
        /*0082*/ 	.short	0x0020
        /*0084*/ 	.byte	0x00, 0xf5, 0x21, 0x00


	//----- nvinfo : EIATTR_KPARAM_INFO
	.align		4
.L_381:
        /*0088*/ 	.byte	0x04, 0x17
        /*008a*/ 	.short	(.L_383 - .L_382)
.L_382:
        /*008c*/ 	.word	0x00000000
        /*0090*/ 	.short	0x0003
        /*0092*/ 	.short	0x0018
        /*0094*/ 	.byte	0x00, 0xf5, 0x21, 0x00


	//----- nvinfo : EIATTR_KPARAM_INFO
	.align		4
.L_383:
        /*0098*/ 	.byte	0x04, 0x17
        /*009a*/ 	.short	(.L_385 - .L_384)
.L_384:
        /*009c*/ 	.word	0x00000000
        /*00a0*/ 	.short	0x0002
        /*00a2*/ 	.short	0x0010
        /*00a4*/ 	.byte	0x00, 0xf5, 0x21, 0x00


	//----- nvinfo : EIATTR_KPARAM_INFO
	.align		4
.L_385:
        /*00a8*/ 	.byte	0x04, 0x17
        /*00aa*/ 	.short	(.L_387 - .L_386)
.L_386:
        /*00ac*/ 	.word	0x00000000
        /*00b0*/ 	.short	0x0001
        /*00b2*/ 	.short	0x0008
        /*00b4*/ 	.byte	0x00, 0xf5, 0x21, 0x00


	//----- nvinfo : EIATTR_KPARAM_INFO
	.align		4
.L_387:
        /*00b8*/ 	.byte	0x04, 0x17
        /*00ba*/ 	.short	(.L_389 - .L_388)
.L_388:
        /*00bc*/ 	.word	0x00000000
        /*00c0*/ 	.short	0x0000
        /*00c2*/ 	.short	0x0000
        /*00c4*/ 	.byte	0x00, 0xf5, 0x21, 0x00


	//----- nvinfo : EIATTR_SPARSE_MMA_MASK
	.align		4
.L_389:
        /*00c8*/ 	.byte	0x03, 0x50
        /*00ca*/ 	.short	0x0000


	//----- nvinfo : EIATTR_MAXREG_COUNT
	.align		4
        /*00cc*/ 	.byte	0x03, 0x1b
        /*00ce*/ 	.short	0x0040


	//----- nvinfo : EIATTR_NUM_BARRIERS
	.align		4
        /*00d0*/ 	.byte	0x02, 0x4c
        /*00d2*/ 	.byte	0x01
	.zero		1


	//----- nvinfo : EIATTR_MERCURY_ISA_VERSION
	.align		4
        /*00d4*/ 	.byte	0x03, 0x5f
        /*00d6*/ 	.short	0x0101


	//----- nvinfo : EIATTR_COOP_GROUP_MASK_REGIDS
	.align		4
        /*00d8*/ 	.byte	0x04, 0x29
        /*00da*/ 	.short	(.L_391 - .L_390)


	//   ....[0]....
.L_390:
        /*00dc*/ 	.word	0xffffffff


	//   ....[1]....
        /*00e0*/ 	.word	0xffffffff


	//   ....[2]....
        /*00e4*/ 	.word	0xffffffff


	//   ....[3]....
        /*00e8*/ 	.word	0xffffffff


	//   ....[4]....
        /*00ec*/ 	.word	0xffffffff


	//   ....[5]....
        /*00f0*/ 	.word	0xffffffff


	//   ....[6]....
        /*00f4*/ 	.word	0xffffffff


	//   ....[7]....
        /*00f8*/ 	.word	0xffffffff


	//   ....[8]....
        /*00fc*/ 	.word	0xffffffff


	//   ....[9]....
        /*0100*/ 	.word	0xffffffff


	//   ....[10]....
        /*0104*/ 	.word	0xffffffff


	//   ....[11]....
        /*0108*/ 	.word	0xffffffff


	//   ....[12]....
        /*010c*/ 	.word	0x0500000f


	//   ....[13]....
        /*0110*/ 	.word	0x05000011


	//   ....[14]....
        /*0114*/ 	.word	0x05000010


	//   ....[15]....
        /*0118*/ 	.word	0x05000012


	//   ....[16]....
        /*011c*/ 	.word	0x05000013


	//   ....[17]....
        /*0120*/ 	.word	0x05000015


	//   ....[18]....
        /*0124*/ 	.word	0x05000014


	//   ....[19]....
        /*0128*/ 	.word	0x0500000a


	//   ....[20]....
        /*012c*/ 	.word	0x05000010


	//   ....[21]....
        /*0130*/ 	.word	0x05000010


	//   ....[22]....
        /*0134*/ 	.word	0x05000010


	//   ....[23]....
        /*0138*/ 	.word	0x05000010


	//   ....[24]....
        /*013c*/ 	.word	0x05000010


	//   ....[25]....
        /*0140*/ 	.word	0x05000010


	//   ....[26]....
        /*0144*/ 	.word	0x05000010


	//   ....[27]....
        /*0148*/ 	.word	0x05000010


	//----- nvinfo : EIATTR_COOP_GROUP_INSTR_OFFSETS
	.align		4
.L_391:
        /*014c*/ 	.byte	0x04, 0x28
        /*014e*/ 	.short	(.L_393 - .L_392)


	//   ....[0]....
.L_392:
        /*0150*/ 	.word	0x00002230


	//   ....[1]....
        /*0154*/ 	.word	0x00002250


	//   ....[2]....
        /*0158*/ 	.word	0x000022c0


	//   ....[3]....
        /*015c*/ 	.word	0x000022f0


	//   ....[4]....
        /*0160*/ 	.word	0x000026e0


	//   ....[5]....
        /*0164*/ 	.word	0x000026f0


	//   ....[6]....
        /*0168*/ 	.word	0x00002720


	//   ....[7]....
        /*016c*/ 	.word	0x00002730


	//   ....[8]....
        /*0170*/ 	.word	0x00002770


	//   ....[9]....
        /*0174*/ 	.word	0x00002780


	//   ....[10]....
        /*0178*/ 	.word	0x000027b0


	//   ....[11]....
        /*017c*/ 	.word	0x000027c0


	//   ....[12]....
        /*0180*/ 	.word	0x000035a0


	//   ....[13]....
        /*0184*/ 	.word	0x000035d0


	//   ....[14]....
        /*0188*/ 	.word	0x00003610


	//   ....[15]....
        /*018c*/ 	.word	0x00003630


	//   ....[16]....
        /*0190*/ 	.word	0x00003660


	//   ....[17]....
        /*0194*/ 	.word	0x00003670


	//   ....[18]....
        /*0198*/ 	.word	0x000036a0


	//   ....[19]....
        /*019c*/ 	.word	0x000036b0


	//   ....[20]....
        /*01a0*/ 	.word	0x00003870


	//   ....[21]....
        /*01a4*/ 	.word	0x00003900


	//   ....[22]....
        /*01a8*/ 	.word	0x00003970


	//   ....[23]....
        /*01ac*/ 	.word	0x000039d0


	//   ....[24]....
        /*01b0*/ 	.word	0x00003a40


	//   ....[25]....
        /*01b4*/ 	.word	0x00003aa0


	//   ....[26]....
        /*01b8*/ 	.word	0x00003b10


	//   ....[27]....
        /*01bc*/ 	.word	0x00003b70


	//----- nvinfo : EIATTR_VRC_CTA_INIT_COUNT
	.align		4
.L_393:
        /*01c0*/ 	.byte	0x02, 0x4a
	.zero		1
	.zero		1


	//----- nvinfo : EIATTR_EXIT_INSTR_OFFSETS
	.align		4
        /*01c4*/ 	.byte	0x04, 0x1c
        /*01c6*/ 	.short	(.L_395 - .L_394)


	//   ....[0]....
.L_394:
        /*01c8*/ 	.word	0x00002a30


	//   ....[1]....
        /*01cc*/ 	.word	0x00003800


	//----- nvinfo : EIATTR_MAX_THREADS
	.align		4
.L_395:
        /*01d0*/ 	.byte	0x04, 0x05
        /*01d2*/ 	.short	(.L_397 - .L_396)
.L_396:
        /*01d4*/ 	.word	0x00000140
        /*01d8*/ 	.word	0x00000001
        /*01dc*/ 	.word	0x00000001


	//----- nvinfo : EIATTR_CRS_STACK_SIZE
	.align		4
.L_397:
        /*01e0*/ 	.byte	0x04, 0x1e
        /*01e2*/ 	.short	(.L_399 - .L_398)
.L_398:
        /*01e4*/ 	.word	0x00000000


	//----- nvinfo : EIATTR_CBANK_PARAM_SIZE
	.align		4
.L_399:
        /*01e8*/ 	.byte	0x03, 0x19
        /*01ea*/ 	.short	0x0060


	//----- nvinfo : EIATTR_PARAM_CBANK
	.align		4
        /*01ec*/ 	.byte	0x04, 0x0a
        /*01ee*/ 	.short	(.L_401 - .L_400)
	.align		4
.L_400:
        /*01f0*/ 	.word	index@(.nv.constant0._ZN13group_norm_v218gn_bwd_cuda_kernelI13__nv_bfloat16Li320ELi3ELi16ELi160ELi64ELb1ELb1ELi4ELi320ELi320ELi4ELb1ELi16ELb0ELb0ELNS_15WgradSyncMethodE3ENS_16CompileConditionILi1000EEEEEvPT_S6_S6_PKS5_S8_S8_S8_PKfflPfPj)
        /*01f4*/ 	.short	0x0380
        /*01f6*/ 	.short	0x0060


	//----- nvinfo : EIATTR_SW_WAR
	.align		4
.L_401:
        /*01f8*/ 	.byte	0x04, 0x36
        /*01fa*/ 	.short	(.L_403 - .L_402)
.L_402:
        /*01fc*/ 	.word	0x00000008
.L_403:


//--------------------- .nv.info._ZN13group_norm_v218gn_bwd_cuda_kernelI13__nv_bfloat16Li320ELi1ELi16ELi160ELi64ELb1ELb1ELi8ELi320ELi320ELi4ELb1ELi16ELb0ELb0ELNS_15WgradSyncMethodE3ENS_16CompileConditionILi1000EEEEEvPT_S6_S6_PKS5_S8_S8_S8_PKfflPfPj --------------------------
	.section	.nv.info._ZN13group_norm_v218gn_bwd_cuda_kernelI13__nv_bfloat16Li320ELi1ELi16ELi160ELi64ELb1ELb1ELi8ELi320ELi320ELi4ELb1ELi16ELb0ELb0ELNS_15WgradSyncMethodE3ENS_16CompileConditionILi1000EEEEEvPT_S6_S6_PKS5_S8_S8_S8_PKfflPfPj,"",@"SHT_CUDA_INFO"
	.sectionflags	@""
	.align	4


	//----- nvinfo : EIATTR_CUDA_API_VERSION
	.align		4
        /*0000*/ 	.byte	0x04, 0x37
        /*0002*/ 	.short	(.L_405 - .L_404)
.L_404:
        /*0004*/ 	.word	0x00000082


	//----- nvinfo : EIATTR_KPARAM_INFO
	.align		4
.L_405:
        /*0008*/ 	.byte	0x04, 0x17
        /*000a*/ 	.short	(.L_407 - .L_406)
.L_406:
        /*000c*/ 	.word	0x00000000
        /*0010*/ 	.short	0x000b
        /*0012*/ 	.short	0x0058
        /*0014*/ 	.byte	0x00, 0xf5, 0x21, 0x00


	//----- nvinfo : EIATTR_KPARAM_INFO
	.align		4
.L_407:
        /*0018*/ 	.byte	0x04, 0x17
        /*001a*/ 	.short	(.L_409 - .L_408)
.L_408:
        /*001c*/ 	.word	0x00000000
        /*0020*/ 	.short	0x000a
        /*0022*/ 	.short	0x0050
        /*0024*/ 	.byte	0x00, 0xf5, 0x21, 0x00


	//----- nvinfo : EIATTR_KPARAM_INFO
	.align		4
.L_409:
        /*0028*/ 	.byte	0x04, 0x17
        /*002a*/ 	.short	(.L_411 - .L_410)
.L_410:
        /*002c*/ 	.word	0x00000000
        /*0030*/ 	.short	0x0009
        /*0032*/ 	.short	0x0048
        /*0034*/ 	.byte	0x00, 0xf0, 0x21, 0x00


	//----- nvinfo : EIATTR_KPARAM_INFO
	.align		4
.L_411:
        /*0038*/ 	.byte	0x04, 0x17
        /*003a*/ 	.short	(.L_413 - .L_412)
.L_412:
        /*003c*/ 	.word	0x00000000
        /*0040*/ 	.short	0x0008
        /*0042*/ 	.short	0x0040
        /*0044*/ 	.byte	0x00, 0xf0, 0x11, 0x00


	//----- nvinfo : EIATTR_KPARAM_INFO
	.align		4
.L_413:
        /*0048*/ 	.byte	0x04, 0x17
        /*004a*/ 	.short	(.L_415 - .L_414)
.L_414:
        /*004c*/ 	.word	0x00000000
        /*0050*/ 	.short	0x0007
        /*0052*/ 	.short	0x0038
        /*0054*/ 	.byte	0x00, 0xf5, 0x21, 0x00


	//----- nvinfo : EIATTR_KPARAM_INFO
	.align		4
.L_415:
        /*0058*/ 	.byte	0x04, 0x17
        /*005a*/ 	.short	(.L_417 - .L_416)
.L_416:
        /*005c*/ 	.word	0x00000000
        /*0060*/ 	.short	0x0006
        /*0062*/ 	.short	0x0030
        /*0064*/ 	.byte	0x00, 0xf5, 0x21, 0x00


	//----- nvinfo : EIATTR_KPARAM_INFO
	.align		4
.L_417:
        /*0068*/ 	.byte	0x04, 0x17
        /*006a*/ 	.short	(.L_419 - .L_418)
.L_418:
        /*006c*/ 	.word	0x00000000
        /*0070*/ 	.short	0x0005
        /*0072*/ 	.short	0x0028
        /*0074*/ 	.byte	0x00, 0xf5, 0x21, 0x00


	//----- nvinfo : EIATTR_KPARAM_INFO
	.align		4
.L_419:
        /*0078*/ 	.byte	0x04, 0x17
        /*007a*/ 	.short	(.L_421 - .L_420)
.L_420:
        /*007c*/ 	.word	0x00000000
        /*0080*/ 	.short	0x0004
        /*0082*/ 	.short	0x0020
        /*0084*/ 	.byte	0x00, 0xf5, 0x21, 0x00


	//----- nvinfo : EIATTR_KPARAM_INFO
	.align		4
.L_421:
        /*0088*/ 	.byte	0x04, 0x17
        /*008a*/ 	.short	(.L_423 - .L_422)
.L_422:
        /*008c*/ 	.word	0x00000000
        /*0090*/ 	.short	0x0003
        /*0092*/ 	.short	0x0018
        /*0094*/ 	.byte	0x00, 0xf5, 0x21, 0x00


	//----- nvinfo : EIATTR_KPARAM_INFO
	.align		4
.L_423:
        /*0098*/ 	.byte	0x04, 0x17
        /*009a*/ 	.short	(.L_425 - .L_424)
.L_424:
        /*009c*/ 	.word	0x00000000
        /*00a0*/ 	.short	0x0002
        /*00a2*/ 	.short	0x0010
        /*00a4*/ 	.byte	0x00, 0xf5, 0x21, 0x00


	//----- nvinfo : EIATTR_KPARAM_INFO
	.align		4
.L_425:
        /*00a8*/ 	.byte	0x04, 0x17
        /*00aa*/ 	.short	(.L_427 - .L_426)
.L_426:
        /*00ac*/ 	.word	0x00000000
        /*00b0*/ 	.short	0x0001
        /*00b2*/ 	.short	0x0008
        /*00b4*/ 	.byte	0x00, 0xf5, 0x21, 0x00


	//----- nvinfo : EIATTR_KPARAM_INFO
	.align		4
.L_427:
        /*00b8*/ 	.byte	0x04, 0x17
        /*00ba*/ 	.short	(.L_429 - .L_428)
.L_428:
        /*00bc*/ 	.word	0x00000000
        /*00c0*/ 	.short	0x0000
        /*00c2*/ 	.short	0x0000
        /*00c4*/ 	.byte	0x00, 0xf5, 0x21, 0x00


	//----- nvinfo : EIATTR_SPARSE_MMA_MASK
	.align		4
.L_429:
        /*00c8*/ 	.byte	0x03, 0x50
        /*00ca*/ 	.short	0x0000


	//----- nvinfo : EIATTR_MAXREG_COUNT
	.align		4
        /*00cc*/ 	.byte	0x03, 0x1b
        /*00ce*/ 	.short	0x00a8


	//----- nvinfo : EIATTR_NUM_BARRIERS
	.align		4
        /*00d0*/ 	.byte	0x02, 0x4c
        /*00d2*/ 	.byte	0x01
	.zero		1


	//----- nvinfo : EIATTR_MERCURY_ISA_VERSION
	.align		4
        /*00d4*/ 	.byte	0x03, 0x5f
        /*00d6*/ 	.short	0x0101


	//----- nvinfo : EIATTR_COOP_GROUP_MASK_REGIDS
	.align		4
        /*00d8*/ 	.byte	0x04, 0x29
        /*00da*/ 	.short	(.L_431 - .L_430)


	//   ....[0]....
.L_430:
        /*00dc*/ 	.word	0xffffffff


	//   ....[1]....
        /*00e0*/ 	.word	0xffffffff


	//   ....[2]....
        /*00e4*/ 	.word	0xffffffff


	//   ....[3]....
        /*00e8*/ 	.word	0xffffffff


	//   ....[4]....
        /*00ec*/ 	.word	0xffffffff


	//   ....[5]....
        /*00f0*/ 	.word	0xffffffff


	//   ....[6]....
        /*00f4*/ 	.word	0xffffffff


	//   ....[7]....
        /*00f8*/ 	.word	0xffffffff


	//   ....[8]....
        /*00fc*/ 	.word	0xffffffff


	//   ....[9]....
        /*0100*/ 	.word	0xffffffff


	//   ....[10]....
        /*0104*/ 	.word	0x0500001d


	//   ....[11]....
        /*0108*/ 	.word	0x0500001e


	//   ....[12]....
        /*010c*/ 	.word	0x05000020


	//   ....[13]....
        /*0110*/ 	.word	0x0500001f


	//   ....[14]....
        /*0114*/ 	.word	0x05000021


	//   ....[15]....
        /*0118*/ 	.word	0x05000022


	//   ....[16]....
        /*011c*/ 	.word	0x05000024


	//   ....[17]....
        /*0120*/ 	.word	0x05000017


	//   ....[18]....
        /*0124*/ 	.word	0x0500001f


	//   ....[19]....
        /*0128*/ 	.word	0x0500001f


	//   ....[20]....
        /*012c*/ 	.word	0x0500001f


	//   ....[21]....
        /*0130*/ 	.word	0x0500001f


	//   ....[22]....
        /*0134*/ 	.word	0x0500001f


	//   ....[23]....
        /*0138*/ 	.word	0x0500001f


	//   ....[24]....
        /*013c*/ 	.word	0x0500001f


	//   ....[25]....
        /*0140*/ 	.word	0x0500001f


	//----- nvinfo : EIATTR_COOP_GROUP_INSTR_OFFSETS
	.align		4
.L_431:
        /*0144*/ 	.byte	0x04, 0x28
        /*0146*/ 	.short	(.L_433 - .L_432)


	//   ....[0]....
.L_432:
        /*0148*/ 	.word	0x00002740


	//   ....[1]....
        /*014c*/ 	.word	0x00002760


	//   ....[2]....
        /*0150*/ 	.word	0x000027b0


	//   ....[3]....
        /*0154*/ 	.word	0x000027d0


	//   ....[4]....
        /*0158*/ 	.word	0x00002b00


	//   ....[5]....
        /*015c*/ 	.word	0x00002b40


	//   ....[6]....
        /*0160*/ 	.word	0x00002b70


	//   ....[7]....
        /*0164*/ 	.word	0x00002b80


	//   ....[8]....
        /*0168*/ 	.word	0x00002bb0


	//   ....[9]....
        /*016c*/ 	.word	0x00002bc0


	//   ....[10]....
        /*0170*/ 	.word	0x000039f0


	//   ....[11]....
        /*0174*/ 	.word	0x00003a20


	//   ....[12]....
        /*0178*/ 	.word	0x00003a70


	//   ....[13]....
        /*017c*/ 	.word	0x00003a90


	//   ....[14]....
        /*0180*/ 	.word	0x00003ac0


	//   ....[15]....
        /*0184*/ 	.word	0x00003ad0


	//   ....[16]....
        /*0188*/ 	.word	0x00003b00


	//   ....[17]....
        /*018c*/ 	.word	0x00003b10


	//   ....[18]....
        /*0190*/ 	.word	0x00003ce0


	//   ....[19]....
        /*0194*/ 	.word	0x00003d70


	//   ....[20]....
        /*0198*/ 	.word	0x00003de0


	//   ....[21]....
        /*019c*/ 	.word	0x00003e40


	//   ....[22]....
        /*01a0*/ 	.word	0x00003eb0


	//   ....[23]....
        /*01a4*/ 	.word	0x00003f10


	//   ....[24]....
        /*01a8*/ 	.word	0x00003f80


	//   ....[25]....
        /*01ac*/ 	.word	0x00003fe0


	//----- nvinfo : EIATTR_VRC_CTA_INIT_COUNT
	.align		4
.L_433:
        /*01b0*/ 	.byte	0x02, 0x4a
	.zero		1
	.zero		1


	//----- nvinfo : EIATTR_EXIT_INSTR_OFFSETS
	.align		4
        /*01b4*/ 	.byte	0x04, 0x1c
        /*01b6*/ 	.short	(.L_435 - .L_434)


	//   ....[0]....
.L_434:
        /*01b8*/ 	.word	0x00002eb0


	//   ....[1]....
        /*01bc*/ 	.word	0x00003c70


	//----- nvinfo : EIATTR_MAX_THREADS
	.align		4
.L_435:
        /*01c0*/ 	.byte	0x04, 0x05
        /*01c2*/ 	.short	(.L_437 - .L_436)
.L_436:
        /*01c4*/ 	.word	0x00000140
        /*01c8*/ 	.word	0x00000001
        /*01cc*/ 	.word	0x00000001


	//----- nvinfo : EIATTR_CRS_STACK_SIZE
	.align		4
.L_437:
        /*01d0*/ 	.byte	0x04, 0x1e
        /*01d2*/ 	.short	(.L_439 - .L_438)
.L_438:
        /*01d4*/ 	.word	0x00000000


	//----- nvinfo : EIATTR_CBANK_PARAM_SIZE
	.align		4
.L_439:
        /*01d8*/ 	.byte	0x03, 0x19
        /*01da*/ 	.short	0x0060


	//----- nvinfo : EIATTR_PARAM_CBANK
	.align		4
        /*01dc*/ 	.byte	0x04, 0x0a
        /*01de*/ 	.short	(.L_441 - .L_440)
	.align		4
.L_440:
        /*01e0*/ 	.word	index@(.nv.constant0._ZN13group_norm_v218gn_bwd_cuda_kernelI13__nv_bfloat16Li320ELi1ELi16ELi160ELi64ELb1ELb1ELi8ELi320ELi320ELi4ELb1ELi16ELb0ELb0ELNS_15WgradSyncMethodE3ENS_16CompileConditionILi1000EEEEEvPT_S6_S6_PKS5_S8_S8_S8_PKfflPfPj)
        /*01e4*/ 	.short	0x0380
        /*01e6*/ 	.short	0x0060


	//----- nvinfo : EIATTR_SW_WAR
	.align		4
.L_441:
        /*01e8*/ 	.byte	0x04, 0x36
        /*01ea*/ 	.short	(.L_443 - .L_442)
.L_442:
        /*01ec*/ 	.word	0x00000008
.L_443:


//--------------------- .nv.info._ZN13group_norm_v218gn_bwd_cuda_kernelI13__nv_bfloat16Li320ELi3ELi16ELi160ELi64ELb1ELb1ELi8ELi320ELi320ELi4ELb1ELi40ELb0ELb0ELNS_15WgradSyncMethodE3ENS_16CompileConditionILi1000EEEEEvPT_S6_S6_PKS5_S8_S8_S8_PKfflPfPj --------------------------
	.section	.nv.info._ZN13group_norm_v218gn_bwd_cuda_kernelI13__nv_bfloat16Li320ELi3ELi16ELi160ELi64ELb1ELb1ELi8ELi320ELi320ELi4ELb1ELi40ELb0ELb0ELNS_15WgradSyncMethodE3ENS_16CompileConditionILi1000EEEEEvPT_S6_S6_PKS5_S8_S8_S8_PKfflPfPj,"",@"SHT_CUDA_INFO"
	.sectionflags	@""
	.align	4


	//----- nvinfo : EIATTR_CUDA_API_VERSION
	.align		4
        /*0000*/ 	.byte	0x04, 0x37
        /*0002*/ 	.short	(.L_445 - .L_444)
.L_444:
        /*0004*/ 	.word	0x00000082


	//----- nvinfo : EIATTR_KPARAM_INFO
	.align		4
.L_445:
        /*0008*/ 	.byte	0x04, 0x17
        /*000a*/ 	.short	(.L_447 - .L_446)
.L_446:
        /*000c*/ 	.word	0x00000000
        /*0010*/ 	.short	0x000b
        /*0012*/ 	.short	0x0058
        /*0014*/ 	.byte	0x00, 0xf5, 0x21, 0x00


	//----- nvinfo : EIATTR_KPARAM_INFO
	.align		4
.L_447:
        /*0018*/ 	.byte	0x04, 0x17
        /*001a*/ 	.short	(.L_449 - .L_448)
.L_448:
        /*001c*/ 	.word	0x00000000
        /*0020*/ 	.short	0x000a
        /*0022*/ 	.short	0x0050
        /*0024*/ 	.byte	0x00, 0xf5, 0x21, 0x00


	//----- nvinfo : EIATTR_KPARAM_INFO
	.align		4
.L_449:
        /*0028*/ 	.byte	0x04, 0x17
        /*002a*/ 	.short	(.L_451 - .L_450)
.L_450:
        /*002c*/ 	.word	0x00000000
        /*0030*/ 	.short	0x0009
        /*0032*/ 	.short	0x0048
        /*0034*/ 	.byte	0x00, 0xf0, 0x21, 0x00


	//----- nvinfo : EIATTR_KPARAM_INFO
	.align		4
.L_451:
        /*0038*/ 	.byte	0x04, 0x17
        /*003a*/ 	.short	(.L_453 - .L_452)
.L_452:
        /*003c*/ 	.word	0x00000000
        /*0040*/ 	.short	0x0008
        /*0042*/ 	.short	0x0040
        /*0044*/ 	.byte	0x00, 0xf0, 0x11, 0x00


	//----- nvinfo : EIATTR_KPARAM_INFO
	.align		4
.L_453:
        /*0048*/ 	.byte	0x04, 0x17
        /*004a*/ 	.short	(.L_455 - .L_454)
.L_454:
        /*004c*/ 	.word	0x00000000
        /*0050*/ 	.short	0x0007
        /*0052*/ 	.short	0x0038
        /*0054*/ 	.byte	0x00, 0xf5, 0x21, 0x00


	//----- nvinfo : EIATTR_KPARAM_INFO
	.align		4
.L_455:
        /*0058*/ 	.byte	0x04, 0x17
        /*005a*/ 	.short	(.L_457 - .L_456)
.L_456:
        /*005c*/ 	.word	0x00000000
        /*0060*/ 	.short	0x0006
        /*0062*/ 	.short	0x0030
        /*0064*/ 	.byte	0x00, 0xf5, 0x21, 0x00


	//----- nvinfo : EIATTR_KPARAM_INFO
	.align		4
.L_457:
        /*0068*/ 	.byte	0x04, 0x17
        /*006a*/ 	.short	(.L_459 - .L_458)
.L_458:
        /*006c*/ 	.word	0x00000000
        /*0070*/ 	.short	0x0005
        /*0072*/ 	.short	0x0028
        /*0074*/ 	.byte	0x00, 0xf5, 0x21, 0x00


	//----- nvinfo : EIATTR_KPARAM_INFO
	.align		4
.L_459:
        /*0078*/ 	.byte	0x04, 0x17
        /*007a*/ 	.short	(.L_461 - .L_460)
.L_460:
        /*007c*/ 	.word	0x00000000
        /*0080*/ 	.short	0x0004
        /*0082*/ 	.short	0x0020
        /*0084*/ 	.byte	0x00, 0xf5, 0x21, 0x00


	//----- nvinfo : EIATTR_KPARAM_INFO
	.align		4
.L_461:
        /*0088*/ 	.byte	0x04, 0x17
        /*008a*/ 	.short	(.L_463 - .L_462)
.L_462:
        /*008c*/ 	.word	0x00000000
        /*0090*/ 	.short	0x0003
        /*0092*/ 	.short	0x0018
        /*0094*/ 	.byte	0x00, 0xf5, 0x21, 0x00


	//----- nvinfo : EIATTR_KPARAM_INFO
	.align		4
.L_463:
        /*0098*/ 	.byte	0x04, 0x17
        /*009a*/ 	.short	(.L_465 - .L_464)
.L_464:
        /*009c*/ 	.word	0x00000000
        /*00a0*/ 	.short	0x0002
        /*00a2*/ 	.short	0x0010
        /*00a4*/ 	.byte	0x00, 0xf5, 0x21, 0x00


	//----- nvinfo : EIATTR_KPARAM_INFO
	.align		4
.L_465:
        /*00a8*/ 	.byte	0x04, 0x17
        /*00aa*/ 	.short	(.L_467 - .L_466)
.L_466:
        /*00ac*/ 	.word	0x00000000
        /*00b0*/ 	.short	0x0001
        /*00b2*/ 	.short	0x0008
        /*00b4*/ 	.byte	0x00, 0xf5, 0x21, 0x00


	//----- nvinfo : EIATTR_KPARAM_INFO
	.align		4
.L_467:
        /*00b8*/ 	.byte	0x04, 0x17
        /*00ba*/ 	.short	(.L_469 - .L_468)
.L_468:
        /*00bc*/ 	.word	0x00000000
        /*00c0*/ 	.short	0x0000
        /*00c2*/ 	.short	0x0000
        /*00c4*/ 	.byte	0x00, 0xf5, 0x21, 0x00


	//----- nvinfo : EIATTR_SPARSE_MMA_MASK
	.align		4
.L_469:
        /*00c8*/ 	.byte	0x03, 0x50
        /*00ca*/ 	.short	0x0000


	//----- nvinfo : EIATTR_MAXREG_COUNT
	.align		4
        /*00cc*/ 	.byte	0x03, 0x1b
        /*00ce*/ 	.short	0x0040


	//----- nvinfo : EIATTR_NUM_BARRIERS
	.align		4
        /*00d0*/ 	.byte	0x02, 0x4c
        /*00d2*/ 	.byte	0x01
	.zero		1


	//----- nvinfo : EIATTR_MERCURY_ISA_VERSION
	.align		4
        /*00d4*/ 	.byte	0x03, 0x5f
        /*00d6*/ 	.short	0x0101


	//----- nvinfo : EIATTR_COOP_GROUP_MASK_REGIDS
	.align		4
        /*00d8*/ 	.byte	0x04, 0x29
        /*00da*/ 	.short	(.L_471 - .L_470)


	//   ....[0]....
.L_470:
        /*00dc*/ 	.word	0xffffffff


	//   ....[1]....
        /*00e0*/ 	.word	0xffffffff


	//   ....[2]....
        /*00e4*/ 	.word	0xffffffff


	//   ....[3]....
        /*00e8*/ 	.word	0xffffffff


	//   ....[4]....
        /*00ec*/ 	.word	0xffffffff


	//   ....[5]....
        /*00f0*/ 	.word	0xffffffff


	//   ....[6]....
        /*00f4*/ 	.word	0xffffffff


	//   ....[7]....
        /*00f8*/ 	.word	0xffffffff


	//   ....[8]....
        /*00fc*/ 	.word	0xffffffff


	//   ....[9]....
        /*0100*/ 	.word	0xffffffff


	//   ....[10]....
        /*0104*/ 	.word	0x05000010


	//   ....[11]....
        /*0108*/ 	.word	0x0500000f


	//   ....[12]....
        /*010c*/ 	.word	0x05000011


	//   ....[13]....
        /*0110*/ 	.word	0x05000012


	//   ....[14]....
        /*0114*/ 	.word	0x05000014


	//   ....[15]....
        /*0118*/ 	.word	0x05000013


	//   ....[16]....
        /*011c*/ 	.word	0x05000015


	//   ....[17]....
        /*0120*/ 	.word	0x0500000a


	//   ....[18]....
        /*0124*/ 	.word	0x05000011


	//   ....[19]....
        /*0128*/ 	.word	0x05000011


	//   ....[20]....
        /*012c*/ 	.word	0x05000011


	//   ....[21]....
        /*0130*/ 	.word	0x05000011


	//   ....[22]....
        /*0134*/ 	.word	0x05000011


	//   ....[23]....
        /*0138*/ 	.word	0x05000011


	//   ....[24]....
        /*013c*/ 	.word	0x05000011


	//   ....[25]....
        /*0140*/ 	.word	0x05000011


	//----- nvinfo : EIATTR_COOP_GROUP_INSTR_OFFSETS
	.align		4
.L_471:
        /*0144*/ 	.byte	0x04, 0x28
        /*0146*/ 	.short	(.L_473 - .L_472)


	//   ....[0]....
.L_472:
        /*0148*/ 	.word	0x000026a0


	//   ....[1]....
        /*014c*/ 	.word	0x000026d0


	//   ....[2]....
        /*0150*/ 	.word	0x00002700


	//   ....[3]....
        /*0154*/ 	.word	0x00002710


	//   ....[4]....
        /*0158*/ 	.word	0x00002be0


	//   ....[5]....
        /*015c*/ 	.word	0x00002bf0


	//   ....[6]....
        /*0160*/ 	.word	0x00002c20


	//   ....[7]....
        /*0164*/ 	.word	0x00002c40


	//   ....[8]....
        /*0168*/ 	.word	0x00002c80


	//   ....[9]....
        /*016c*/ 	.word	0x00002c90


	//   ....[10]....
        /*0170*/ 	.word	0x00003b10


	//   ....[11]....
        /*0174*/ 	.word	0x00003b40


	//   ....[12]....
        /*0178*/ 	.word	0x00003b90


	//   ....[13]....
        /*017c*/ 	.word	0x00003bb0


	//   ....[14]....
        /*0180*/ 	.word	0x00003be0


	//   ....[15]....
        /*0184*/ 	.word	0x00003bf0


	//   ....[16]....
        /*0188*/ 	.word	0x00003c20


	//   ....[17]....
        /*018c*/ 	.word	0x00003c30


	//   ....[18]....
        /*0190*/ 	.word	0x00003df0


	//   ....[19]....
        /*0194*/ 	.word	0x00003e80


	//   ....[20]....
        /*0198*/ 	.word	0x00003ef0


	//   ....[21]....
        /*019c*/ 	.word	0x00003f50


	//   ....[22]....
        /*01a0*/ 	.word	0x00003fc0


	//   ....[23]....
        /*01a4*/ 	.word	0x00004020


	//   ....[24]....
        /*01a8*/ 	.word	0x00004090


	//   ....[25]....
        /*01ac*/ 	.word	0x000040f0


	//----- nvinfo : EIATTR_VRC_CTA_INIT_COUNT
	.align		4
.L_473:
        /*01b0*/ 	.byte	0x02, 0x4a
	.zero		1
	.zero		1


	//----- nvinfo : EIATTR_EXIT_INSTR_OFFSETS
	.align		4
        /*01b4*/ 	.byte	0x04, 0x1c
        /*01b6*/ 	.short	(.L_475 - .L_474)


	//   ....[0]....
.L_474:
        /*01b8*/ 	.word	0x00002fa0


	//   ....[1]....
        /*01bc*/ 	.word	0x00003d80


	//----- nvinfo : EIATTR_MAX_THREADS
	.align		4
.L_475:
        /*01c0*/ 	.byte	0x04, 0x05
        /*01c2*/ 	.short	(.L_477 - .L_476)
.L_476:
        /*01c4*/ 	.word	0x00000140
        /*01c8*/ 	.word	0x00000001
        /*01cc*/ 	.word	0x00000001


	//----- nvinfo : EIATTR_CRS_STACK_SIZE
	.align		4
.L_477:
        /*01d0*/ 	.byte	0x04, 0x1e
        /*01d2*/ 	.short	(.L_479 - .L_478)
.L_478:
        /*01d4*/ 	.word	0x00000000


	//----- nvinfo : EIATTR_CBANK_PARAM_SIZE
	.align		4
.L_479:
        /*01d8*/ 	.byte	0x03, 0x19
        /*01da*/ 	.short	0x0060


	//----- nvinfo : EIATTR_PARAM_CBANK
	.align		4
        /*01dc*/ 	.byte	0x04, 0x0a
        /*01de*/ 	.short	(.L_481 - .L_480)
	.align		4
.L_480:
        /*01e0*/ 	.word	index@(.nv.constant0._ZN13group_norm_v218gn_bwd_cuda_kernelI13__nv_bfloat16Li320ELi3ELi16ELi160ELi64ELb1ELb1ELi8ELi320ELi320ELi4ELb1ELi40ELb0ELb0ELNS_15WgradSyncMethodE3ENS_16CompileConditionILi1000EEEEEvPT_S6_S6_PKS5_S8_S8_S8_PKfflPfPj)
        /*01e4*/ 	.short	0x0380
        /*01e6*/ 	.short	0x0060


	//----- nvinfo : EIATTR_SW_WAR
	.align		4
.L_481:
        /*01e8*/ 	.byte	0x04, 0x36
        /*01ea*/ 	.short	(.L_483 - .L_482)
.L_482:
        /*01ec*/ 	.word	0x00000008
.L_483:


//--------------------- .nv.info._ZN13group_norm_v218gn_bwd_cuda_kernelI13__nv_bfloat16Li320ELi1ELi16ELi160ELi64ELb1ELb1ELi16ELi320ELi320ELi4ELb1ELi32ELb0ELb0ELNS_15WgradSyncMethodE3ENS_16CompileConditionILi1000EEEEEvPT_S6_S6_PKS5_S8_S8_S8_PKfflPfPj --------------------------
	.section	.nv.info._ZN13group_norm_v218gn_bwd_cuda_kernelI13__nv_bfloat16Li320ELi1ELi16ELi160ELi64ELb1ELb1ELi16ELi320ELi320ELi4ELb1ELi32ELb0ELb0ELNS_15WgradSyncMethodE3ENS_16CompileConditionILi1000EEEEEvPT_S6_S6_PKS5_S8_S8_S8_PKfflPfPj,"",@"SHT_CUDA_INFO"
	.sectionflags	@""
	.align	4


	//----- nvinfo : EIATTR_CUDA_API_VERSION
	.align		4
        /*0000*/ 	.byte	0x04, 0x37
        /*0002*/ 	.short	(.L_485 - .L_484)
.L_484:
        /*0004*/ 	.word	0x00000082


	//----- nvinfo : EIATTR_KPARAM_INFO
	.align		4
.L_485:
        /*0008*/ 	.byte	0x04, 0x17
        /*000a*/ 	.short	(.L_487 - .L_486)
.L_486:
        /*000c*/ 	.word	0x00000000
        /*0010*/ 	.short	0x000b
        /*0012*/ 	.short	0x0058
        /*0014*/ 	.byte	0x00, 0xf5, 0x21, 0x00


	//----- nvinfo : EIATTR_KPARAM_INFO
	.align		4
.L_487:
        /*0018*/ 	.byte	0x04, 0x17
        /*001a*/ 	.short	(.L_489 - .L_488)
.L_488:
        /*001c*/ 	.word	0x00000000
        /*0020*/ 	.short	0x000a
        /*0022*/ 	.short	0x0050
        /*0024*/ 	.byte	0x00, 0xf5, 0x21, 0x00


	//----- nvinfo : EIATTR_KPARAM_INFO
	.align		4
.L_489:
        /*0028*/ 	.byte	0x04, 0x17
        /*002a*/ 	.short	(.L_491 - .L_490)
.L_490:
        /*002c*/ 	.word	0x00000000
        /*0030*/ 	.short	0x0009
        /*0032*/ 	.short	0x0048
        /*0034*/ 	.byte	0x00, 0xf0, 0x21, 0x00


	//----- nvinfo : EIATTR_KPARAM_INFO
	.align		4
.L_491:
        /*0038*/ 	.byte	0x04, 0x17
        /*003a*/ 	.short	(.L_493 - .L_492)
.L_492:
        /*003c*/ 	.word	0x00000000
        /*0040*/ 	.short	0x0008
        /*0042*/ 	.short	0x0040
        /*0044*/ 	.byte	0x00, 0xf0, 0x11, 0x00


	//----- nvinfo : EIATTR_KPARAM_INFO
	.align		4
.L_493:
        /*0048*/ 	.byte	0x04, 0x17
        /*004a*/ 	.short	(.L_495 - .L_494)
.L_494:
        /*004c*/ 	.word	0x00000000
        /*0050*/ 	.short	0x0007
        /*0052*/ 	.short	0x0038
        /*0054*/ 	.byte	0x00, 0xf5, 0x21, 0x00


	//----- nvinfo : EIATTR_KPARAM_INFO
	.align		4
.L_495:
        /*0058*/ 	.byte	0x04, 0x17
        /*005a*/ 	.short	(.L_497 - .L_496)
.L_496:
        /*005c*/ 	.word	0x00000000
        /*0060*/ 	.short	0x0006
        /*0062*/ 	.short	0x0030
        /*0064*/ 	.byte	0x00, 0xf5, 0x21, 0x00


	//----- nvinfo : EIATTR_KPARAM_INFO
	.align		4
.L_497:
        /*0068*/ 	.byte	0x04, 0x17
        /*006a*/ 	.short	(.L_499 - .L_498)
.L_498:
        /*006c*/ 	.word	0x00000000
        /*0070*/ 	.short	0x0005
        /*0072*/ 	.short	0x0028
        /*0074*/ 	.byte	0x00, 0xf5, 0x21, 0x00


	//----- nvinfo : EIATTR_KPARAM_INFO
	.align		4
.L_499:
        /*0078*/ 	.byte	0x04, 0x17
        /*007a*/ 	.short	(.L_501 - .L_500)
.L_500:
        /*007c*/ 	.word	0x00000000
        /*0080*/ 	.short	0x0004
        /*0082*/ 	.short	0x0020
        /*0084*/ 	.byte	0x00, 0xf5, 0x21, 0x00


	//----- nvinfo : EIATTR_KPARAM_INFO
	.align		4
.L_501:
        /*0088*/ 	.byte	0x04, 0x17
        /*008a*/ 	.short	(.L_503 - .L_502)
.L_502:
        /*008c*/ 	.word	0x00000000
        /*0090*/ 	.short	0x0003
        /*0092*/ 	.short	0x0018
        /*0094*/ 	.byte	0x00, 0xf5, 0x21, 0x00


	//----- nvinfo : EIATTR_KPARAM_INFO
	.align		4
.L_503:
        /*0098*/ 	.byte	0x04, 0x17
        /*009a*/ 	.short	(.L_505 - .L_504)
.L_504:
        /*009c*/ 	.word	0x00000000
        /*00a0*/ 	.short	0x0002
        /*00a2*/ 	.short	0x0010
        /*00a4*/ 	.byte	0x00, 0xf5, 0x21, 0x00


	//----- nvinfo : EIATTR_KPARAM_INFO
	.align		4
.L_505:
        /*00a8*/ 	.byte	0x04, 0x17
        /*00aa*/ 	.short	(.L_507 - .L_506)
.L_506:
        /*00ac*/ 	.word	0x00000000
        /*00b0*/ 	.short	0x0001
        /*00b2*/ 	.short	0x0008
        /*00b4*/ 	.byte	0x00, 0xf5, 0x21, 0x00


	//----- nvinfo : EIATTR_KPARAM_INFO
	.align		4
.L_507:
        /*00b8*/ 	.byte	0x04, 0x17
        /*00ba*/ 	.short	(.L_509 - .L_508)
.L_508:
        /*00bc*/ 	.word	0x00000000
        /*00c0*/ 	.short	0x0000
        /*00c2*/ 	.short	0x0000
        /*00c4*/ 	.byte	0x00, 0xf5, 0x21, 0x00


	//----- nvinfo : EIATTR_SPARSE_MMA_MASK
	.align		4
.L_509:
        /*00c8*/ 	.byte	0x03, 0x50
        /*00ca*/ 	.short	0x0000


	//----- nvinfo : EIATTR_MAXREG_COUNT
	.align		4
        /*00cc*/ 	.byte	0x03, 0x1b
        /*00ce*/ 	.short	0x00a8


	//----- nvinfo : EIATTR_NUM_BARRIERS
	.align		4
        /*00d0*/ 	.byte	0x02, 0x4c
        /*00d2*/ 	.byte	0x01
	.zero		1


	//----- nvinfo : EIATTR_MERCURY_ISA_VERSION
	.align		4
        /*00d4*/ 	.byte	0x03, 0x5f
        /*00d6*/ 	.short	0x0101


	//----- nvinfo : EIATTR_COOP_GROUP_MASK_REGIDS
	.align		4
        /*00d8*/ 	.byte	0x04, 0x29
        /*00da*/ 	.short	(.L_511 - .L_510)


	//   ....[0]....
.L_510:
        /*00dc*/ 	.word	0xffffffff


	//   ....[1]....
        /*00e0*/ 	.word	0xffffffff


	//   ....[2]....
        /*00e4*/ 	.word	0xffffffff


	//   ....[3]....
        /*00e8*/ 	.word	0xffffffff


	//   ....[4]....
        /*00ec*/ 	.word	0xffffffff


	//   ....[5]....
        /*00f0*/ 	.word	0xffffffff


	//   ....[6]....
        /*00f4*/ 	.word	0xffffffff


	//   ....[7]....
        /*00f8*/ 	.word	0xffffffff


	//   ....[8]....
        /*00fc*/ 	.word	0x05000019


	//   ....[9]....
        /*0100*/ 	.word	0x0500001a


	//   ....[10]....
        /*0104*/ 	.word	0x0500001c


	//   ....[11]....
        /*0108*/ 	.word	0x0500001b


	//   ....[12]....
        /*010c*/ 	.word	0x0500001d


	//   ....[13]....
        /*0110*/ 	.word	0x0500001e


	//   ....[14]....
        /*0114*/ 	.word	0x05000020


	//   ....[15]....
        /*0118*/ 	.word	0x0500000d


	//   ....[16]....
        /*011c*/ 	.word	0x0500001b


	//   ....[17]....
        /*0120*/ 	.word	0x0500001b


	//   ....[18]....
        /*0124*/ 	.word	0x0500001b


	//   ....[19]....
        /*0128*/ 	.word	0x0500001b


	//   ....[20]....
        /*012c*/ 	.word	0x0500001b


	//   ....[21]....
        /*0130*/ 	.word	0x0500001b


	//   ....[22]....
        /*0134*/ 	.word	0x0500001b


	//   ....[23]....
        /*0138*/ 	.word	0x0500001b


	//----- nvinfo : EIATTR_COOP_GROUP_INSTR_OFFSETS
	.align		4
.L_511:
        /*013c*/ 	.byte	0x04, 0x28
        /*013e*/ 	.short	(.L_513 - .L_512)


	//   ....[0]....
.L_512:
        /*0140*/ 	.word	0x00003110


	//   ....[1]....
        /*0144*/ 	.word	0x00003140


	//   ....[2]....
        /*0148*/ 	.word	0x000031b0


	//   ....[3]....
        /*014c*/ 	.word	0x000031d0


	//   ....[4]....
        /*0150*/ 	.word	0x000034d0


	//   ....[5]....
        /*0154*/ 	.word	0x00003500


	//   ....[6]....
        /*0158*/ 	.word	0x00003530


	//   ....[7]....
        /*015c*/ 	.word	0x00003540


	//   ....[8]....
        /*0160*/ 	.word	0x000045a0


	//   ....[9]....
        /*0164*/ 	.word	0x000045d0


	//   ....[10]....
        /*0168*/ 	.word	0x00004620


	//   ....[11]....
        /*016c*/ 	.word	0x00004640


	//   ....[12]....
        /*0170*/ 	.word	0x00004670


	//   ....[13]....
        /*0174*/ 	.word	0x00004680


	//   ....[14]....
        /*0178*/ 	.word	0x000046b0


	//   ....[15]....
        /*017c*/ 	.word	0x000046c0


	//   ....[16]....
        /*0180*/ 	.word	0x00004890


	//   ....[17]....
        /*0184*/ 	.word	0x00004920


	//   ....[18]....
        /*0188*/ 	.word	0x00004990


	//   ....[19]....
        /*018c*/ 	.word	0x000049f0


	//   ....[20]....
        /*0190*/ 	.word	0x00004a60


	//   ....[21]....
        /*0194*/ 	.word	0x00004ac0


	//   ....[22]....
        /*0198*/ 	.word	0x00004b30


	//   ....[23]....
        /*019c*/ 	.word	0x00004b90


	//----- nvinfo : EIATTR_VRC_CTA_INIT_COUNT
	.align		4
.L_513:
        /*01a0*/ 	.byte	0x02, 0x4a
	.zero		1
	.zero		1


	//----- nvinfo : EIATTR_EXIT_INSTR_OFFSETS
	.align		4
        /*01a4*/ 	.byte	0x04, 0x1c
        /*01a6*/ 	.short	(.L_515 - .L_514)


	//   ....[0]....
.L_514:
        /*01a8*/ 	.word	0x00003a20


	//   ....[1]....
        /*01ac*/ 	.word	0x00004820


	//----- nvinfo : EIATTR_MAX_THREADS
	.align		4
.L_515:
        /*01b0*/ 	.byte	0x04, 0x05
        /*01b2*/ 	.short	(.L_517 - .L_516)
.L_516:
        /*01b4*/ 	.word	0x00000140
        /*01b8*/ 	.word	0x00000001
        /*01bc*/ 	.word	0x00000001


	//----- nvinfo : EIATTR_CRS_STACK_SIZE
	.align		4
.L_517:
        /*01c0*/ 	.byte	0x04, 0x1e
        /*01c2*/ 	.short	(.L_519 - .L_518)
.L_518:
        /*01c4*/ 	.word	0x00000000


	//----- nvinfo : EIATTR_CBANK_PARAM_SIZE
	.align		4
.L_519:
        /*01c8*/ 	.byte	0x03, 0x19
        /*01ca*/ 	.short	0x0060


	//----- nvinfo : EIATTR_PARAM_CBANK
	.align		4
        /*01cc*/ 	.byte	0x04, 0x0a
        /*01ce*/ 	.short	(.L_521 - .L_520)
	.align		4
.L_520:
        /*01d0*/ 	.word	index@(.nv.constant0._ZN13group_norm_v218gn_bwd_cuda_kernelI13__nv_bfloat16Li320ELi1ELi16ELi160ELi64ELb1ELb1ELi16ELi320ELi320ELi4ELb1ELi32ELb0ELb0ELNS_15WgradSyncMethodE3ENS_16CompileConditionILi1000EEEEEvPT_S6_S6_PKS5_S8_S8_S8_PKfflPfPj)
        /*01d4*/ 	.short	0x0380
        /*01d6*/ 	.short	0x0060


	//----- nvinfo : EIATTR_SW_WAR
	.align		4
.L_521:
        /*01d8*/ 	.byte	0x04, 0x36
        /*01da*/ 	.short	(.L_523 - .L_522)
.L_522:
        /*01dc*/ 	.word	0x00000008
.L_523:


//--------------------- .nv.info._ZN13group_norm_v218gn_bwd_cuda_kernelI13__nv_bfloat16Li320ELi3ELi16ELi160ELi64ELb1ELb1ELi16ELi320ELi320ELi4ELb1ELi80ELb0ELb0ELNS_15WgradSyncMethodE3ENS_16CompileConditionILi1000EEEEEvPT_S6_S6_PKS5_S8_S8_S8_PKfflPfPj --------------------------
	.section	.nv.info._ZN13group_norm_v218gn_bwd_cuda_kernelI13__nv_bfloat16Li320ELi3ELi16ELi160ELi64ELb1ELb1ELi16ELi320ELi320ELi4ELb1ELi80ELb0ELb0ELNS_15WgradSyncMethodE3ENS_16CompileConditionILi1000EEEEEvPT_S6_S6_PKS5_S8_S8_S8_PKfflPfPj,"",@"SHT_CUDA_INFO"
	.sectionflags	@""
	.align	4


	//----- nvinfo : EIATTR_CUDA_API_VERSION
	.align		4
        /*0000*/ 	.byte	0x04, 0x37
        /*0002*/ 	.short	(.L_525 - .L_524)
.L_524:
        /*0004*/ 	.word	0x00000082


	//----- nvinfo : EIATTR_KPARAM_INFO
	.align		4
.L_525:
        /*0008*/ 	.byte	0x04, 0x17
        /*000a*/ 	.short	(.L_527 - .L_526)
.L_526:
        /*000c*/ 	.word	0x00000000
        /*0010*/ 	.short	0x000b
        /*0012*/ 	.short	0x0058
        /*0014*/ 	.byte	0x00, 0xf5, 0x21, 0x00


	//----- nvinfo : EIATTR_KPARAM_INFO
	.align		4
.L_527:
        /*0018*/ 	.byte	0x04, 0x17
        /*001a*/ 	.short	(.L_529 - .L_528)
.L_528:
        /*001c*/ 	.word	0x00000000
        /*0020*/ 	.short	0x000a
        /*0022*/ 	.short	0x0050
        /*0024*/ 	.byte	0x00, 0xf5, 0x21, 0x00


	//----- nvinfo : EIATTR_KPARAM_INFO
	.align		4
.L_529:
        /*0028*/ 	.byte	0x04, 0x17
        /*002a*/ 	.short	(.L_531 - .L_530)
.L_530:
        /*002c*/ 	.word	0x00000000
        /*0030*/ 	.short	0x0009
        /*0032*/ 	.short	0x0048
        /*0034*/ 	.byte	0x00, 0xf0, 0x21, 0x00


	//----- nvinfo : EIATTR_KPARAM_INFO
	.align		4
.L_531:
        /*0038*/ 	.byte	0x04, 0x17
        /*003a*/ 	.short	(.L_533 - .L_532)
.L_532:
        /*003c*/ 	.word	0x00000000
        /*0040*/ 	.short	0x0008
        /*0042*/ 	.short	0x0040
        /*0044*/ 	.byte	0x00, 0xf0, 0x11, 0x00


	//----- nvinfo : EIATTR_KPARAM_INFO
	.align		4
.L_533:
        /*0048*/ 	.byte	0x04, 0x17
        /*004a*/ 	.short	(.L_535 - .L_534)
.L_534:
        /*004c*/ 	.word	0x00000000
        /*0050*/ 	.short	0x0007
        /*0052*/ 	.short	0x0038
        /*0054*/ 	.byte	0x00, 0xf5, 0x21, 0x00


	//----- nvinfo : EIATTR_KPARAM_INFO
	.align		4
.L_535:
        /*0058*/ 	.byte	0x04, 0x17
        /*005a*/ 	.short	(.L_537 - .L_536)
.L_536:
        /*005c*/ 	.word	0x00000000
        /*0060*/ 	.short	0x0006
        /*0062*/ 	.short	0x0030
        /*0064*/ 	.byte	0x00, 0xf5, 0x21, 0x00


	//----- nvinfo : EIATTR_KPARAM_INFO
	.align		4
.L_537:
        /*0068*/ 	.byte	0x04, 0x17
        /*006a*/ 	.short	(.L_539 - .L_538)
.L_538:
        /*006c*/ 	.word	0x00000000
        /*0070*/ 	.short	0x0005
        /*0072*/ 	.short	0x0028
        /*0074*/ 	.byte	0x00, 0xf5, 0x21, 0x00


	//----- nvinfo : EIATTR_KPARAM_INFO
	.align		4
.L_539:
        /*0078*/ 	.byte	0x04, 0x17
        /*007a*/ 	.short	(.L_541 - .L_540)
.L_540:
        /*007c*/ 	.word	0x00000000
        /*0080*/ 	.short	0x0004
        /*0082*/ 	.short	0x0020
        /*0084*/ 	.byte	0x00, 0xf5, 0x21, 0x00


	//----- nvinfo : EIATTR_KPARAM_INFO
	.align		4
.L_541:
        /*0088*/ 	.byte	0x04, 0x17
        /*008a*/ 	.short	(.L_543 - .L_542)
.L_542:
        /*008c*/ 	.word	0x00000000
        /*0090*/ 	.short	0x0003
        /*0092*/ 	.short	0x0018
        /*0094*/ 	.byte	0x00, 0xf5, 0x21, 0x00


	//----- nvinfo : EIATTR_KPARAM_INFO
	.align		4
.L_543:
        /*0098*/ 	.byte	0x04, 0x17
        /*009a*/ 	.short	(.L_545 - .L_544)
.L_544:
        /*009c*/ 	.word	0x00000000
        /*00a0*/ 	.short	0x0002
        /*00a2*/ 	.short	0x0010
        /*00a4*/ 	.byte	0x00, 0xf5, 0x21, 0x00


	//----- nvinfo : EIATTR_KPARAM_INFO
	.align		4
.L_545:
        /*00a8*/ 	.byte	0x04, 0x17
        /*00aa*/ 	.short	(.L_547 - .L_546)
.L_546:
        /*00ac*/ 	.word	0x00000000
        /*00b0*/ 	.short	0x0001
        /*00b2*/ 	.short	0x0008
        /*00b4*/ 	.byte	0x00, 0xf5, 0x21, 0x00


	//----- nvinfo : EIATTR_KPARAM_INFO
	.align		4
.L_547:
        /*00b8*/ 	.byte	0x04, 0x17
        /*00ba*/ 	.short	(.L_549 - .L_548)
.L_548:
        /*00bc*/ 	.word	0x00000000
        /*00c0*/ 	.short	0x0000
        /*00c2*/ 	.short	0x0000
        /*00c4*/ 	.byte	0x00, 0xf5, 0x21, 0x00


	//----- nvinfo : EIATTR_SPARSE_MMA_MASK
	.align		4
.L_549:
        /*00c8*/ 	.byte	0x03, 0x50
        /*00ca*/ 	.short	0x0000


	//----- nvinfo : EIATTR_MAXREG_COUNT
	.align		4
        /*00cc*/ 	.byte	0x03, 0x1b
        /*00ce*/ 	.short	0x0040


	//----- nvinfo : EIATTR_NUM_BARRIERS
	.align		4
        /*00d0*/ 	.byte	0x02, 0x4c
        /*00d2*/ 	.byte	0x01
	.zero		1


	//----- nvinfo : EIATTR_MERCURY_ISA_VERSION
	.align		4
        /*00d4*/ 	.byte	0x03, 0x5f
        /*00d6*/ 	.short	0x0101


	//----- nvinfo : EIATTR_COOP_GROUP_MASK_REGIDS
	.align		4
        /*00d8*/ 	.byte	0x04, 0x29
        /*00da*/ 	.short	(.L_551 - .L_550)


	//   ....[0]....
.L_550:
        /*00dc*/ 	.word	0xffffffff


	//   ....[1]....
        /*00e0*/ 	.word	0xffffffff


	//   ....[2]....
        /*00e4*/ 	.word	0xffffffff


	//   ....[3]....
        /*00e8*/ 	.word	0xffffffff


	//   ....[4]....
        /*00ec*/ 	.word	0xffffffff


	//   ....[5]....
        /*00f0*/ 	.word	0xffffffff


	//   ....[6]....
        /*00f4*/ 	.word	0xffffffff


	//   ....[7]....
        /*00f8*/ 	.word	0xffffffff


	//   ....[8]....
        /*00fc*/ 	.word	0x05000010


	//   ....[9]....
        /*0100*/ 	.word	0x0500000f


	//   ....[10]....
        /*0104*/ 	.word	0x05000011


	//   ....[11]....
        /*0108*/ 	.word	0x05000012


	//   ....[12]....
        /*010c*/ 	.word	0x05000014


	//   ....[13]....
        /*0110*/ 	.word	0x05000013


	//   ....[14]....
        /*0114*/ 	.word	0x05000015


	//   ....[15]....
        /*0118*/ 	.word	0x0500000a


	//   ....[16]....
        /*011c*/ 	.word	0x05000011


	//   ....[17]....
        /*0120*/ 	.word	0x05000011


	//   ....[18]....
        /*0124*/ 	.word	0x05000011


	//   ....[19]....
        /*0128*/ 	.word	0x05000011


	//   ....[20]....
        /*012c*/ 	.word	0x05000011


	//   ....[21]....
        /*0130*/ 	.word	0x05000011


	//   ....[22]....
        /*0134*/ 	.word	0x05000011


	//   ....[23]....
        /*0138*/ 	.word	0x05000011


	//----- nvinfo : EIATTR_COOP_GROUP_INSTR_OFFSETS
	.align		4
.L_551:
        /*013c*/ 	.byte	0x04, 0x28
        /*013e*/ 	.short	(.L_553 - .L_552)


	//   ....[0]....
.L_552:
        /*0140*/ 	.word	0x00003200


	//   ....[1]....
        /*0144*/ 	.word	0x00003230


	//   ....[2]....
        /*0148*/ 	.word	0x00003260


	//   ....[3]....
        /*014c*/ 	.word	0x00003270


	//   ....[4]....
        /*0150*/ 	.word	0x000037d0


	//   ....[5]....
        /*0154*/ 	.word	0x000037e0


	//   ....[6]....
        /*0158*/ 	.word	0x00003830


	//   ....[7]....
        /*015c*/ 	.word	0x00003850


	//   ....[8]....
        /*0160*/ 	.word	0x000048d0


	//   ....[9]....
        /*0164*/ 	.word	0x00004900


	//   ....[10]....
        /*0168*/ 	.word	0x00004950


	//   ....[11]....
        /*016c*/ 	.word	0x00004970


	//   ....[12]....
        /*0170*/ 	.word	0x000049a0


	//   ....[13]....
        /*0174*/ 	.word	0x000049b0


	//   ....[14]....
        /*0178*/ 	.word	0x000049e0


	//   ....[15]....
        /*017c*/ 	.word	0x000049f0


	//   ....[16]....
        /*0180*/ 	.word	0x00004bb0


	//   ....[17]....
        /*0184*/ 	.word	0x00004c40


	//   ....[18]....
        /*0188*/ 	.word	0x00004cb0


	//   ....[19]....
        /*018c*/ 	.word	0x00004d10


	//   ....[20]....
        /*0190*/ 	.word	0x00004d80


	//   ....[21]....
        /*0194*/ 	.word	0x00004de0


	//   ....[22]....
        /*0198*/ 	.word	0x00004e50


	//   ....[23]....
        /*019c*/ 	.word	0x00004eb0


	//----- nvinfo : EIATTR_VRC_CTA_INIT_COUNT
	.align		4
.L_553:
        /*01a0*/ 	.byte	0x02, 0x4a
	.zero		1
	.zero		1


	//----- nvinfo : EIATTR_EXIT_INSTR_OFFSETS
	.align		4
        /*01a4*/ 	.byte	0x04, 0x1c
        /*01a6*/ 	.short	(.L_555 - .L_554)


	//   ....[0]....
.L_554:
        /*01a8*/ 	.word	0x00003d60


	//   ....[1]....
        /*01ac*/ 	.word	0x00004b40


	//----- nvinfo : EIATTR_MAX_THREADS
	.align		4
.L_555:
        /*01b0*/ 	.byte	0x04, 0x05
        /*01b2*/ 	.short	(.L_557 - .L_556)
.L_556:
        /*01b4*/ 	.word	0x00000140
        /*01b8*/ 	.word	0x00000001
        /*01bc*/ 	.word	0x00000001


	//----- nvinfo : EIATTR_CRS_STACK_SIZE
	.align		4
.L_557:
        /*01c0*/ 	.byte	0x04, 0x1e
        /*01c2*/ 	.short	(.L_559 - .L_558)
.L_558:
        /*01c4*/ 	.word	0x00000000


	//----- nvinfo : EIATTR_CBANK_PARAM_SIZE
	.align		4
.L_559:
        /*01c8*/ 	.byte	0x03, 0x19
        /*01ca*/ 	.short	0x0060


	//----- nvinfo : EIATTR_PARAM_CBANK
	.align		4
        /*01cc*/ 	.byte	0x04, 0x0a
        /*01ce*/ 	.short	(.L_561 - .L_560)
	.align		4
.L_560:
        /*01d0*/ 	.word	index@(.nv.constant0._ZN13group_norm_v218gn_bwd_cuda_kernelI13__nv_bfloat16Li320ELi3ELi16ELi160ELi64ELb1ELb1ELi16ELi320ELi320ELi4ELb1ELi80ELb0ELb0ELNS_15WgradSyncMethodE3ENS_16CompileConditionILi1000EEEEEvPT_S6_S6_PKS5_S8_S8_S8_PKfflPfPj)
        /*01d4*/ 	.short	0x0380
        /*01d6*/ 	.short	0x0060


	//----- nvinfo : EIATTR_SW_WAR
	.align		4
.L_561:
        /*01d8*/ 	.byte	0x04, 0x36
        /*01da*/ 	.short	(.L_563 - .L_562)
.L_562:
        /*01dc*/ 	.word	0x00000008
.L_563:


//--------------------- .nv.info._ZN13group_norm_v218gn_bwd_cuda_kernelI13__nv_bfloat16Li320ELi1ELi16ELi160ELi64ELb1ELb1ELi32ELi320ELi320ELi4ELb1ELi72ELb0ELb0ELNS_15WgradSyncMethodE1ENS_16CompileConditionILi1000EEEEEvPT_S6_S6_PKS5_S8_S8_S8_PKfflPfPj --------------------------
	.section	.nv.info._ZN13group_norm_v218gn_bwd_cuda_kernelI13__nv_bfloat16Li320ELi1ELi16ELi160ELi64ELb1ELb1ELi32ELi320ELi320ELi4ELb1ELi72ELb0ELb0ELNS_15WgradSyncMethodE1ENS_16CompileConditionILi1000EEEEEvPT_S6_S6_PKS5_S8_S8_S8_PKfflPfPj,"",@"SHT_CUDA_INFO"
	.sectionflags	@""
	.align	4


	//----- nvinfo : EIATTR_CUDA_API_VERSION
	.align		4
        /*0000*/ 	.byte	0x04, 0x37
        /*0002*/ 	.short	(.L_565 - .L_564)
.L_564:
        /*0004*/ 	.word	0x00000082


	//----- nvinfo : EIATTR_KPARAM_INFO
	.align		4
.L_565:
        /*0008*/ 	.byte	0x04, 0x17
        /*000a*/ 	.short	(.L_567 - .L_566)
.L_566:
        /*000c*/ 	.word	0x00000000
        /*0010*/ 	.short	0x000b
        /*0012*/ 	.short	0x0058
        /*0014*/ 	.byte	0x00, 0xf5, 0x21, 0x00


	//----- nvinfo : EIATTR_KPARAM_INFO
	.align		4
.L_567:
        /*0018*/ 	.byte	0x04, 0x17
        /*001a*/ 	.short	(.L_569 - .L_568)
.L_568:
        /*001c*/ 	.word	0x00000000
        /*0020*/ 	.short	0x000a
        /*0022*/ 	.short	0x0050
        /*0024*/ 	.byte	0x00, 0xf5, 0x21, 0x00


	//----- nvinfo : EIATTR_KPARAM_INFO
	.align		4
.L_569:
        /*0028*/ 	.byte	0x04, 0x17
        /*002a*/ 	.short	(.L_571 - .L_570)
.L_570:
        /*002c*/ 	.word	0x00000000
        /*0030*/ 	.short	0x0009
        /*0032*/ 	.short	0x0048
        /*0034*/ 	.byte	0x00, 0xf0, 0x21, 0x00


	//----- nvinfo : EIATTR_KPARAM_INFO
	.align		4
.L_571:
        /*0038*/ 	.byte	0x04, 0x17
        /*003a*/ 	.short	(.L_573 - .L_572)
.L_572:
        /*003c*/ 	.word	0x00000000
        /*0040*/ 	.short	0x0008
        /*0042*/ 	.short	0x0040
        /*0044*/ 	.byte	0x00, 0xf0, 0x11, 0x00


	//----- nvinfo : EIATTR_KPARAM_INFO
	.align		4
.L_573:
        /*0048*/ 	.byte	0x04, 0x17
        /*004a*/ 	.short	(.L_575 - .L_574)
.L_574:
        /*004c*/ 	.word	0x00000000
        /*0050*/ 	.short	0x0007
        /*0052*/ 	.short	0x0038
        /*0054*/ 	.byte	0x00, 0xf5, 0x21, 0x00


	//----- nvinfo : EIATTR_KPARAM_INFO
	.align		4
.L_575:
        /*0058*/ 	.byte	0x04, 0x17
        /*005a*/ 	.short	(.L_577 - .L_576)
.L_576:
        /*005c*/ 	.word	0x00000000
        /*0060*/ 	.short	0x0006
        /*0062*/ 	.short	0x0030
        /*0064*/ 	.byte	0x00, 0xf5, 0x21, 0x00


	//----- nvinfo : EIATTR_KPARAM_INFO
	.align		4
.L_577:
        /*0068*/ 	.byte	0x04, 0x17
        /*006a*/ 	.short	(.L_579 - .L_578)
.L_578:
        /*006c*/ 	.word	0x00000000
        /*0070*/ 	.short	0x0005
        /*0072*/ 	.short	0x0028
        /*0074*/ 	.byte	0x00, 0xf5, 0x21, 0x00


	//----- nvinfo : EIATTR_KPARAM_INFO
	.align		4
.L_579:
        /*0078*/ 	.byte	0x04, 0x17
        /*007a*/ 	.short	(.L_581 - .L_580)
.L_580:
        /*007c*/ 	.word	0x00000000
        /*0080*/ 	.short	0x0004
        /*0082*/ 	.short	0x0020
        /*0084*/ 	.byte	0x00, 0xf5, 0x21, 0x00


	//----- nvinfo : EIATTR_KPARAM_INFO
	.align		4
.L_581:
        /*0088*/ 	.byte	0x04, 0x17
        /*008a*/ 	.short	(.L_583 - .L_582)
.L_582:
        /*008c*/ 	.word	0x00000000
        /*0090*/ 	.short	0x0003
        /*0092*/ 	.short	0x0018
        /*0094*/ 	.byte	0x00, 0xf5, 0x21, 0x00


	//----- nvinfo : EIATTR_KPARAM_INFO
	.align		4
.L_583:
        /*0098*/ 	.byte	0x04, 0x17
        /*009a*/ 	.short	(.L_585 - .L_584)
.L_584:
        /*009c*/ 	.word	0x00000000
        /*00a0*/ 	.short	0x0002
        /*00a2*/ 	.short	0x0010
        /*00a4*/ 	.byte	0x00, 0xf5, 0x21, 0x00


	//----- nvinfo : EIATTR_KPARAM_INFO
	.align		4
.L_585:
        /*00a8*/ 	.byte	0x04, 0x17
        /*00aa*/ 	.short	(.L_587 - .L_586)
.L_586:
        /*00ac*/ 	.word	0x00000000
        /*00b0*/ 	.short	0x0001
        /*00b2*/ 	.short	0x0008
        /*00b4*/ 	.byte	0x00, 0xf5, 0x21, 0x00


	//----- nvinfo : EIATTR_KPARAM_INFO
	.align		4
.L_587:
        /*00b8*/ 	.byte	0x04, 0x17
        /*00ba*/ 	.short	(.L_589 - .L_588)
.L_588:
        /*00bc*/ 	.word	0x00000000
        /*00c0*/ 	.short	0x0000
        /*00c2*/ 	.short	0x0000
        /*00c4*/ 	.byte	0x00, 0xf5, 0x21, 0x00


	//----- nvinfo : EIATTR_SPARSE_MMA_MASK
	.align		4
.L_589:
        /*00c8*/ 	.byte	0x03, 0x50
        /*00ca*/ 	.short	0x0000


	//----- nvinfo : EIATTR_MAXREG_COUNT
	.align		4
        /*00cc*/ 	.byte	0x03, 0x1b
        /*00ce*/ 	.short	0x00a8


	//----- nvinfo : EIATTR_NUM_BARRIERS
	.align		4
        /*00d0*/ 	.byte	0x02, 0x4c
        /*00d2*/ 	.byte	0x01
	.zero		1


	//----- nvinfo : EIATTR_MERCURY_ISA_VERSION
	.align		4
        /*00d4*/ 	.byte	0x03, 0x5f
        /*00d6*/ 	.short	0x0101


	//----- nvinfo : EIATTR_INT_WARP_WIDE_INSTR_OFFSETS
	.align		4
        /*00d8*/ 	.byte	0x04, 0x31
        /*00da*/ 	.short	(.L_591 - .L_590)


	//   ....[0]....
.L_590:
        /*00dc*/ 	.word	0x00004550


	//----- nvinfo : EIATTR_COOP_GROUP_MASK_REGIDS
	.align		4
.L_591:
        /*00e0*/ 	.byte	0x04, 0x29
        /*00e2*/ 	.short	(.L_593 - .L_592)


	//   ....[0]....
.L_592:
        /*00e4*/ 	.word	0xffffffff


	//   ....[1]....
        /*00e8*/ 	.word	0xffffffff


	//   ....[2]....
        /*00ec*/ 	.word	0xffffffff


	//   ....[3]....
        /*00f0*/ 	.word	0xffffffff


	//   ....[4]....
        /*00f4*/ 	.word	0xffffffff


	//   ....[5]....
        /*00f8*/ 	.word	0xffffffff


	//   ....[6]....
        /*00fc*/ 	.word	0x05000019


	//   ....[7]....
        /*0100*/ 	.word	0x0500001a


	//   ....[8]....
        /*0104*/ 	.word	0x0500001c


	//   ....[9]....
        /*0108*/ 	.word	0x0500001b


	//   ....[10]....
        /*010c*/ 	.word	0x0500001d


	//   ....[11]....
        /*0110*/ 	.word	0x0500001e


	//   ....[12]....
        /*0114*/ 	.word	0x05000020


	//   ....[13]....
        /*0118*/ 	.word	0x0500000d


	//   ....[14]....
        /*011c*/ 	.word	0x0500001b


	//   ....[15]....
        /*0120*/ 	.word	0x0500001b


	//   ....[16]....
        /*0124*/ 	.word	0x0500001b


	//   ....[17]....
        /*0128*/ 	.word	0x0500001b


	//   ....[18]....
        /*012c*/ 	.word	0x0500001b


	//   ....[19]....
        /*0130*/ 	.word	0x0500001b


	//   ....[20]....
        /*0134*/ 	.word	0x0500001b


	//   ....[21]....
        /*0138*/ 	.word	0x0500001b


	//----- nvinfo : EIATTR_COOP_GROUP_INSTR_OFFSETS
	.align		4
.L_593:
        /*013c*/ 	.byte	0x04, 0x28
        /*013e*/ 	.short	(.L_595 - .L_594)


	//   ....[0]....
.L_594:
        /*0140*/ 	.word	0x00004500


	//   ....[1]....
        /*0144*/ 	.word	0x00004530


	//   ....[2]....
        /*0148*/ 	.word	0x00004590


	//   ....[3]....
        /*014c*/ 	.word	0x000045b0


	//   ....[4]....
        /*0150*/ 	.word	0x000049b0


	//   ....[5]....
        /*0154*/ 	.word	0x000049e0


	//   ....[6]....
        /*0158*/ 	.word	0x00005f10


	//   ....[7]....
        /*015c*/ 	.word	0x00005f40


	//   ....[8]....
        /*0160*/ 	.word	0x00005f90


	//   ....[9]....
        /*0164*/ 	.word	0x00005fb0


	//   ....[10]....
        /*0168*/ 	.word	0x00005fe0


	//   ....[11]....
        /*016c*/ 	.word	0x00005ff0


	//   ....[12]....
        /*0170*/ 	.word	0x00006020


	//   ....[13]....
        /*0174*/ 	.word	0x00006030


	//   ....[14]....
        /*0178*/ 	.word	0x00006200


	//   ....[15]....
        /*017c*/ 	.word	0x00006290


	//   ....[16]....
        /*0180*/ 	.word	0x00006300


	//   ....[17]....
        /*0184*/ 	.word	0x00006360


	//   ....[18]....
        /*0188*/ 	.word	0x000063d0


	//   ....[19]....
        /*018c*/ 	.word	0x00006430


	//   ....[20]....
        /*0190*/ 	.word	0x000064a0


	//   ....[21]....
        /*0194*/ 	.word	0x00006500


	//----- nvinfo : EIATTR_VRC_CTA_INIT_COUNT
	.align		4
.L_595:
        /*0198*/ 	.byte	0x02, 0x4a
	.zero		1
	.zero		1


	//----- nvinfo : EIATTR_EXIT_INSTR_OFFSETS
	.align		4
        /*019c*/ 	.byte	0x04, 0x1c
        /*019e*/ 	.short	(.L_597 - .L_596)


	//   ....[0]....
.L_596:
        /*01a0*/ 	.word	0x00005380


	//   ....[1]....
        /*01a4*/ 	.word	0x00006190


	//----- nvinfo : EIATTR_MAX_THREADS
	.align		4
.L_597:
        /*01a8*/ 	.byte	0x04, 0x05
        /*01aa*/ 	.short	(.L_599 - .L_598)
.L_598:
        /*01ac*/ 	.word	0x00000140
        /*01b0*/ 	.word	0x00000001
        /*01b4*/ 	.word	0x00000001


	//----- nvinfo : EIATTR_CRS_STACK_SIZE
	.align		4
.L_599:
        /*01b8*/ 	.byte	0x04, 0x1e
        /*01ba*/ 	.short	(.L_601 - .L_600)
.L_600:
        /*01bc*/ 	.word	0x00000000


	//----- nvinfo : EIATTR_CBANK_PARAM_SIZE
	.align		4
.L_601:
        /*01c0*/ 	.byte	0x03, 0x19
        /*01c2*/ 	.short	0x0060


	//----- nvinfo : EIATTR_PARAM_CBANK
	.align		4
        /*01c4*/ 	.byte	0x04, 0x0a
        /*01c6*/ 	.short	(.L_603 - .L_602)
	.align		4
.L_602:
        /*01c8*/ 	.word	index@(.nv.constant0._ZN13group_norm_v218gn_bwd_cuda_kernelI13__nv_bfloat16Li320ELi1ELi16ELi160ELi64ELb1ELb1ELi32ELi320ELi320ELi4ELb1ELi72ELb0ELb0ELNS_15WgradSyncMethodE1ENS_16CompileConditionILi1000EEEEEvPT_S6_S6_PKS5_S8_S8_S8_PKfflPfPj)
        /*01cc*/ 	.short	0x0380
        /*01ce*/ 	.short	0x0060


	//----- nvinfo : EIATTR_SW_WAR
	.align		4
.L_603:
        /*01d0*/ 	.byte	0x04, 0x36
        /*01d2*/ 	.short	(.L_605 - .L_604)
.L_604:
        /*01d4*/ 	.word	0x00000008
.L_605:


//--------------------- .nv.info._ZN13group_norm_v218gn_bwd_cuda_kernelI13__nv_bfloat16Li320ELi1ELi16ELi160ELi64ELb1ELb1ELi32ELi320ELi320ELi4ELb1ELi72ELb0ELb1ELNS_15WgradSyncMethodE1ENS_16CompileConditionILi1000EEEEEvPT_S6_S6_PKS5_S8_S8_S8_PKfflPfPj --------------------------
	.section	.nv.info._ZN13group_norm_v218gn_bwd_cuda_kernelI13__nv_bfloat16Li320ELi1ELi16ELi160ELi64ELb1ELb1ELi32ELi320ELi320ELi4ELb1ELi72ELb0ELb1ELNS_15WgradSyncMethodE1ENS_16CompileConditionILi1000EEEEEvPT_S6_S6_PKS5_S8_S8_S8_PKfflPfPj,"",@"SHT_CUDA_INFO"
	.sectionflags	@""
	.align	4


	//----- nvinfo : EIATTR_CUDA_API_VERSION
	.align		4
        /*0000*/ 	.byte	0x04, 0x37
        /*0002*/ 	.short	(.L_607 - .L_606)
.L_606:
        /*0004*/ 	.word	0x00000082


	//----- nvinfo : EIATTR_KPARAM_INFO
	.align		4
.L_607:
        /*0008*/ 	.byte	0x04, 0x17
        /*000a*/ 	.short	(.L_609 - .L_608)
.L_608:
        /*000c*/ 	.word	0x00000000
        /*0010*/ 	.short	0x000b
        /*0012*/ 	.short	0x0058
        /*0014*/ 	.byte	0x00, 0xf5, 0x21, 0x00


	//----- nvinfo : EIATTR_KPARAM_INFO
	.align		4
.L_609:
        /*0018*/ 	.byte	0x04, 0x17
        /*001a*/ 	.short	(.L_611 - .L_610)
.L_610:
        /*001c*/ 	.word	0x00000000
        /*0020*/ 	.short	0x000a
        /*0022*/ 	.short	0x0050
        /*0024*/ 	.byte	0x00, 0xf5, 0x21, 0x00


	//----- nvinfo : EIATTR_KPARAM_INFO
	.align		4
.L_611:
        /*0028*/ 	.byte	0x04, 0x17
        /*002a*/ 	.short	(.L_613 - .L_612)
.L_612:
        /*002c*/ 	.word	0x00000000
        /*0030*/ 	.short	0x0009
        /*0032*/ 	.short	0x0048
        /*0034*/ 	.byte	0x00, 0xf0, 0x21, 0x00


	//----- nvinfo : EIATTR_KPARAM_INFO
	.align		4
.L_613:
        /*0038*/ 	.byte	0x04, 0x17
        /*003a*/ 	.short	(.L_615 - .L_614)
.L_614:
        /*003c*/ 	.word	0x00000000
        /*0040*/ 	.short	0x0008
        /*0042*/ 	.short	0x0040
        /*0044*/ 	.byte	0x00, 0xf0, 0x11, 0x00


	//----- nvinfo : EIATTR_KPARAM_INFO
	.align		4
.L_615:
        /*0048*/ 	.byte	0x04, 0x17
        /*004a*/ 	.short	(.L_617 - .L_616)
.L_616:
        /*004c*/ 	.word	0x00000000
        /*0050*/ 	.short	0x0007
        /*0052*/ 	.short	0x0038
        /*0054*/ 	.byte	0x00, 0xf5, 0x21, 0x00


	//----- nvinfo : EIATTR_KPARAM_INFO
	.align		4
.L_617:
        /*0058*/ 	.byte	0x04, 0x17
        /*005a*/ 	.short	(.L_619 - .L_618)
.L_618:
        /*005c*/ 	.word	0x00000000
        /*0060*/ 	.short	0x0006
        /*0062*/ 	.short	0x0030
        /*0064*/ 	.byte	0x00, 0xf5, 0x21, 0x00


	//----- nvinfo : EIATTR_KPARAM_INFO
	.align		4
.L_619:
        /*0068*/ 	.byte	0x04, 0x17
        /*006a*/ 	.short	(.L_621 - .L_620)
.L_620:
        /*006c*/ 	.word	0x00000000
        /*0070*/ 	.short	0x0005
        /*0072*/ 	.short	0x0028
        /*0074*/ 	.byte	0x00, 0xf5, 0x21, 0x00


	//----- nvinfo : EIATTR_KPARAM_INFO
	.align		4
.L_621:
        /*0078*/ 	.byte	0x04, 0x17
        /*007a*/ 	.short	(.L_623 - .L_622)
.L_622:
        /*007c*/ 	.word	0x00000000
        /*0080*/ 	.short	0x0004
        /*0082*/ 	.short	0x0020
        /*0084*/ 	.byte	0x00, 0xf5, 0x21, 0x00


	//----- nvinfo : EIATTR_KPARAM_INFO
	.align		4
.L_623:
        /*0088*/ 	.byte	0x04, 0x17
        /*008a*/ 	.short	(.L_625 - .L_624)
.L_624:
        /*008c*/ 	.word	0x00000000
        /*0090*/ 	.short	0x0003
        /*0092*/ 	.short	0x0018
        /*0094*/ 	.byte	0x00, 0xf5, 0x21, 0x00


	//----- nvinfo : EIATTR_KPARAM_INFO
	.align		4
.L_625:
        /*0098*/ 	.byte	0x04, 0x17
        /*009a*/ 	.short	(.L_627 - .L_626)
.L_626:
        /*009c*/ 	.word	0x00000000
        /*00a0*/ 	.short	0x0002
        /*00a2*/ 	.short	0x0010
        /*00a4*/ 	.byte	0x00, 0xf5, 0x21, 0x00


	//----- nvinfo : EIATTR_KPARAM_INFO
	.align		4
.L_627:
        /*00a8*/ 	.byte	0x04, 0x17
        /*00aa*/ 	.short	(.L_629 - .L_628)
.L_628:
        /*00ac*/ 	.word	0x00000000
        /*00b0*/ 	.short	0x0001
        /*00b2*/ 	.short	0x0008
        /*00b4*/ 	.byte	0x00, 0xf5, 0x21, 0x00


	//----- nvinfo : EIATTR_KPARAM_INFO
	.align		4
.L_629:
        /*00b8*/ 	.byte	0x04, 0x17
        /*00ba*/ 	.short	(.L_631 - .L_630)
.L_630:
        /*00bc*/ 	.word	0x00000000
        /*00c0*/ 	.short	0x0000
        /*00c2*/ 	.short	0x0000
        /*00c4*/ 	.byte	0x00, 0xf5, 0x21, 0x00


	//----- nvinfo : EIATTR_SPARSE_MMA_MASK
	.align		4
.L_631:
        /*00c8*/ 	.byte	0x03, 0x50
        /*00ca*/ 	.short	0x0000


	//----- nvinfo : EIATTR_MAXREG_COUNT
	.align		4
        /*00cc*/ 	.byte	0x03, 0x1b
        /*00ce*/ 	.short	0x00a8


	//----- nvinfo : EIATTR_NUM_BARRIERS
	.align		4
        /*00d0*/ 	.byte	0x02, 0x4c
        /*00d2*/ 	.byte	0x01
	.zero		1


	//----- nvinfo : EIATTR_MERCURY_ISA_VERSION
	.align		4
        /*00d4*/ 	.byte	0x03, 0x5f
        /*00d6*/ 	.short	0x0101


	//----- nvinfo : EIATTR_COOP_GROUP_MASK_REGIDS
	.align		4
        /*00d8*/ 	.byte	0x04, 0x29
        /*00da*/ 	.short	(.L_633 - .L_632)


	//   ....[0]....
.L_632:
        /*00dc*/ 	.word	0xffffffff


	//   ....[1]....
        /*00e0*/ 	.word	0xffffffff


	//   ....[2]....
        /*00e4*/ 	.word	0xffffffff


	//   ....[3]....
        /*00e8*/ 	.word	0xffffffff


	//   ....[4]....
        /*00ec*/ 	.word	0xffffffff


	//   ....[5]....
        /*00f0*/ 	.word	0xffffffff


	//   ....[6]....
        /*00f4*/ 	.word	0xffffffff


	//   ....[7]....
        /*00f8*/ 	.word	0xffffffff


	//   ....[8]....
        /*00fc*/ 	.word	0xffffffff


	//   ....[9]....
        /*0100*/ 	.word	0x05000019


	//   ....[10]....
        /*0104*/ 	.word	0x0500001a


	//   ....[11]....
        /*0108*/ 	.word	0x0500001c


	//   ....[12]....
        /*010c*/ 	.word	0x0500001b


	//   ....[13]....
        /*0110*/ 	.word	0x0500001d


	//   ....[14]....
        /*0114*/ 	.word	0x0500001e


	//   ....[15]....
        /*0118*/ 	.word	0x05000020


	//   ....[16]....
        /*011c*/ 	.word	0x0500000d


	//   ....[17]....
        /*0120*/ 	.word	0x0500001b


	//   ....[18]....
        /*0124*/ 	.word	0x0500001b


	//   ....[19]....
        /*0128*/ 	.word	0x0500001b


	//   ....[20]....
        /*012c*/ 	.word	0x0500001b


	//   ....[21]....
        /*0130*/ 	.word	0x0500001b


	//   ....[22]....
        /*0134*/ 	.word	0x0500001b


	//   ....[23]....
        /*0138*/ 	.word	0x0500001b


	//   ....[24]....
        /*013c*/ 	.word	0x0500001b


	//----- nvinfo : EIATTR_COOP_GROUP_INSTR_OFFSETS
	.align		4
.L_633:
        /*0140*/ 	.byte	0x04, 0x28
        /*0142*/ 	.short	(.L_635 - .L_634)


	//   ....[0]....
.L_634:
        /*0144*/ 	.word	0x00004510


	//   ....[1]....
        /*0148*/ 	.word	0x00004550


	//   ....[2]....
        /*014c*/ 	.word	0x00004590


	//   ....[3]....
        /*0150*/ 	.word	0x000045b0


	//   ....[4]....
        /*0154*/ 	.word	0x000046a0


	//   ....[5]....
        /*0158*/ 	.word	0x00004830


	//   ....[6]....
        /*015c*/ 	.word	0x000049f0


	//   ....[7]....
        /*0160*/ 	.word	0x00004a00


	//   ....[8]....
        /*0164*/ 	.word	0x00004a20


	//   ....[9]....
        /*0168*/ 	.word	0x00005fa0


	//   ....[10]....
        /*016c*/ 	.word	0x00005fd0


	//   ....[11]....
        /*0170*/ 	.word	0x00006020


	//   ....[12]....
        /*0174*/ 	.word	0x00006040


	//   ....[13]....
        /*0178*/ 	.word	0x00006070


	//   ....[14]....
        /*017c*/ 	.word	0x00006080


	//   ....[15]....
        /*0180*/ 	.word	0x000060b0


	//   ....[16]....
        /*0184*/ 	.word	0x000060c0


	//   ....[17]....
        /*0188*/ 	.word	0x00006290


	//   ....[18]....
        /*018c*/ 	.word	0x00006320


	//   ....[19]....
        /*0190*/ 	.word	0x00006390


	//   ....[20]....
        /*0194*/ 	.word	0x000063f0


	//   ....[21]....
        /*0198*/ 	.word	0x00006460


	//   ....[22]....
        /*019c*/ 	.word	0x000064c0


	//   ....[23]....
        /*01a0*/ 	.word	0x00006530


	//   ....[24]....
        /*01a4*/ 	.word	0x00006590


	//----- nvinfo : EIATTR_VRC_CTA_INIT_COUNT
	.align		4
.L_635:
        /*01a8*/ 	.byte	0x02, 0x4a
	.zero		1
	.zero		1


	//----- nvinfo : EIATTR_EXIT_INSTR_OFFSETS
	.align		4
        /*01ac*/ 	.byte	0x04, 0x1c
        /*01ae*/ 	.short	(.L_637 - .L_636)


	//   ....[0]....
.L_636:
        /*01b0*/ 	.word	0x00005410


	//   ....[1]....
        /*01b4*/ 	.word	0x00006220


	//----- nvinfo : EIATTR_MAX_THREADS
	.align		4
.L_637:
        /*01b8*/ 	.byte	0x04, 0x05
        /*01ba*/ 	.short	(.L_639 - .L_638)
.L_638:
        /*01bc*/ 	.word	0x00000140
        /*01c0*/ 	.word	0x00000001
        /*01c4*/ 	.word	0x00000001


	//----- nvinfo : EIATTR_CRS_STACK_SIZE
	.align		4
.L_639:
        /*01c8*/ 	.byte	0x04, 0x1e
        /*01ca*/ 	.short	(.L_641 - .L_640)
.L_640:
        /*01cc*/ 	.word	0x00000000


	//----- nvinfo : EIATTR_CBANK_PARAM_SIZE
	.align		4
.L_641:
        /*01d0*/ 	.byte	0x03, 0x19
        /*01d2*/ 	.short	0x0060


	//----- nvinfo : EIATTR_PARAM_CBANK
	.align		4
        /*01d4*/ 	.byte	0x04, 0x0a
        /*01d6*/ 	.short	(.L_643 - .L_642)
	.align		4
.L_642:
        /*01d8*/ 	.word	index@(.nv.constant0._ZN13group_norm_v218gn_bwd_cuda_kernelI13__nv_bfloat16Li320ELi1ELi16ELi160ELi64ELb1ELb1ELi32ELi320ELi320ELi4ELb1ELi72ELb0ELb1ELNS_15WgradSyncMethodE1ENS_16CompileConditionILi1000EEEEEvPT_S6_S6_PKS5_S8_S8_S8_PKfflPfPj)
        /*01dc*/ 	.short	0x0380
        /*01de*/ 	.short	0x0060


	//----- nvinfo : EIATTR_SW_WAR
	.align		4
.L_643:
        /*01e0*/ 	.byte	0x04, 0x36
        /*01e2*/ 	.short	(.L_645 - .L_644)
.L_644:
        /*01e4*/ 	.word	0x00000008
.L_645:


//--------------------- .nv.info._ZN13group_norm_v218gn_bwd_cuda_kernelI13__nv_bfloat16Li320ELi3ELi16ELi160ELi64ELb1ELb1ELi32ELi320ELi320ELi4ELb1ELi168ELb0ELb0ELNS_15WgradSyncMethodE3ENS_16CompileConditionILi1000EEEEEvPT_S6_S6_PKS5_S8_S8_S8_PKfflPfPj --------------------------
	.section	.nv.info._ZN13group_norm_v218gn_bwd_cuda_kernelI13__nv_bfloat16Li320ELi3ELi16ELi160ELi64ELb1ELb1ELi32ELi320ELi320ELi4ELb1ELi168ELb0ELb0ELNS_15WgradSyncMethodE3ENS_16CompileConditionILi1000EEEEEvPT_S6_S6_PKS5_S8_S8_S8_PKfflPfPj,"",@"SHT_CUDA_INFO"
	.sectionflags	@""
	.align	4


	//----- nvinfo : EIATTR_CUDA_API_VERSION
	.align		4
        /*0000*/ 	.byte	0x04, 0x37
        /*0002*/ 	.short	(.L_647 - .L_646)
.L_646:
        /*0004*/ 	.word	0x00000082


	//----- nvinfo : EIATTR_KPARAM_INFO
	.align		4
.L_647:
        /*0008*/ 	.byte	0x04, 0x17
        /*000a*/ 	.short	(.L_649 - .L_648)
.L_648:
        /*000c*/ 	.word	0x00000000
        /*0010*/ 	.short	0x000b
        /*0012*/ 	.short	0x0058
        /*0014*/ 	.byte	0x00, 0xf5, 0x21, 0x00


	//----- nvinfo : EIATTR_KPARAM_INFO
	.align		4
.L_649:
        /*0018*/ 	.byte	0x04, 0x17
        /*001a*/ 	.short	(.L_651 - .L_650)
.L_650:
        /*001c*/ 	.word	0x00000000
        /*0020*/ 	.short	0x000a
        /*0022*/ 	.short	0x0050
        /*0024*/ 	.byte	0x00, 0xf5, 0x21, 0x00


	//----- nvinfo : EIATTR_KPARAM_INFO
	.align		4
.L_651:
        /*0028*/ 	.byte	0x04, 0x17
        /*002a*/ 	.short	(.L_653 - .L_652)
.L_652:
        /*002c*/ 	.word	0x00000000
        /*0030*/ 	.short	0x0009
        /*0032*/ 	.short	0x0048
        /*0034*/ 	.byte	0x00, 0xf0, 0x21, 0x00


	//----- nvinfo : EIATTR_KPARAM_INFO
	.align		4
.L_653:
        /*0038*/ 	.byte	0x04, 0x17
        /*003a*/ 	.short	(.L_655 - .L_654)
.L_654:
        /*003c*/ 	.word	0x00000000
        /*0040*/ 	.short	0x0008
        /*0042*/ 	.short	0x0040
        /*0044*/ 	.byte	0x00, 0xf0, 0x11, 0x00


	//----- nvinfo : EIATTR_KPARAM_INFO
	.align		4
.L_655:
        /*0048*/ 	.byte	0x04, 0x17
        /*004a*/ 	.short	(.L_657 - .L_656)
.L_656:
        /*004c*/ 	.word	0x00000000
        /*0050*/ 	.short	0x0007
        /*0052*/ 	.short	0x0038
        /*0054*/ 	.byte	0x00, 0xf5, 0x21, 0x00


	//----- nvinfo : EIATTR_KPARAM_INFO
	.align		4
.L_657:
        /*0058*/ 	.byte	0x04, 0x17
        /*005a*/ 	.short	(.L_659 - .L_658)
.L_658:
        /*005c*/ 	.word	0x00000000
        /*0060*/ 	.short	0x0006
        /*0062*/ 	.short	0x0030
        /*0064*/ 	.byte	0x00, 0xf5, 0x21, 0x00


	//----- nvinfo : EIATTR_KPARAM_INFO
	.align		4
.L_659:
        /*0068*/ 	.byte	0x04, 0x17
        /*006a*/ 	.short	(.L_661 - .L_660)
.L_660:
        /*006c*/ 	.word	0x00000000
        /*0070*/ 	.short	0x0005
        /*0072*/ 	.short	0x0028
        /*0074*/ 	.byte	0x00, 0xf5, 0x21, 0x00


	//----- nvinfo : EIATTR_KPARAM_INFO
	.align		4
.L_661:
        /*0078*/ 	.byte	0x04, 0x17
        /*007a*/ 	.short	(.L_663 - .L_662)
.L_662:
        /*007c*/ 	.word	0x00000000
        /*0080*/ 	.short	0x0004
        /*0082*/ 	.short	0x0020
        /*0084*/ 	.byte	0x00, 0xf5, 0x21, 0x00


	//----- nvinfo : EIATTR_KPARAM_INFO
	.align		4
.L_663:
        /*0088*/ 	.byte	0x04, 0x17
        /*008a*/ 	.short	(.L_665 - .L_664)
.L_664:
        /*008c*/ 	.word	0x00000000
        /*0090*/ 	.short	0x0003
        /*0092*/ 	.short	0x0018
        /*0094*/ 	.byte	0x00, 0xf5, 0x21, 0x00


	//----- nvinfo : EIATTR_KPARAM_INFO
	.align		4
.L_665:
        /*0098*/ 	.byte	0x04, 0x17
        /*009a*/ 	.short	(.L_667 - .L_666)
.L_666:
        /*009c*/ 	.word	0x00000000
        /*00a0*/ 	.short	0x0002
        /*00a2*/ 	.short	0x0010
        /*00a4*/ 	.byte	0x00, 0xf5, 0x21, 0x00


	//----- nvinfo : EIATTR_KPARAM_INFO
	.align		4
.L_667:
        /*00a8*/ 	.byte	0x04, 0x17
        /*00aa*/ 	.short	(.L_669 - .L_668)
.L_668:
        /*00ac*/ 	.word	0x00000000
        /*00b0*/ 	.short	0x0001
        /*00b2*/ 	.short	0x0008
        /*00b4*/ 	.byte	0x00, 0xf5, 0x21, 0x00


	//----- nvinfo : EIATTR_KPARAM_INFO
	.align		4
.L_669:
        /*00b8*/ 	.byte	0x04, 0x17
        /*00ba*/ 	.short	(.L_671 - .L_670)
.L_670:
        /*00bc*/ 	.word	0x00000000
        /*00c0*/ 	.short	0x0000
        /*00c2*/ 	.short	0x0000
        /*00c4*/ 	.byte	0x00, 0xf5, 0x21, 0x00


	//----- nvinfo : EIATTR_SPARSE_MMA_MASK
	.align		4
.L_671:
        /*00c8*/ 	.byte	0x03, 0x50
        /*00ca*/ 	.short	0x0000


	//----- nvinfo : EIATTR_MAXREG_COUNT
	.align		4
        /*00cc*/ 	.byte	0x03, 0x1b
        /*00ce*/ 	.short	0x0040


	//----- nvinfo : EIATTR_NUM_BARRIERS
	.align		4
        /*00d0*/ 	.byte	0x02, 0x4c
        /*00d2*/ 	.byte	0x01
	.zero		1


	//----- nvinfo : EIATTR_ANNOTATIONS
	.align		4
        /*00d4*/ 	.byte	0x04, 0x55
        /*00d6*/ 	.short	(.L_673 - .L_672)


	//   ....[0]....
.L_672:
        /*00d8*/ 	.word	0x00000001
        /*00dc*/ 	.byte	0xc0, 0x03, 0x00, 0x00, 0x01, 0x00, 0x00, 0x00, 0xe0, 0x03, 0x00, 0x00, 0x01, 0x00, 0x00, 0x00
        /* <DEDUP_REMOVED lines=78> */
        /*05cc*/ 	.byte	0x60, 0x59, 0x00, 0x00, 0x01, 0x00, 0x00, 0x00, 0x80, 0x59, 0x00, 0x00


	//----- nvinfo : EIATTR_MERCURY_ISA_VERSION
	.align		4
.L_673:
        /*05d8*/ 	.byte	0x03, 0x5f
        /*05da*/ 	.short	0x0101


	//----- nvinfo : EIATTR_COOP_GROUP_MASK_REGIDS
	.align		4
        /*05dc*/ 	.byte	0x04, 0x29
        /*05de*/ 	.short	(.L_675 - .L_674)


	//   ....[0]....
.L_674:
        /*05e0*/ 	.word	0xffffffff


	//   ....[1]....
        /*05e4*/ 	.word	0xffffffff


	//   ....[2]....
        /*05e8*/ 	.word	0xffffffff


	//   ....[3]....
        /*05ec*/ 	.word	0xffffffff


	//   ....[4]....
        /*05f0*/ 	.word	0xffffffff


	//   ....[5]....
        /*05f4*/ 	.word	0xffffffff


	//   ....[6]....
        /*05f8*/ 	.word	0x05000010


	//   ....[7]....
        /*05fc*/ 	.word	0x0500000f


	//   ....[8]....
        /*0600*/ 	.word	0x05000011


	//   ....[9]....
        /*0604*/ 	.word	0x05000012


	//   ....[10]....
        /*0608*/ 	.word	0x05000014


	//   ....[11]....
        /*060c*/ 	.word	0x05000013


	//   ....[12]....
        /*0610*/ 	.word	0x05000015


	//   ....[13]....
        /*0614*/ 	.word	0x0500000a


	//   ....[14]....
        /*0618*/ 	.word	0x05000011


	//   ....[15]....
        /*061c*/ 	.word	0x05000011


	//   ....[16]....
        /*0620*/ 	.word	0x05000011


	//   ....[17]....
        /*0624*/ 	.word	0x05000011


	//   ....[18]....
        /*0628*/ 	.word	0x05000011


	//   ....[19]....
        /*062c*/ 	.word	0x05000011


	//   ....[20]....
        /*0630*/ 	.word	0x05000011


	//   ....[21]....
        /*0634*/ 	.word	0x05000011


	//----- nvinfo : EIATTR_COOP_GROUP_INSTR_OFFSETS
	.align		4
.L_675:
        /*0638*/ 	.byte	0x04, 0x28
        /*063a*/ 	.short	(.L_677 - .L_676)


	//   ....[0]....
.L_676:
        /*063c*/ 	.word	0x00004d50


	//   ....[1]....
        /*0640*/ 	.word	0x00004d80


	//   ....[2]....
        /*0644*/ 	.word	0x00004db0


	//   ....[3]....
        /*0648*/ 	.word	0x00004dc0


	//   ....[4]....
        /*064c*/ 	.word	0x00005400


	//   ....[5]....
        /*0650*/ 	.word	0x00005430


	//   ....[6]....
        /*0654*/ 	.word	0x00006a60


	//   ....[7]....
        /*0658*/ 	.word	0x00006a90


	//   ....[8]....
        /*065c*/ 	.word	0x00006ae0


	//   ....[9]....
        /*0660*/ 	.word	0x00006b00


	//   ....[10]....
        /*0664*/ 	.word	0x00006b30


	//   ....[11]....
        /*0668*/ 	.word	0x00006b40


	//   ....[12]....
        /*066c*/ 	.word	0x00006b70


	//   ....[13]....
        /*0670*/ 	.word	0x00006b80


	//   ....[14]....
        /*0674*/ 	.word	0x00006d40


	//   ....[15]....
        /*0678*/ 	.word	0x00006dd0


	//   ....[16]....
        /*067c*/ 	.word	0x00006e40


	//   ....[17]....
        /*0680*/ 	.word	0x00006ea0


	//   ....[18]....
        /*0684*/ 	.word	0x00006f10


	//   ....[19]....
        /*0688*/ 	.word	0x00006f70


	//   ....[20]....
        /*068c*/ 	.word	0x00006fe0


	//   ....[21]....
        /*0690*/ 	.word	0x00007040


	//----- nvinfo : EIATTR_VRC_CTA_INIT_COUNT
	.align		4
.L_677:
        /*0694*/ 	.byte	0x02, 0x4a
	.zero		1
	.zero		1


	//----- nvinfo : EIATTR_EXIT_INSTR_OFFSETS
	.align		4
        /*0698*/ 	.byte	0x04, 0x1c
        /*069a*/ 	.short	(.L_679 - .L_678)


	//   ....[0]....
.L_678:
        /*069c*/ 	.word	0x00005ef0


	//   ....[1]....
        /*06a0*/ 	.word	0x00006cd0


	//----- nvinfo : EIATTR_MAX_THREADS
	.align		4
.L_679:
        /*06a4*/ 	.byte	0x04, 0x05
        /*06a6*/ 	.short	(.L_681 - .L_680)
.L_680:
        /*06a8*/ 	.word	0x00000140
        /*06ac*/ 	.word	0x00000001
        /*06b0*/ 	.word	0x00000001


	//----- nvinfo : EIATTR_CRS_STACK_SIZE
	.align		4
.L_681:
        /*06b4*/ 	.byte	0x04, 0x1e
        /*06b6*/ 	.short	(.L_683 - .L_682)
.L_682:
        /*06b8*/ 	.word	0x00000000


	//----- nvinfo : EIATTR_CBANK_PARAM_SIZE
	.align		4
.L_683:
        /*06bc*/ 	.byte	0x03, 0x19
        /*06be*/ 	.short	0x0060


	//----- nvinfo : EIATTR_PARAM_CBANK
	.align		4
        /*06c0*/ 	.byte	0x04, 0x0a
        /*06c2*/ 	.short	(.L_685 - .L_684)
	.align		4
.L_684:
        /*06c4*/ 	.word	index@(.nv.constant0._ZN13group_norm_v218gn_bwd_cuda_kernelI13__nv_bfloat16Li320ELi3ELi16ELi160ELi64ELb1ELb1ELi32ELi320ELi320ELi4ELb1ELi168ELb0ELb0ELNS_15WgradSyncMethodE3ENS_16CompileConditionILi1000EEEEEvPT_S6_S6_PKS5_S8_S8_S8_PKfflPfPj)
        /*06c8*/ 	.short	0x0380
        /*06ca*/ 	.short	0x0060


	//----- nvinfo : EIATTR_SW_WAR
	.align		4
.L_685:
        /*06cc*/ 	.byte	0x04, 0x36
        /*06ce*/ 	.short	(.L_687 - .L_686)
.L_686:
        /*06d0*/ 	.word	0x00000008
.L_687:


//--------------------- .nv.info._ZN13group_norm_v218gn_bwd_cuda_kernelI13__nv_bfloat16Li320ELi1ELi16ELi160ELi64ELb1ELb1ELi64ELi320ELi320ELi4ELb1ELi144ELb0ELb0ELNS_15WgradSyncMethodE3ENS_16CompileConditionILi1000EEEEEvPT_S6_S6_PKS5_S8_S8_S8_PKfflPfPj --------------------------
	.section	.nv.info._ZN13group_norm_v218gn_bwd_cuda_kernelI13__nv_bfloat16Li320ELi1ELi16ELi160ELi64ELb1ELb1ELi64ELi320ELi320ELi4ELb1ELi144ELb0ELb0ELNS_15WgradSyncMethodE3ENS_16CompileConditionILi1000EEEEEvPT_S6_S6_PKS5_S8_S8_S8_PKfflPfPj,"",@"SHT_CUDA_INFO"
	.sectionflags	@""
	.align	4


	//----- nvinfo : EIATTR_CUDA_API_VERSION
	.align		4
        /*0000*/ 	.byte	0x04, 0x37
        /*0002*/ 	.short	(.L_689 - .L_688)
.L_688:
        /*0004*/ 	.word	0x00000082


	//----- nvinfo : EIATTR_KPARAM_INFO
	.align		4
.L_689:
        /*0008*/ 	.byte	0x04, 0x17
        /*000a*/ 	.short	(.L_691 - .L_690)
.L_690:
        /*000c*/ 	.word	0x00000000
        /*0010*/ 	.short	0x000b
        /*0012*/ 	.short	0x0058
        /*0014*/ 	.byte	0x00, 0xf5, 0x21, 0x00


	//----- nvinfo : EIATTR_KPARAM_INFO
	.align		4
.L_691:
        /*0018*/ 	.byte	0x04, 0x17
        /*001a*/ 	.short	(.L_693 - .L_692)
.L_692:
        /*001c*/ 	.word	0x00000000
        /*0020*/ 	.short	0x000a
        /*0022*/ 	.short	0x0050
        /*0024*/ 	.byte	0x00, 0xf5, 0x21, 0x00


	//----- nvinfo : EIATTR_KPARAM_INFO
	.align		4
.L_693:
        /*0028*/ 	.byte	0x04, 0x17
        /*002a*/ 	.short	(.L_695 - .L_694)
.L_694:
        /*002c*/ 	.word	0x00000000
        /*0030*/ 	.short	0x0009
        /*0032*/ 	.short	0x0048
        /*0034*/ 	.byte	0x00, 0xf0, 0x21, 0x00


	//----- nvinfo : EIATTR_KPARAM_INFO
	.align		4
.L_695:
        /*0038*/ 	.byte	0x04, 0x17
        /*003a*/ 	.short	(.L_697 - .L_696)
.L_696:
        /*003c*/ 	.word	0x00000000
        /*0040*/ 	.short	0x0008
        /*0042*/ 	.short	0x0040
        /*0044*/ 	.byte	0x00, 0xf0, 0x11, 0x00


	//----- nvinfo : EIATTR_KPARAM_INFO
	.align		4
.L_697:
        /*0048*/ 	.byte	0x04, 0x17
        /*004a*/ 	.short	(.L_699 - .L_698)
.L_698:
        /*004c*/ 	.word	0x00000000
        /*0050*/ 	.short	0x0007
        /*0052*/ 	.short	0x0038
        /*0054*/ 	.byte	0x00, 0xf5, 0x21, 0x00


	//----- nvinfo : EIATTR_KPARAM_INFO
	.align		4
.L_699:
        /*0058*/ 	.byte	0x04, 0x17
        /*005a*/ 	.short	(.L_701 - .L_700)
.L_700:
        /*005c*/ 	.word	0x00000000
        /*0060*/ 	.short	0x0006
        /*0062*/ 	.short	0x0030
        /*0064*/ 	.byte	0x00, 0xf5, 0x21, 0x00


	//----- nvinfo : EIATTR_KPARAM_INFO
	.align		4
.L_701:
        /*0068*/ 	.byte	0x04, 0x17
        /*006a*/ 	.short	(.L_703 - .L_702)
.L_702:
        /*006c*/ 	.word	0x00000000
        /*0070*/ 	.short	0x0005
        /*0072*/ 	.short	0x0028
        /*0074*/ 	.byte	0x00, 0xf5, 0x21, 0x00


	//----- nvinfo : EIATTR_KPARAM_INFO
	.align		4
.L_703:
        /*0078*/ 	.byte	0x04, 0x17
        /*007a*/ 	.short	(.L_705 - .L_704)
.L_704:
        /*007c*/ 	.word	0x00000000
        /*0080*/ 	.short	0x0004
        /*0082*/ 	.short	0x0020
        /*0084*/ 	.byte	0x00, 0xf5, 0x21, 0x00


	//----- nvinfo : EIATTR_KPARAM_INFO
	.align		4
.L_705:
        /*0088*/ 	.byte	0x04, 0x17
        /*008a*/ 	.short	(.L_707 - .L_706)
.L_706:
        /*008c*/ 	.word	0x00000000
        /*0090*/ 	.short	0x0003
        /*0092*/ 	.short	0x0018
        /*0094*/ 	.byte	0x00, 0xf5, 0x21, 0x00


	//----- nvinfo : EIATTR_KPARAM_INFO
	.align		4
.L_707:
        /*0098*/ 	.byte	0x04, 0x17
        /*009a*/ 	.short	(.L_709 - .L_708)
.L_708:
        /*009c*/ 	.word	0x00000000
        /*00a0*/ 	.short	0x0002
        /*00a2*/ 	.short	0x0010
        /*00a4*/ 	.byte	0x00, 0xf5, 0x21, 0x00


	//----- nvinfo : EIATTR_KPARAM_INFO
	.align		4
.L_709:
        /*00a8*/ 	.byte	0x04, 0x17
        /*00aa*/ 	.short	(.L_711 - .L_710)
.L_710:
        /*00ac*/ 	.word	0x00000000
        /*00b0*/ 	.short	0x0001
        /*00b2*/ 	.short	0x0008
        /*00b4*/ 	.byte	0x00, 0xf5, 0x21, 0x00


	//----- nvinfo : EIATTR_KPARAM_INFO
	.align		4
.L_711:
        /*00b8*/ 	.byte	0x04, 0x17
        /*00ba*/ 	.short	(.L_713 - .L_712)
.L_712:
        /*00bc*/ 	.word	0x00000000
        /*00c0*/ 	.short	0x0000
        /*00c2*/ 	.short	0x0000
        /*00c4*/ 	.byte	0x00, 0xf5, 0x21, 0x00


	//----- nvinfo : EIATTR_SPARSE_MMA_MASK
	.align		4
.L_713:
        /*00c8*/ 	.byte	0x03, 0x50
        /*00ca*/ 	.short	0x0000


	//----- nvinfo : EIATTR_MAXREG_COUNT
	.align		4
        /*00cc*/ 	.byte	0x03, 0x1b
        /*00ce*/ 	.short	0x00a8


	//----- nvinfo : EIATTR_NUM_BARRIERS
	.align		4
        /*00d0*/ 	.byte	0x02, 0x4c
        /*00d2*/ 	.byte	0x01
	.zero		1


	//----- nvinfo : EIATTR_ANNOTATIONS
	.align		4
        /*00d4*/ 	.byte	0x04, 0x55
        /*00d6*/ 	.short	(.L_715 - .L_714)


	//   ....[0]....
.L_714:
        /* <DEDUP_REMOVED lines=35> */
        /*02fc*/ 	.byte	0x40, 0x76, 0x00, 0x00


	//----- nvinfo : EIATTR_MERCURY_ISA_VERSION
	.align		4
.L_715:
        /*0300*/ 	.byte	0x03, 0x5f
        /*0302*/ 	.short	0x0101


	//----- nvinfo : EIATTR_COOP_GROUP_MASK_REGIDS
	.align		4
        /*0304*/ 	.byte	0x04, 0x29
        /*0306*/ 	.short	(.L_717 - .L_716)


	//   ....[0]....
.L_716:
        /*0308*/ 	.word	0xffffffff


	//   ....[1]....
        /*030c*/ 	.word	0xffffffff


	//   ....[2]....
        /*0310*/ 	.word	0xffffffff


	//   ....[3]....
        /*0314*/ 	.word	0xffffffff


	//   ....[4]....
        /*0318*/ 	.word	0x05000013


	//   ....[5]....
        /*031c*/ 	.word	0x05000014


	//   ....[6]....
        /*0320*/ 	.word	0x05000016


	//   ....[7]....
        /*0324*/ 	.word	0x05000015


	//   ....[8]....
        /*0328*/ 	.word	0x05000017


	//   ....[9]....
        /*032c*/ 	.word	0x0500001a


	//   ....[10]....
        /*0330*/ 	.word	0x0500001e


	//   ....[11]....
        /*0334*/ 	.word	0x05000005


	//   ....[12]....
        /*0338*/ 	.word	0x05000015


	//   ....[13]....
        /*033c*/ 	.word	0x05000015


	//   ....[14]....
        /*0340*/ 	.word	0x05000015


	//   ....[15]....
        /*0344*/ 	.word	0x05000015


	//   ....[16]....
        /*0348*/ 	.word	0x05000015


	//   ....[17]....
        /*034c*/ 	.word	0x05000015


	//   ....[18]....
        /*0350*/ 	.word	0x05000015


	//   ....[19]....
        /*0354*/ 	.word	0x05000015


	//----- nvinfo : EIATTR_COOP_GROUP_INSTR_OFFSETS
	.align		4
.L_717:
        /*0358*/ 	.byte	0x04, 0x28
        /*035a*/ 	.short	(.L_719 - .L_718)


	//   ....[0]....
.L_718:
        /*035c*/ 	.word	0x000070a0


	//   ....[1]....
        /*0360*/ 	.word	0x000070c0


	//   ....[2]....
        /*0364*/ 	.word	0x00007110


	//   ....[3]....
        /*0368*/ 	.word	0x00007120


	//   ....[4]....
        /*036c*/ 	.word	0x00008cb0


	//   ....[5]....
        /*0370*/ 	.word	0x00008ce0


	//   ....[6]....
        /*0374*/ 	.word	0x00008d30


	//   ....[7]....
        /*0378*/ 	.word	0x00008d50


	//   ....[8]....
        /*037c*/ 	.word	0x00008d80


	//   ....[9]....
        /*0380*/ 	.word	0x00008d90


	//   ....[10]....
        /*0384*/ 	.word	0x00008dc0


	//   ....[11]....
        /*0388*/ 	.word	0x00008dd0


	//   ....[12]....
        /*038c*/ 	.word	0x00008fa0


	//   ....[13]....
        /*0390*/ 	.word	0x00009030


	//   ....[14]....
        /*0394*/ 	.word	0x000090a0


	//   ....[15]....
        /*0398*/ 	.word	0x00009100


	//   ....[16]....
        /*039c*/ 	.word	0x00009170


	//   ....[17]....
        /*03a0*/ 	.word	0x000091d0


	//   ....[18]....
        /*03a4*/ 	.word	0x00009240


	//   ....[19]....
        /*03a8*/ 	.word	0x000092a0


	//----- nvinfo : EIATTR_VRC_CTA_INIT_COUNT
	.align		4
.L_719:
        /*03ac*/ 	.byte	0x02, 0x4a
	.zero		1
	.zero		1


	//----- nvinfo : EIATTR_EXIT_INSTR_OFFSETS
	.align		4
        /*03b0*/ 	.byte	0x04, 0x1c
        /*03b2*/ 	.short	(.L_721 - .L_720)


	//   ....[0]....
.L_720:
        /*03b4*/ 	.word	0x00008590


	//   ....[1]....
        /*03b8*/ 	.word	0x00008f30


	//----- nvinfo : EIATTR_MAX_THREADS
	.align		4
.L_721:
        /*03bc*/ 	.byte	0x04, 0x05
        /*03be*/ 	.short	(.L_723 - .L_722)
.L_722:
        /*03c0*/ 	.word	0x00000140
        /*03c4*/ 	.word	0x00000001
        /*03c8*/ 	.word	0x00000001


	//----- nvinfo : EIATTR_CRS_STACK_SIZE
	.align		4
.L_723:
        /*03cc*/ 	.byte	0x04, 0x1e
        /*03ce*/ 	.short	(.L_725 - .L_724)
.L_724:
        /*03d0*/ 	.word	0x00000000


	//----- nvinfo : EIATTR_CBANK_PARAM_SIZE
	.align		4
.L_725:
        /*03d4*/ 	.byte	0x03, 0x19
        /*03d6*/ 	.short	0x0060


	//----- nvinfo : EIATTR_PARAM_CBANK
	.align		4
        /*03d8*/ 	.byte	0x04, 0x0a
        /*03da*/ 	.short	(.L_727 - .L_726)
	.align		4
.L_726:
        /*03dc*/ 	.word	index@(.nv.constant0._ZN13group_norm_v218gn_bwd_cuda_kernelI13__nv_bfloat16Li320ELi1ELi16ELi160ELi64ELb1ELb1ELi64ELi320ELi320ELi4ELb1ELi144ELb0ELb0ELNS_15WgradSyncMethodE3ENS_16CompileConditionILi1000EEEEEvPT_S6_S6_PKS5_S8_S8_S8_PKfflPfPj)
        /*03e0*/ 	.short	0x0380
        /*03e2*/ 	.short	0x0060


	//----- nvinfo : EIATTR_SW_WAR
	.align		4
.L_727:
        /*03e4*/ 	.byte	0x04, 0x36
        /*03e6*/ 	.short	(.L_729 - .L_728)
.L_728:
        /*03e8*/ 	.word	0x00000008
.L_729:


//--------------------- .nv.info._ZN13group_norm_v214gn_cuda_kernelI13__nv_bfloat16Li320ELi1ELi32ELi80ELi64ELb0ELi64ELi80ELi80ELi4ELb0ELi116ELb0ELb0ENS_16CompileConditionILi1000EEEEEvPT_PKS4_S7_S7_flPfS8_Pj --------------------------
	.section	.nv.info._ZN13group_norm_v214gn_cuda_kernelI13__nv_bfloat16Li320ELi1ELi32ELi80ELi64ELb0ELi64ELi80ELi80ELi4ELb0ELi116ELb0ELb0ENS_16CompileConditionILi1000EEEEEvPT_PKS4_S7_S7_flPfS8_Pj,"",@"SHT_CUDA_INFO"
	.sectionflags	@""
	.align	4


	//----- nvinfo : EIATTR_CUDA_API_VERSION
	.align		4
        /*0000*/ 	.byte	0x04, 0x37
        /*0002*/ 	.short	(.L_731 - .L_730)
.L_730:
        /*0004*/ 	.word	0x00000082


	//----- nvinfo : EIATTR_KPARAM_INFO
	.align		4
.L_731:
        /*0008*/ 	.byte	0x04, 0x17
        /*000a*/ 	.short	(.L_733 - .L_732)
.L_732:
        /*000c*/ 	.word	0x00000000
        /*0010*/ 	.short	0x0008
        /*0012*/ 	.short	0x0040
        /*0014*/ 	.byte	0x00, 0xf5, 0x21, 0x00


	//----- nvinfo : EIATTR_KPARAM_INFO
	.align		4
.L_733:
        /*0018*/ 	.byte	0x04, 0x17
        /*001a*/ 	.short	(.L_735 - .L_734)
.L_734:
        /*001c*/ 	.word	0x00000000
        /*0020*/ 	.short	0x0007
        /*0022*/ 	.short	0x0038
        /*0024*/ 	.byte	0x00, 0xf5, 0x21, 0x00


	//----- nvinfo : EIATTR_KPARAM_INFO
	.align		4
.L_735:
        /*0028*/ 	.byte	0x04, 0x17
        /*002a*/ 	.short	(.L_737 - .L_736)
.L_736:
        /*002c*/ 	.word	0x00000000
        /*0030*/ 	.short	0x0006
        /*0032*/ 	.short	0x0030
        /*0034*/ 	.byte	0x00, 0xf5, 0x21, 0x00


	//----- nvinfo : EIATTR_KPARAM_INFO
	.align		4
.L_737:
        /*0038*/ 	.byte	0x04, 0x17
        /*003a*/ 	.short	(.L_739 - .L_738)
.L_738:
        /*003c*/ 	.word	0x00000000
        /*0040*/ 	.short	0x0005
        /*0042*/ 	.short	0x0028
        /*0044*/ 	.byte	0x00, 0xf0, 0x21, 0x00


	//----- nvinfo : EIATTR_KPARAM_INFO
	.align		4
.L_739:
        /*0048*/ 	.byte	0x04, 0x17
        /*004a*/ 	.short	(.L_741 - .L_740)
.L_740:
        /*004c*/ 	.word	0x00000000
        /*0050*/ 	.short	0x0004
        /*0052*/ 	.short	0x0020
        /*0054*/ 	.byte	0x00, 0xf0, 0x11, 0x00


	//----- nvinfo : EIATTR_KPARAM_INFO
	.align		4
.L_741:
        /*0058*/ 	.byte	0x04, 0x17
        /*005a*/ 	.short	(.L_743 - .L_742)
.L_742:
        /*005c*/ 	.word	0x00000000
        /*0060*/ 	.short	0x0003
        /*0062*/ 	.short	0x0018
        /*0064*/ 	.byte	0x00, 0xf5, 0x21, 0x00


	//----- nvinfo : EIATTR_KPARAM_INFO
	.align		4
.L_743:
        /*0068*/ 	.byte	0x04, 0x17
        /*006a*/ 	.short	(.L_745 - .L_744)
.L_744:
        /*006c*/ 	.word	0x00000000
        /*0070*/ 	.short	0x0002
        /*0072*/ 	.short	0x0010
        /*0074*/ 	.byte	0x00, 0xf5, 0x21, 0x00


	//----- nvinfo : EIATTR_KPARAM_INFO
	.align		4
.L_745:
        /*0078*/ 	.byte	0x04, 0x17
        /*007a*/ 	.short	(.L_747 - .L_746)
.L_746:
        /*007c*/ 	.word	0x00000000
        /*0080*/ 	.short	0x0001
        /*0082*/ 	.short	0x0008
        /*0084*/ 	.byte	0x00, 0xf5, 0x21, 0x00


	//----- nvinfo : EIATTR_KPARAM_INFO
	.align		4
.L_747:
        /*0088*/ 	.byte	0x04, 0x17
        /*008a*/ 	.short	(.L_749 - .L_748)
.L_748:
        /*008c*/ 	.word	0x00000000
        /*0090*/ 	.short	0x0000
        /*0092*/ 	.short	0x0000
        /*0094*/ 	.byte	0x00, 0xf5, 0x21, 0x00


	//----- nvinfo : EIATTR_SPARSE_MMA_MASK
	.align		4
.L_749:
        /*0098*/ 	.byte	0x03, 0x50
        /*009a*/ 	.short	0x0000


	//----- nvinfo : EIATTR_MAXREG_COUNT
	.align		4
        /*009c*/ 	.byte	0x03, 0x1b
        /*009e*/ 	.short	0x00a8


	//----- nvinfo : EIATTR_NUM_BARRIERS
	.align		4
        /*00a0*/ 	.byte	0x02, 0x4c
        /*00a2*/ 	.byte	0x01
	.zero		1


	//----- nvinfo : EIATTR_MERCURY_ISA_VERSION
	.align		4
        /*00a4*/ 	.byte	0x03, 0x5f
        /*00a6*/ 	.short	0x0101


	//----- nvinfo : EIATTR_COOP_GROUP_MASK_REGIDS
	.align		4
        /*00a8*/ 	.byte	0x04, 0x29
        /*00aa*/ 	.short	(.L_751 - .L_750)


	//   ....[0]....
.L_750:
        /*00ac*/ 	.word	0xffffffff


	//   ....[1]....
        /*00b0*/ 	.word	0xffffffff


	//   ....[2]....
        /*00b4*/ 	.word	0xffffffff


	//   ....[3]....
        /*00b8*/ 	.word	0xffffffff


	//   ....[4]....
        /*00bc*/ 	.word	0xffffffff


	//   ....[5]....
        /*00c0*/ 	.word	0xffffffff


	//   ....[6]....
        /*00c4*/ 	.word	0xffffffff


	//   ....[7]....
        /*00c8*/ 	.word	0xffffffff


	//   ....[8]....
        /*00cc*/ 	.word	0xffffffff


	//   ....[9]....
        /*00d0*/ 	.word	0xffffffff


	//   ....[10]....
        /*00d4*/ 	.word	0xffffffff


	//   ....[11]....
        /*00d8*/ 	.word	0xffffffff


	//   ....[12]....
        /*00dc*/ 	.word	0xffffffff


	//   ....[13]....
        /*00e0*/ 	.word	0xffffffff


	//   ....[14]....
        /*00e4*/ 	.word	0xffffffff


	//   ....[15]....
        /*00e8*/ 	.word	0xffffffff


	//   ....[16]....
        /*00ec*/ 	.word	0xffffffff


	//   ....[17]....
        /*00f0*/ 	.word	0xffffffff


	//   ....[18]....
        /*00f4*/ 	.word	0x05000017


	//   ....[19]....
        /*00f8*/ 	.word	0x05000017


	//   ....[20]....
        /*00fc*/ 	.word	0x05000017


	//   ....[21]....
        /*0100*/ 	.word	0x05000017


	//   ....[22]....
        /*0104*/ 	.word	0x05000017


	//   ....[23]....
        /*0108*/ 	.word	0x05000017


	//   ....[24]....
        /*010c*/ 	.word	0x05000017


	//   ....[25]....
        /*0110*/ 	.word	0x05000017


	//----- nvinfo : EIATTR_COOP_GROUP_INSTR_OFFSETS
	.align		4
.L_751:
        /*0114*/ 	.byte	0x04, 0x28
        /*0116*/ 	.short	(.L_753 - .L_752)


	//   ....[0]....
.L_752:
        /*0118*/ 	.word	0x00000600


	//   ....[1]....
        /*011c*/ 	.word	0x00000610


	//   ....[2]....
        /*0120*/ 	.word	0x00000640


	//   ....[3]....
        /*0124*/ 	.word	0x00000650


	//   ....[4]....
        /*0128*/ 	.word	0x00000680


	//   ....[5]....
        /*012c*/ 	.word	0x00000690


	//   ....[6]....
        /*0130*/ 	.word	0x000006c0


	//   ....[7]....
        /*0134*/ 	.word	0x000006d0


	//   ....[8]....
        /*0138*/ 	.word	0x00000710


	//   ....[9]....
        /*013c*/ 	.word	0x00000730


	//   ....[10]....
        /*0140*/ 	.word	0x00000840


	//   ....[11]....
        /*0144*/ 	.word	0x00000850


	//   ....[12]....
        /*0148*/ 	.word	0x00000880


	//   ....[13]....
        /*014c*/ 	.word	0x00000890


	//   ....[14]....
        /*0150*/ 	.word	0x000008c0


	//   ....[15]....
        /*0154*/ 	.word	0x000008d0


	//   ....[16]....
        /*0158*/ 	.word	0x00000900


	//   ....[17]....
        /*015c*/ 	.word	0x00000910


	//   ....[18]....
        /*0160*/ 	.word	0x000010d0


	//   ....[19]....
        /*0164*/ 	.word	0x00001140


	//   ....[20]....
        /*0168*/ 	.word	0x000011c0


	//   ....[21]....
        /*016c*/ 	.word	0x00001230


	//   ....[22]....
        /*0170*/ 	.word	0x000012b0


	//   ....[23]....
        /*0174*/ 	.word	0x00001320


	//   ....[24]....
        /*0178*/ 	.word	0x000013a0


	//   ....[25]....
        /*017c*/ 	.word	0x00001410


	//----- nvinfo : EIATTR_VRC_CTA_INIT_COUNT
	.align		4
.L_753:
        /*0180*/ 	.byte	0x02, 0x4a
	.zero		1
	.zero		1


	//----- nvinfo : EIATTR_EXIT_INSTR_OFFSETS
	.align		4
        /*0184*/ 	.byte	0x04, 0x1c
        /*0186*/ 	.short	(.L_755 - .L_754)


	//   ....[0]....
.L_754:
        /*0188*/ 	.word	0x00001070


	//----- nvinfo : EIATTR_MAX_THREADS
	.align		4
.L_755:
        /*018c*/ 	.byte	0x04, 0x05
        /*018e*/ 	.short	(.L_757 - .L_756)
.L_756:
        /*0190*/ 	.word	0x00000140
        /*0194*/ 	.word	0x00000001
        /*0198*/ 	.word	0x00000001


	//----- nvinfo : EIATTR_CRS_STACK_SIZE
	.align		4
.L_757:
        /*019c*/ 	.byte	0x04, 0x1e
        /*019e*/ 	.short	(.L_759 - .L_758)
.L_758:
        /*01a0*/ 	.word	0x00000000


	//----- nvinfo : EIATTR_CBANK_PARAM_SIZE
	.align		4
.L_759:
        /*01a4*/ 	.byte	0x03, 0x19
        /*01a6*/ 	.short	0x0048


	//----- nvinfo : EIATTR_PARAM_CBANK
	.align		4
        /*01a8*/ 	.byte	0x04, 0x0a
        /*01aa*/ 	.short	(.L_761 - .L_760)
	.align		4
.L_760:
        /*01ac*/ 	.word	index@(.nv.constant0._ZN13group_norm_v214gn_cuda_kernelI13__nv_bfloat16Li320ELi1ELi32ELi80ELi64ELb0ELi64ELi80ELi80ELi4ELb0ELi116ELb0ELb0ENS_16CompileConditionILi1000EEEEEvPT_PKS4_S7_S7_flPfS8_Pj)
        /*01b0*/ 	.short	0x0380
        /*01b2*/ 	.short	0x0048


	//----- nvinfo : EIATTR_SW_WAR
	.align		4
.L_761:
        /*01b4*/ 	.byte	0x04, 0x36
        /*01b6*/ 	.short	(.L_763 - .L_762)
.L_762:
        /*01b8*/ 	.word	0x00000008
.L_763:


//--------------------- .nv.info._ZN13group_norm_v214gn_cuda_kernelI13__nv_bfloat16Li320ELi1ELi32ELi80ELi64ELb0ELi64ELi80ELi80ELi4ELb0ELi148ELb0ELb0ENS_16CompileConditionILi1000EEEEEvPT_PKS4_S7_S7_flPfS8_Pj --------------------------
	.section	.nv.info._ZN13group_norm_v214gn_cuda_kernelI13__nv_bfloat16Li320ELi1ELi32ELi80ELi64ELb0ELi64ELi80ELi80ELi4ELb0ELi148ELb0ELb0ENS_16CompileConditionILi1000EEEEEvPT_PKS4_S7_S7_flPfS8_Pj,"",@"SHT_CUDA_INFO"
	.sectionflags	@""
	.align	4


	//----- nvinfo : EIATTR_CUDA_API_VERSION
	.align		4
        /*0000*/ 	.byte	0x04, 0x37
        /*0002*/ 	.short	(.L_765 - .L_764)
.L_764:
        /*0004*/ 	.word	0x00000082


	//----- nvinfo : EIATTR_KPARAM_INFO
	.align		4
.L_765:
        /*0008*/ 	.byte	0x04, 0x17
        /*000a*/ 	.short	(.L_767 - .L_766)
.L_766:
        /*000c*/ 	.word	0x00000000
        /*0010*/ 	.short	0x0008
        /*0012*/ 	.short	0x0040
        /*0014*/ 	.byte	0x00, 0xf5, 0x21, 0x00


	//----- nvinfo : EIATTR_KPARAM_INFO
	.align		4
.L_767:
        /*0018*/ 	.byte	0x04, 0x17
        /*001a*/ 	.short	(.L_769 - .L_768)
.L_768:
        /*001c*/ 	.word	0x00000000
        /*0020*/ 	.short	0x0007
        /*0022*/ 	.short	0x0038
        /*0024*/ 	.byte	0x00, 0xf5, 0x21, 0x00


	//----- nvinfo : EIATTR_KPARAM_INFO
	.align		4
.L_769:
        /*0028*/ 	.byte	0x04, 0x17
        /*002a*/ 	.short	(.L_771 - .L_770)
.L_770:
        /*002c*/ 	.word	0x00000000
        /*0030*/ 	.short	0x0006
        /*0032*/ 	.short	0x0030
        /*0034*/ 	.byte	0x00, 0xf5, 0x21, 0x00


	//----- nvinfo : EIATTR_KPARAM_INFO
	.align		4
.L_771:
        /*0038*/ 	.byte	0x04, 0x17
        /*003a*/ 	.short	(.L_773 - .L_772)
.L_772:
        /*003c*/ 	.word	0x00000000
        /*0040*/ 	.short	0x0005
        /*0042*/ 	.short	0x0028
        /*0044*/ 	.byte	0x00, 0xf0, 0x21, 0x00


	//----- nvinfo : EIATTR_KPARAM_INFO
	.align		4
.L_773:
        /*0048*/ 	.byte	0x04, 0x17
        /*004a*/ 	.short	(.L_775 - .L_774)
.L_774:
        /*004c*/ 	.word	0x00000000
        /*0050*/ 	.short	0x0004
        /*0052*/ 	.short	0x0020
        /*0054*/ 	.byte	0x00, 0xf0, 0x11, 0x00


	//----- nvinfo : EIATTR_KPARAM_INFO
	.align		4
.L_775:
        /*0058*/ 	.byte	0x04, 0x17
        /*005a*/ 	.short	(.L_777 - .L_776)
.L_776:
        /*005c*/ 	.word	0x00000000
        /*0060*/ 	.short	0x0003
        /*0062*/ 	.short	0x0018
        /*0064*/ 	.byte	0x00, 0xf5, 0x21, 0x00


	//----- nvinfo : EIATTR_KPARAM_INFO
	.align		4
.L_777:
        /*0068*/ 	.byte	0x04, 0x17
        /*006a*/ 	.short	(.L_779 - .L_778)
.L_778:
        /*006c*/ 	.word	0x00000000
        /*0070*/ 	.short	0x0002
        /*0072*/ 	.short	0x0010
        /*0074*/ 	.byte	0x00, 0xf5, 0x21, 0x00


	//----- nvinfo : EIATTR_KPARAM_INFO
	.align		4
.L_779:
        /*0078*/ 	.byte	0x04, 0x17
        /*007a*/ 	.short	(.L_781 - .L_780)
.L_780:
        /*007c*/ 	.word	0x00000000
        /*0080*/ 	.short	0x0001
        /*0082*/ 	.short	0x0008
        /*0084*/ 	.byte	0x00, 0xf5, 0x21, 0x00


	//----- nvinfo : EIATTR_KPARAM_INFO
	.align		4
.L_781:
        /*0088*/ 	.byte	0x04, 0x17
        /*008a*/ 	.short	(.L_783 - .L_782)
.L_782:
        /*008c*/ 	.word	0x00000000
        /*0090*/ 	.short	0x0000
        /*0092*/ 	.short	0x0000
        /*0094*/ 	.byte	0x00, 0xf5, 0x21, 0x00


	//----- nvinfo : EIATTR_SPARSE_MMA_MASK
	.align		4
.L_783:
        /*0098*/ 	.byte	0x03, 0x50
        /*009a*/ 	.short	0x0000


	//----- nvinfo : EIATTR_MAXREG_COUNT
	.align		4
        /*009c*/ 	.byte	0x03, 0x1b
        /*009e*/ 	.short	0x00a8


	//----- nvinfo : EIATTR_NUM_BARRIERS
	.align		4
        /*00a0*/ 	.byte	0x02, 0x4c
        /*00a2*/ 	.byte	0x01
	.zero		1


	//----- nvinfo : EIATTR_MERCURY_ISA_VERSION
	.align		4
        /*00a4*/ 	.byte	0x03, 0x5f
        /*00a6*/ 	.short	0x0101


	//----- nvinfo : EIATTR_COOP_GROUP_MASK_REGIDS
	.align		4
        /*00a8*/ 	.byte	0x04, 0x29
        /*00aa*/ 	.short	(.L_785 - .L_784)


	//   ....[0]....
.L_784:
        /*00ac*/ 	.word	0xffffffff


	//   ....[1]....
        /*00b0*/ 	.word	0xffffffff


	//   ....[2]....
        /*00b4*/ 	.word	0xffffffff


	//   ....[3]....
        /*00b8*/ 	.word	0xffffffff


	//   ....[4]....
        /*00bc*/ 	.word	0xffffffff


	//   ....[5]....
        /*00c0*/ 	.word	0xffffffff


	//   ....[6]....
        /*00c4*/ 	.word	0xffffffff


	//   ....[7]....
        /*00c8*/ 	.word	0xffffffff


	//   ....[8]....
        /*00cc*/ 	.word	0xffffffff


	//   ....[9]....
        /*00d0*/ 	.word	0xffffffff


	//   ....[10]....
        /*00d4*/ 	.word	0xffffffff


	//   ....[11]....
        /*00d8*/ 	.word	0xffffffff


	//   ....[12]....
        /*00dc*/ 	.word	0xffffffff


	//   ....[13]....
        /*00e0*/ 	.word	0xffffffff


	//   ....[14]....
        /*00e4*/ 	.word	0xffffffff


	//   ....[15]....
        /*00e8*/ 	.word	0xffffffff


	//   ....[16]....
        /*00ec*/ 	.word	0xffffffff


	//   ....[17]....
        /*00f0*/ 	.word	0xffffffff


	//   ....[18]....
        /*00f4*/ 	.word	0x05000017


	//   ....[19]....
        /*00f8*/ 	.word	0x05000017


	//   ....[20]....
        /*00fc*/ 	.word	0x05000017


	//   ....[21]....
        /*0100*/ 	.word	0x05000017


	//   ....[22]....
        /*0104*/ 	.word	0x05000017


	//   ....[23]....
        /*0108*/ 	.word	0x05000017


	//   ....[24]....
        /*010c*/ 	.word	0x05000017


	//   ....[25]....
        /*0110*/ 	.word	0x05000017


	//----- nvinfo : EIATTR_COOP_GROUP_INSTR_OFFSETS
	.align		4
.L_785:
        /*0114*/ 	.byte	0x04, 0x28
        /*0116*/ 	.short	(.L_787 - .L_786)


	//   ....[0]....
.L_786:
        /*0118*/ 	.word	0x00000600


	//   ....[1]....
        /*011c*/ 	.word	0x00000610


	//   ....[2]....
        /*0120*/ 	.word	0x00000640


	//   ....[3]....
        /*0124*/ 	.word	0x00000650


	//   ....[4]....
        /*0128*/ 	.word	0x00000680


	//   ....[5]....
        /*012c*/ 	.word	0x00000690


	//   ....[6]....
        /*0130*/ 	.word	0x000006c0


	//   ....[7]....
        /*0134*/ 	.word	0x000006d0


	//   ....[8]....
        /*0138*/ 	.word	0x00000710


	//   ....[9]....
        /*013c*/ 	.word	0x00000730


	//   ....[10]....
        /*0140*/ 	.word	0x00000840


	//   ....[11]....
        /*0144*/ 	.word	0x00000850


	//   ....[12]....
        /*0148*/ 	.word	0x00000880


	//   ....[13]....
        /*014c*/ 	.word	0x00000890


	//   ....[14]....
        /*0150*/ 	.word	0x000008c0


	//   ....[15]....
        /*0154*/ 	.word	0x000008d0


	//   ....[16]....
        /*0158*/ 	.word	0x00000900


	//   ....[17]....
        /*015c*/ 	.word	0x00000910


	//   ....[18]....
        /*0160*/ 	.word	0x000010d0


	//   ....[19]....
        /*0164*/ 	.word	0x00001140


	//   ....[20]....
        /*0168*/ 	.word	0x000011c0


	//   ....[21]....
        /*016c*/ 	.word	0x00001230


	//   ....[22]....
        /*0170*/ 	.word	0x000012b0


	//   ....[23]....
        /*0174*/ 	.word	0x00001320


	//   ....[24]....
        /*0178*/ 	.word	0x000013a0


	//   ....[25]....
        /*017c*/ 	.word	0x00001410


	//----- nvinfo : EIATTR_VRC_CTA_INIT_COUNT
	.align		4
.L_787:
        /*0180*/ 	.byte	0x02, 0x4a
	.zero		1
	.zero		1


	//----- nvinfo : EIATTR_EXIT_INSTR_OFFSETS
	.align		4
        /*0184*/ 	.byte	0x04, 0x1c
        /*0186*/ 	.short	(.L_789 - .L_788)


	//   ....[0]....
.L_788:
        /*0188*/ 	.word	0x00001070


	//----- nvinfo : EIATTR_MAX_THREADS
	.align		4
.L_789:
        /*018c*/ 	.byte	0x04, 0x05
        /*018e*/ 	.short	(.L_791 - .L_790)
.L_790:
        /*0190*/ 	.word	0x00000140
        /*0194*/ 	.word	0x00000001
        /*0198*/ 	.word	0x00000001


	//----- nvinfo : EIATTR_CRS_STACK_SIZE
	.align		4
.L_791:
        /*019c*/ 	.byte	0x04, 0x1e
        /*019e*/ 	.short	(.L_793 - .L_792)
.L_792:
        /*01a0*/ 	.word	0x00000000


	//----- nvinfo : EIATTR_CBANK_PARAM_SIZE
	.align		4
.L_793:
        /*01a4*/ 	.byte	0x03, 0x19
        /*01a6*/ 	.short	0x0048


	//----- nvinfo : EIATTR_PARAM_CBANK
	.align		4
        /*01a8*/ 	.byte	0x04, 0x0a
        /*01aa*/ 	.short	(.L_795 - .L_794)
	.align		4
.L_794:
        /*01ac*/ 	.word	index@(.nv.constant0._ZN13group_norm_v214gn_cuda_kernelI13__nv_bfloat16Li320ELi1ELi32ELi80ELi64ELb0ELi64ELi80ELi80ELi4ELb0ELi148ELb0ELb0ENS_16CompileConditionILi1000EEEEEvPT_PKS4_S7_S7_flPfS8_Pj)
        /*01b0*/ 	.short	0x0380
        /*01b2*/ 	.short	0x0048


	//----- nvinfo : EIATTR_SW_WAR
	.align		4
.L_795:
        /*01b4*/ 	.byte	0x04, 0x36
        /*01b6*/ 	.short	(.L_797 - .L_796)
.L_796:
        /*01b8*/ 	.word	0x00000008
.L_797:


//--------------------- .nv.info._ZN13group_norm_v214gn_cuda_kernelI13__nv_bfloat16Li320ELi1ELi16ELi160ELi64ELb1ELi64ELi160ELi160ELi4ELb0ELi116ELb0ELb0ENS_16CompileConditionILi1000EEEEEvPT_PKS4_S7_S7_flPfS8_Pj --------------------------
	.section	.nv.info._ZN13group_norm_v214gn_cuda_kernelI13__nv_bfloat16Li320ELi1ELi16ELi160ELi64ELb1ELi64ELi160ELi160ELi4ELb0ELi116ELb0ELb0ENS_16CompileConditionILi1000EEEEEvPT_PKS4_S7_S7_flPfS8_Pj,"",@"SHT_CUDA_INFO"
	.sectionflags	@""
	.align	4


	//----- nvinfo : EIATTR_CUDA_API_VERSION
	.align		4
        /*0000*/ 	.byte	0x04, 0x37
        /*0002*/ 	.short	(.L_799 - .L_798)
.L_798:
        /*0004*/ 	.word	0x00000082


	//----- nvinfo : EIATTR_KPARAM_INFO
	.align		4
.L_799:
        /*0008*/ 	.byte	0x04, 0x17
        /*000a*/ 	.short	(.L_801 - .L_800)
.L_800:
        /*000c*/ 	.word	0x00000000
        /*0010*/ 	.short	0x0008
        /*0012*/ 	.short	0x0040
        /*0014*/ 	.byte	0x00, 0xf5, 0x21, 0x00


	//----- nvinfo : EIATTR_KPARAM_INFO
	.align		4
.L_801:
        /*0018*/ 	.byte	0x04, 0x17
        /*001a*/ 	.short	(.L_803 - .L_802)
.L_802:
        /*001c*/ 	.word	0x00000000
        /*0020*/ 	.short	0x0007
        /*0022*/ 	.short	0x0038
        /*0024*/ 	.byte	0x00, 0xf5, 0x21, 0x00


	//----- nvinfo : EIATTR_KPARAM_INFO
	.align		4
.L_803:
        /*0028*/ 	.byte	0x04, 0x17
        /*002a*/ 	.short	(.L_805 - .L_804)
.L_804:
        /*002c*/ 	.word	0x00000000
        /*0030*/ 	.short	0x0006
        /*0032*/ 	.short	0x0030
        /*0034*/ 	.byte	0x00, 0xf5, 0x21, 0x00


	//----- nvinfo : EIATTR_KPARAM_INFO
	.align		4
.L_805:
        /*0038*/ 	.byte	0x04, 0x17
        /*003a*/ 	.short	(.L_807 - .L_806)
.L_806:
        /*003c*/ 	.word	0x00000000
        /*0040*/ 	.short	0x0005
        /*0042*/ 	.short	0x0028
        /*0044*/ 	.byte	0x00, 0xf0, 0x21, 0x00


	//----- nvinfo : EIATTR_KPARAM_INFO
	.align		4
.L_807:
        /*0048*/ 	.byte	0x04, 0x17
        /*004a*/ 	.short	(.L_809 - .L_808)
.L_808:
        /*004c*/ 	.word	0x00000000
        /*0050*/ 	.short	0x0004
        /*0052*/ 	.short	0x0020
        /*0054*/ 	.byte	0x00, 0xf0, 0x11, 0x00


	//----- nvinfo : EIATTR_KPARAM_INFO
	.align		4
.L_809:
        /*0058*/ 	.byte	0x04, 0x17
        /*005a*/ 	.short	(.L_811 - .L_810)
.L_810:
        /*005c*/ 	.word	0x00000000
        /*0060*/ 	.short	0x0003
        /*0062*/ 	.short	0x0018
        /*0064*/ 	.byte	0x00, 0xf5, 0x21, 0x00


	//----- nvinfo : EIATTR_KPARAM_INFO
	.align		4
.L_811:
        /*0068*/ 	.byte	0x04, 0x17
        /*006a*/ 	.short	(.L_813 - .L_812)
.L_812:
        /*006c*/ 	.word	0x00000000
        /*0070*/ 	.short	0x0002
        /*0072*/ 	.short	0x0010
        /*0074*/ 	.byte	0x00, 0xf5, 0x21, 0x00


	//----- nvinfo : EIATTR_KPARAM_INFO
	.align		4
.L_813:
        /*0078*/ 	.byte	0x04, 0x17
        /*007a*/ 	.short	(.L_815 - .L_814)
.L_814:
        /*007c*/ 	.word	0x00000000
        /*0080*/ 	.short	0x0001
        /*0082*/ 	.short	0x0008
        /*0084*/ 	.byte	0x00, 0xf5, 0x21, 0x00


	//----- nvinfo : EIATTR_KPARAM_INFO
	.align		4
.L_815:
        /*0088*/ 	.byte	0x04, 0x17
        /*008a*/ 	.short	(.L_817 - .L_816)
.L_816:
        /*008c*/ 	.word	0x00000000
        /*0090*/ 	.short	0x0000
        /*0092*/ 	.short	0x0000
        /*0094*/ 	.byte	0x00, 0xf5, 0x21, 0x00


	//----- nvinfo : EIATTR_SPARSE_MMA_MASK
	.align		4
.L_817:
        /*0098*/ 	.byte	0x03, 0x50
        /*009a*/ 	.short	0x0000


	//----- nvinfo : EIATTR_MAXREG_COUNT
	.align		4
        /*009c*/ 	.byte	0x03, 0x1b
        /*009e*/ 	.short	0x00a8


	//----- nvinfo : EIATTR_NUM_BARRIERS
	.align		4
        /*00a0*/ 	.byte	0x02, 0x4c
        /*00a2*/ 	.byte	0x01
	.zero		1


	//----- nvinfo : EIATTR_MERCURY_ISA_VERSION
	.align		4
        /*00a4*/ 	.byte	0x03, 0x5f
        /*00a6*/ 	.short	0x0101


	//----- nvinfo : EIATTR_COOP_GROUP_MASK_REGIDS
	.align		4
        /*00a8*/ 	.byte	0x04, 0x29
        /*00aa*/ 	.short	(.L_819 - .L_818)


	//   ....[0]....
.L_818:
        /*00ac*/ 	.word	0xffffffff


	//   ....[1]....
        /*00b0*/ 	.word	0xffffffff


	//   ....[2]....
        /*00b4*/ 	.word	0xffffffff


	//   ....[3]....
        /*00b8*/ 	.word	0xffffffff


	//   ....[4]....
        /*00bc*/ 	.word	0xffffffff


	//   ....[5]....
        /*00c0*/ 	.word	0xffffffff


	//   ....[6]....
        /*00c4*/ 	.word	0xffffffff


	//   ....[7]....
        /*00c8*/ 	.word	0xffffffff


	//   ....[8]....
        /*00cc*/ 	.word	0xffffffff


	//   ....[9]....
        /*00d0*/ 	.word	0xffffffff


	//   ....[10]....
        /*00d4*/ 	.word	0xffffffff


	//   ....[11]....
        /*00d8*/ 	.word	0xffffffff


	//   ....[12]....
        /*00dc*/ 	.word	0xffffffff


	//   ....[13]....
        /*00e0*/ 	.word	0xffffffff


	//   ....[14]....
        /*00e4*/ 	.word	0xffffffff


	//   ....[15]....
        /*00e8*/ 	.word	0xffffffff


	//   ....[16]....
        /*00ec*/ 	.word	0xffffffff


	//   ....[17]....
        /*00f0*/ 	.word	0xffffffff


	//   ....[18]....
        /*00f4*/ 	.word	0x0500001c


	//   ....[19]....
        /*00f8*/ 	.word	0x0500001c


	//   ....[20]....
        /*00fc*/ 	.word	0x0500001c


	//   ....[21]....
        /*0100*/ 	.word	0x0500001c


	//   ....[22]....
        /*0104*/ 	.word	0x0500001c


	//   ....[23]....
        /*0108*/ 	.word	0x0500001c


	//   ....[24]....
        /*010c*/ 	.word	0x0500001c


	//   ....[25]....
        /*0110*/ 	.word	0x0500001c


	//----- nvinfo : EIATTR_COOP_GROUP_INSTR_OFFSETS
	.align		4
.L_819:
        /*0114*/ 	.byte	0x04, 0x28
        /*0116*/ 	.short	(.L_821 - .L_820)


	//   ....[0]....
.L_820:
        /*0118*/ 	.word	0x000009f0


	//   ....[1]....
        /*011c*/ 	.word	0x00000a00


	//   ....[2]....
        /*0120*/ 	.word	0x00000a30


	//   ....[3]....
        /*0124*/ 	.word	0x00000a40


	//   ....[4]....
        /*0128*/ 	.word	0x00000a70


	//   ....[5]....
        /*012c*/ 	.word	0x00000a80


	//   ....[6]....
        /*0130*/ 	.word	0x00000ab0


	//   ....[7]....
        /*0134*/ 	.word	0x00000ac0


	//   ....[8]....
        /*0138*/ 	.word	0x00000af0


	//   ....[9]....
        /*013c*/ 	.word	0x00000b00


	//   ....[10]....
        /*0140*/ 	.word	0x00000c30


	//   ....[11]....
        /*0144*/ 	.word	0x00000c40


	//   ....[12]....
        /*0148*/ 	.word	0x00000c70


	//   ....[13]....
        /*014c*/ 	.word	0x00000c80


	//   ....[14]....
        /*0150*/ 	.word	0x00000cb0


	//   ....[15]....
        /*0154*/ 	.word	0x00000cc0


	//   ....[16]....
        /*0158*/ 	.word	0x00000cf0


	//   ....[17]....
        /*015c*/ 	.word	0x00000d00


	//   ....[18]....
        /*0160*/ 	.word	0x00002280


	//   ....[19]....
        /*0164*/ 	.word	0x000022d0


	//   ....[20]....
        /*0168*/ 	.word	0x00002340


	//   ....[21]....
        /*016c*/ 	.word	0x000023a0


	//   ....[22]....
        /*0170*/ 	.word	0x00002410


	//   ....[23]....
        /*0174*/ 	.word	0x00002470


	//   ....[24]....
        /*0178*/ 	.word	0x000024e0


	//   ....[25]....
        /*017c*/ 	.word	0x00002540


	//----- nvinfo : EIATTR_VRC_CTA_INIT_COUNT
	.align		4
.L_821:
        /*0180*/ 	.byte	0x02, 0x4a
	.zero		1
	.zero		1


	//----- nvinfo : EIATTR_EXIT_INSTR_OFFSETS
	.align		4
        /*0184*/ 	.byte	0x04, 0x1c
        /*0186*/ 	.short	(.L_823 - .L_822)


	//   ....[0]....
.L_822:
        /*0188*/ 	.word	0x00002220


	//----- nvinfo : EIATTR_MAX_THREADS
	.align		4
.L_823:
        /*018c*/ 	.byte	0x04, 0x05
        /*018e*/ 	.short	(.L_825 - .L_824)
.L_824:
        /*0190*/ 	.word	0x00000140
        /*0194*/ 	.word	0x00000001
        /*0198*/ 	.word	0x00000001


	//----- nvinfo : EIATTR_CRS_STACK_SIZE
	.align		4
.L_825:
        /*019c*/ 	.byte	0x04, 0x1e
        /*019e*/ 	.short	(.L_827 - .L_826)
.L_826:
        /*01a0*/ 	.word	0x00000000


	//----- nvinfo : EIATTR_CBANK_PARAM_SIZE
	.align		4
.L_827:
        /*01a4*/ 	.byte	0x03, 0x19
        /*01a6*/ 	.short	0x0048


	//----- nvinfo : EIATTR_PARAM_CBANK
	.align		4
        /*01a8*/ 	.byte	0x04, 0x0a
        /*01aa*/ 	.short	(.L_829 - .L_828)
	.align		4
.L_828:
        /*01ac*/ 	.word	index@(.nv.constant0._ZN13group_norm_v214gn_cuda_kernelI13__nv_bfloat16Li320ELi1ELi16ELi160ELi64ELb1ELi64ELi160ELi160ELi4ELb0ELi116ELb0ELb0ENS_16CompileConditionILi1000EEEEEvPT_PKS4_S7_S7_flPfS8_Pj)
        /*01b0*/ 	.short	0x0380
        /*01b2*/ 	.short	0x0048


	//----- nvinfo : EIATTR_SW_WAR
	.align		4
.L_829:
        /*01b4*/ 	.byte	0x04, 0x36
        /*01b6*/ 	.short	(.L_831 - .L_830)
.L_830:
        /*01b8*/ 	.word	0x00000008
.L_831:


//--------------------- .nv.info._ZN13group_norm_v214gn_cuda_kernelI13__nv_bfloat16Li320ELi1ELi16ELi160ELi64ELb1ELi64ELi160ELi160ELi4ELb0ELi148ELb0ELb0ENS_16CompileConditionILi1000EEEEEvPT_PKS4_S7_S7_flPfS8_Pj --------------------------
	.section	.nv.info._ZN13group_norm_v214gn_cuda_kernelI13__nv_bfloat16Li320ELi1ELi16ELi160ELi64ELb1ELi64ELi160ELi160ELi4ELb0ELi148ELb0ELb0ENS_16CompileConditionILi1000EEEEEvPT_PKS4_S7_S7_flPfS8_Pj,"",@"SHT_CUDA_INFO"
	.sectionflags	@""
	.align	4


	//----- nvinfo : EIATTR_CUDA_API_VERSION
	.align		4
        /*0000*/ 	.byte	0x04, 0x37
        /*0002*/ 	.short	(.L_833 - .L_832)
.L_832:
        /*0004*/ 	.word	0x00000082


	//----- nvinfo : EIATTR_KPARAM_INFO
	.align		4
.L_833:
        /*0008*/ 	.byte	0x04, 0x17
        /*000a*/ 	.short	(.L_835 - .L_834)
.L_834:
        /*000c*/ 	.word	0x00000000
        /*0010*/ 	.short	0x0008
        /*0012*/ 	.short	0x0040
        /*0014*/ 	.byte	0x00, 0xf5, 0x21, 0x00


	//----- nvinfo : EIATTR_KPARAM_INFO
	.align		4
.L_835:
        /*0018*/ 	.byte	0x04, 0x17
        /*001a*/ 	.short	(.L_837 - .L_836)
.L_836:
        /*001c*/ 	.word	0x00000000
        /*0020*/ 	.short	0x0007
        /*0022*/ 	.short	0x0038
        /*0024*/ 	.byte	0x00, 0xf5, 0x21, 0x00


	//----- nvinfo : EIATTR_KPARAM_INFO
	.align		4
.L_837:
        /*0028*/ 	.byte	0x04, 0x17
        /*002a*/ 	.short	(.L_839 - .L_838)
.L_838:
        /*002c*/ 	.word	0x00000000
        /*0030*/ 	.short	0x0006
        /*0032*/ 	.short	0x0030
        /*0034*/ 	.byte	0x00, 0xf5, 0x21, 0x00


	//----- nvinfo : EIATTR_KPARAM_INFO
	.align		4
.L_839:
        /*0038*/ 	.byte	0x04, 0x17
        /*003a*/ 	.short	(.L_841 - .L_840)
.L_840:
        /*003c*/ 	.word	0x00000000
        /*0040*/ 	.short	0x0005
        /*0042*/ 	.short	0x0028
        /*0044*/ 	.byte	0x00, 0xf0, 0x21, 0x00


	//----- nvinfo : EIATTR_KPARAM_INFO
	.align		4
.L_841:
        /*0048*/ 	.byte	0x04, 0x17
        /*004a*/ 	.short	(.L_843 - .L_842)
.L_842:
        /*004c*/ 	.word	0x00000000
        /*0050*/ 	.short	0x0004
        /*0052*/ 	.short	0x0020
        /*0054*/ 	.byte	0x00, 0xf0, 0x11, 0x00


	//----- nvinfo : EIATTR_KPARAM_INFO
	.align		4
.L_843:
        /*0058*/ 	.byte	0x04, 0x17
        /*005a*/ 	.short	(.L_845 - .L_844)
.L_844:
        /*005c*/ 	.word	0x00000000
        /*0060*/ 	.short	0x0003
        /*0062*/ 	.short	0x0018
        /*0064*/ 	.byte	0x00, 0xf5, 0x21, 0x00


	//----- nvinfo : EIATTR_KPARAM_INFO
	.align		4
.L_845:
        /*0068*/ 	.byte	0x04, 0x17
        /*006a*/ 	.short	(.L_847 - .L_846)
.L_846:
        /*006c*/ 	.word	0x00000000
        /*0070*/ 	.short	0x0002
        /*0072*/ 	.short	0x0010
        /*0074*/ 	.byte	0x00, 0xf5, 0x21, 0x00


	//----- nvinfo : EIATTR_KPARAM_INFO
	.align		4
.L_847:
        /*0078*/ 	.byte	0x04, 0x17
        /*007a*/ 	.short	(.L_849 - .L_848)
.L_848:
        /*007c*/ 	.word	0x00000000
        /*0080*/ 	.short	0x0001
        /*0082*/ 	.short	0x0008
        /*0084*/ 	.byte	0x00, 0xf5, 0x21, 0x00


	//----- nvinfo : EIATTR_KPARAM_INFO
	.align		4
.L_849:
        /*0088*/ 	.byte	0x04, 0x17
        /*008a*/ 	.short	(.L_851 - .L_850)
.L_850:
        /*008c*/ 	.word	0x00000000
        /*0090*/ 	.short	0x0000
        /*0092*/ 	.short	0x0000
        /*0094*/ 	.byte	0x00, 0xf5, 0x21, 0x00


	//----- nvinfo : EIATTR_SPARSE_MMA_MASK
	.align		4
.L_851:
        /*0098*/ 	.byte	0x03, 0x50
        /*009a*/ 	.short	0x0000


	//----- nvinfo : EIATTR_MAXREG_COUNT
	.align		4
        /*009c*/ 	.byte	0x03, 0x1b
        /*009e*/ 	.short	0x00a8


	//----- nvinfo : EIATTR_NUM_BARRIERS
	.align		4
        /*00a0*/ 	.byte	0x02, 0x4c
        /*00a2*/ 	.byte	0x01
	.zero		1


	//----- nvinfo : EIATTR_MERCURY_ISA_VERSION
	.align		4
        /*00a4*/ 	.byte	0x03, 0x5f
        /*00a6*/ 	.short	0x0101


	//----- nvinfo : EIATTR_COOP_GROUP_MASK_REGIDS
	.align		4
        /*00a8*/ 	.byte	0x04, 0x29
        /*00aa*/ 	.short	(.L_853 - .L_852)


	//   ....[0]....
.L_852:
        /*00ac*/ 	.word	0xffffffff


	//   ....[1]....
        /*00b0*/ 	.word	0xffffffff


	//   ....[2]....
        /*00b4*/ 	.word	0xffffffff


	//   ....[3]....
        /*00b8*/ 	.word	0xffffffff


	//   ....[4]....
        /*00bc*/ 	.word	0xffffffff


	//   ....[5]....
        /*00c0*/ 	.word	0xffffffff


	//   ....[6]....
        /*00c4*/ 	.word	0xffffffff


	//   ....[7]....
        /*00c8*/ 	.word	0xffffffff


	//   ....[8]....
        /*00cc*/ 	.word	0xffffffff


	//   ....[9]....
        /*00d0*/ 	.word	0xffffffff


	//   ....[10]....
        /*00d4*/ 	.word	0xffffffff


	//   ....[11]....
        /*00d8*/ 	.word	0xffffffff


	//   ....[12]....
        /*00dc*/ 	.word	0xffffffff


	//   ....[13]....
        /*00e0*/ 	.word	0xffffffff


	//   ....[14]....
        /*00e4*/ 	.word	0xffffffff


	//   ....[15]....
        /*00e8*/ 	.word	0xffffffff


	//   ....[16]....
        /*00ec*/ 	.word	0xffffffff


	//   ....[17]....
        /*00f0*/ 	.word	0xffffffff


	//   ....[18]....
        /*00f4*/ 	.word	0x0500001c


	//   ....[19]....
        /*00f8*/ 	.word	0x0500001c


	//   ....[20]....
        /*00fc*/ 	.word	0x0500001c


	//   ....[21]....
        /*0100*/ 	.word	0x0500001c


	//   ....[22]....
        /*0104*/ 	.word	0x0500001c


	//   ....[23]....
        /*0108*/ 	.word	0x0500001c


	//   ....[24]....
        /*010c*/ 	.word	0x0500001c


	//   ....[25]....
        /*0110*/ 	.word	0x0500001c


	//----- nvinfo : EIATTR_COOP_GROUP_INSTR_OFFSETS
	.align		4
.L_853:
        /*0114*/ 	.byte	0x04, 0x28
        /*0116*/ 	.short	(.L_855 - .L_854)


	//   ....[0]....
.L_854:
        /*0118*/ 	.word	0x000009f0


	//   ....[1]....
        /*011c*/ 	.word	0x00000a00


	//   ....[2]....
        /*0120*/ 	.word	0x00000a30


	//   ....[3]....
        /*0124*/ 	.word	0x00000a40


	//   ....[4]....
        /*0128*/ 	.word	0x00000a70


	//   ....[5]....
        /*012c*/ 	.word	0x00000a80


	//   ....[6]....
        /*0130*/ 	.word	0x00000ab0


	//   ....[7]....
        /*0134*/ 	.word	0x00000ac0


	//   ....[8]....
        /*0138*/ 	.word	0x00000af0


	//   ....[9]....
        /*013c*/ 	.word	0x00000b00


	//   ....[10]....
        /*0140*/ 	.word	0x00000c30


	//   ....[11]....
        /*0144*/ 	.word	0x00000c40


	//   ....[12]....
        /*0148*/ 	.word	0x00000c70


	//   ....[13]....
        /*014c*/ 	.word	0x00000c80


	//   ....[14]....
        /*0150*/ 	.word	0x00000cb0


	//   ....[15]....
        /*0154*/ 	.word	0x00000cc0


	//   ....[16]....
        /*0158*/ 	.word	0x00000cf0


	//   ....[17]....
        /*015c*/ 	.word	0x00000d00


	//   ....[18]....
        /*0160*/ 	.word	0x00002280


	//   ....[19]....
        /*0164*/ 	.word	0x000022d0


	//   ....[20]....
        /*0168*/ 	.word	0x00002340


	//   ....[21]....
        /*016c*/ 	.word	0x000023a0


	//   ....[22]....
        /*0170*/ 	.word	0x00002410


	//   ....[23]....
        /*0174*/ 	.word	0x00002470


	//   ....[24]....
        /*0178*/ 	.word	0x000024e0


	//   ....[25]....
        /*017c*/ 	.word	0x00002540


	//----- nvinfo : EIATTR_VRC_CTA_INIT_COUNT
	.align		4
.L_855:
        /*0180*/ 	.byte	0x02, 0x4a
	.zero		1
	.zero		1


	//----- nvinfo : EIATTR_EXIT_INSTR_OFFSETS
	.align		4
        /*0184*/ 	.byte	0x04, 0x1c
        /*0186*/ 	.short	(.L_857 - .L_856)


	//   ....[0]....
.L_856:
        /*0188*/ 	.word	0x00002220


	//----- nvinfo : EIATTR_MAX_THREADS
	.align		4
.L_857:
        /*018c*/ 	.byte	0x04, 0x05
        /*018e*/ 	.short	(.L_859 - .L_858)
.L_858:
        /*0190*/ 	.word	0x00000140
        /*0194*/ 	.word	0x00000001
        /*0198*/ 	.word	0x00000001


	//----- nvinfo : EIATTR_CRS_STACK_SIZE
	.align		4
.L_859:
        /*019c*/ 	.byte	0x04, 0x1e
        /*019e*/ 	.short	(.L_861 - .L_860)
.L_860:
        /*01a0*/ 	.word	0x00000000


	//----- nvinfo : EIATTR_CBANK_PARAM_SIZE
	.align		4
.L_861:
        /*01a4*/ 	.byte	0x03, 0x19
        /*01a6*/ 	.short	0x0048


	//----- nvinfo : EIATTR_PARAM_CBANK
	.align		4
        /*01a8*/ 	.byte	0x04, 0x0a
        /*01aa*/ 	.short	(.L_863 - .L_862)
	.align		4
.L_862:
        /*01ac*/ 	.word	index@(.nv.constant0._ZN13group_norm_v214gn_cuda_kernelI13__nv_bfloat16Li320ELi1ELi16ELi160ELi64ELb1ELi64ELi160ELi160ELi4ELb0ELi148ELb0ELb0ENS_16CompileConditionILi1000EEEEEvPT_PKS4_S7_S7_flPfS8_Pj)
        /*01b0*/ 	.short	0x0380
        /*01b2*/ 	.short	0x0048


	//----- nvinfo : EIATTR_SW_WAR
	.align		4
.L_863:
        /*01b4*/ 	.byte	0x04, 0x36
        /*01b6*/ 	.short	(.L_865 - .L_864)
.L_864:
        /*01b8*/ 	.word	0x00000008
.L_865:


//--------------------- .nv.info._ZN13group_norm_v218gn_bwd_cuda_kernelI6__halfLi320ELi1ELi32ELi80ELi64ELb0ELb1ELi64ELi80ELi80ELi4ELb1ELi96ELb0ELb0ELNS_15WgradSyncMethodE3ENS_16CompileConditionILi1000EEEEEvPT_S6_S6_PKS5_S8_S8_S8_PKfflPfPj --------------------------
	.section	.nv.info._ZN13group_norm_v218gn_bwd_cuda_kernelI6__halfLi320ELi1ELi32ELi80ELi64ELb0ELb1ELi64ELi80ELi80ELi4ELb1ELi96ELb0ELb0ELNS_15WgradSyncMethodE3ENS_16CompileConditionILi1000EEEEEvPT_S6_S6_PKS5_S8_S8_S8_PKfflPfPj,"",@"SHT_CUDA_INFO"
	.sectionflags	@""
	.align	4


	//----- nvinfo : EIATTR_CUDA_API_VERSION
	.align		4
        /*0000*/ 	.byte	0x04, 0x37
        /*0002*/ 	.short	(.L_867 - .L_866)
.L_866:
        /*0004*/ 	.word	0x00000082


	//----- nvinfo : EIATTR_KPARAM_INFO
	.align		4
.L_867:
        /*0008*/ 	.byte	0x04, 0x17
        /*000a*/ 	.short	(.L_869 - .L_868)
.L_868:
        /*000c*/ 	.word	0x00000000
        /*0010*/ 	.short	0x000b
        /*0012*/ 	.short	0x0058
        /*0014*/ 	.byte	0x00, 0xf5, 0x21, 0x00


	//----- nvinfo : EIATTR_KPARAM_INFO
	.align		4
.L_869:
        /*0018*/ 	.byte	0x04, 0x17
        /*001a*/ 	.short	(.L_871 - .L_870)
.L_870:
        /*001c*/ 	.word	0x00000000
        /*0020*/ 	.short	0x000a
        /*0022*/ 	.short	0x0050
        /*0024*/ 	.byte	0x00, 0xf5, 0x21, 0x00


	//----- nvinfo : EIATTR_KPARAM_INFO
	.align		4
.L_871:
        /*0028*/ 	.byte	0x04, 0x17
        /*002a*/ 	.short	(.L_873 - .L_872)
.L_872:
        /*002c*/ 	.word	0x00000000
        /*0030*/ 	.short	0x0009
        /*0032*/ 	.short	0x0048
        /*0034*/ 	.byte	0x00, 0xf0, 0x21, 0x00


	//----- nvinfo : EIATTR_KPARAM_INFO
	.align		4
.L_873:
        /*0038*/ 	.byte	0x04, 0x17
        /*003a*/ 	.short	(.L_875 - .L_874)
.L_874:
        /*003c*/ 	.word	0x00000000
        /*0040*/ 	.short	0x0008
        /*0042*/ 	.short	0x0040
        /*0044*/ 	.byte	0x00, 0xf0, 0x11, 0x00


	//----- nvinfo : EIATTR_KPARAM_INFO
	.align		4
.L_875:
        /*0048*/ 	.byte	0x04, 0x17
        /*004a*/ 	.short	(.L_877 - .L_876)
.L_876:
        /*004c*/ 	.word	0x00000000
        /*0050*/ 	.short	0x0007
        /*0052*/ 	.short	0x0038
        /*0054*/ 	.byte	0x00, 0xf5, 0x21, 0x00


	//----- nvinfo : EIATTR_KPARAM_INFO
	.align		4
.L_877:
        /*0058*/ 	.byte	0x04, 0x17
        /*005a*/ 	.short	(.L_879 - .L_878)
.L_878:
        /*005c*/ 	.word	0x00000000
        /*0060*/ 	.short	0x0006
        /*0062*/ 	.short	0x0030
        /*0064*/ 	.byte	0x00, 0xf5, 0x21, 0x00


	//----- nvinfo : EIATTR_KPARAM_INFO
	.align		4
.L_879:
        /*0068*/ 	.byte	0x04, 0x17
        /*006a*/ 	.short	(.L_881 - .L_880)
.L_880:
        /*006c*/ 	.word	0x00000000
        /*0070*/ 	.short	0x0005
        /*0072*/ 	.short	0x0028
        /*0074*/ 	.byte	0x00, 0xf5, 0x21, 0x00


	//----- nvinfo : EIATTR_KPARAM_INFO
	.align		4
.L_881:
        /*0078*/ 	.byte	0x04, 0x17
        /*007a*/ 	.short	(.L_883 - .L_882)
.L_882:
        /*007c*/ 	.word	0x00000000
        /*0080*/ 	.short	0x0004
        /*0082*/ 	.short	0x0020
        /*0084*/ 	.byte	0x00, 0xf5, 0x21, 0x00


	//----- nvinfo : EIATTR_KPARAM_INFO
	.align		4
.L_883:
        /*0088*/ 	.byte	0x04, 0x17
        /*008a*/ 	.short	(.L_885 - .L_884)
.L_884:
        /*008c*/ 	.word	0x00000000
        /*0090*/ 	.short	0x0003
        /*0092*/ 	.short	0x0018
        /*0094*/ 	.byte	0x00, 0xf5, 0x21, 0x00


	//----- nvinfo : EIATTR_KPARAM_INFO
	.align		4
.L_885:
        /*0098*/ 	.byte	0x04, 0x17
        /*009a*/ 	.short	(.L_887 - .L_886)
.L_886:
        /*009c*/ 	.word	0x00000000
        /*00a0*/ 	.short	0x0002
        /*00a2*/ 	.short	0x0010
        /*00a4*/ 	.byte	0x00, 0xf5, 0x21, 0x00


	//----- nvinfo : EIATTR_KPARAM_INFO
	.align		4
.L_887:
        /*00a8*/ 	.byte	0x04, 0x17
        /*00aa*/ 	.short	(.L_889 - .L_888)
.L_888:
        /*00ac*/ 	.word	0x00000000
        /*00b0*/ 	.short	0x0001
        /*00b2*/ 	.short	0x0008
        /*00b4*/ 	.byte	0x00, 0xf5, 0x21, 0x00


	//----- nvinfo : EIATTR_KPARAM_INFO
	.align		4
.L_889:
        /*00b8*/ 	.byte	0x04, 0x17
        /*00ba*/ 	.short	(.L_891 - .L_890)
.L_890:
        /*00bc*/ 	.word	0x00000000
        /*00c0*/ 	.short	0x0000
        /*00c2*/ 	.short	0x0000
        /*00c4*/ 	.byte	0x00, 0xf5, 0x21, 0x00


	//----- nvinfo : EIATTR_SPARSE_MMA_MASK
	.align		4
.L_891:
        /*00c8*/ 	.byte	0x03, 0x50
        /*00ca*/ 	.short	0x0000


	//----- nvinfo : EIATTR_MAXREG_COUNT
	.align		4
        /*00cc*/ 	.byte	0x03, 0x1b
        /*00ce*/ 	.short	0x00a8


	//----- nvinfo : EIATTR_NUM_BARRIERS
	.align		4
        /*00d0*/ 	.byte	0x02, 0x4c
        /*00d2*/ 	.byte	0x01
	.zero		1


	//----- nvinfo : EIATTR_MERCURY_ISA_VERSION
	.align		4
        /*00d4*/ 	.byte	0x03, 0x5f
        /*00d6*/ 	.short	0x0101


	//----- nvinfo : EIATTR_COOP_GROUP_MASK_REGIDS
	.align		4
        /*00d8*/ 	.byte	0x04, 0x29
        /*00da*/ 	.short	(.L_893 - .L_892)


	//   ....[0]....
.L_892:
        /*00dc*/ 	.word	0xffffffff


	//   ....[1]....
        /*00e0*/ 	.word	0xffffffff


	//   ....[2]....
        /*00e4*/ 	.word	0xffffffff


	//   ....[3]....
        /*00e8*/ 	.word	0xffffffff


	//   ....[4]....
        /*00ec*/ 	.word	0xffffffff


	//   ....[5]....
        /*00f0*/ 	.word	0xffffffff


	//   ....[6]....
        /*00f4*/ 	.word	0xffffffff


	//   ....[7]....
        /*00f8*/ 	.word	0xffffffff


	//   ....[8]....
        /*00fc*/ 	.word	0xffffffff


	//   ....[9]....
        /*0100*/ 	.word	0xffffffff


	//   ....[10]....
        /*0104*/ 	.word	0xffffffff


	//   ....[11]....
        /*0108*/ 	.word	0xffffffff


	//   ....[12]....
        /*010c*/ 	.word	0xffffffff


	//   ....[13]....
        /*0110*/ 	.word	0xffffffff


	//   ....[14]....
        /*0114*/ 	.word	0xffffffff


	//   ....[15]....
        /*0118*/ 	.word	0xffffffff


	//   ....[16]....
        /*011c*/ 	.word	0xffffffff


	//   ....[17]....
        /*0120*/ 	.word	0xffffffff


	//   ....[18]....
        /*0124*/ 	.word	0x05000012


	//   ....[19]....
        /*0128*/ 	.word	0x05000013


	//   ....[20]....
        /*012c*/ 	.word	0x0500001b


	//   ....[21]....
        /*0130*/ 	.word	0x05000014


	//   ....[22]....
        /*0134*/ 	.word	0x05000022


	//   ....[23]....
        /*0138*/ 	.word	0x0500001f


	//   ....[24]....
        /*013c*/ 	.word	0x05000013


	//   ....[25]....
        /*0140*/ 	.word	0x05000016


	//   ....[26]....
        /*0144*/ 	.word	0x05000014


	//   ....[27]....
        /*0148*/ 	.word	0x05000014


	//   ....[28]....
        /*014c*/ 	.word	0x05000014


	//   ....[29]....
        /*0150*/ 	.word	0x05000014


	//   ....[30]....
        /*0154*/ 	.word	0x05000014


	//   ....[31]....
        /*0158*/ 	.word	0x05000014


	//   ....[32]....
        /*015c*/ 	.word	0x05000014


	//   ....[33]....
        /*0160*/ 	.word	0x05000014


	//   ....[34]....
        /*0164*/ 	.word	0x05000014


	//   ....[35]....
        /*0168*/ 	.word	0x05000014


	//   ....[36]....
        /*016c*/ 	.word	0x05000014


	//   ....[37]....
        /*0170*/ 	.word	0x05000014


	//   ....[38]....
        /*0174*/ 	.word	0x05000014


	//   ....[39]....
        /*0178*/ 	.word	0x05000014


	//   ....[40]....
        /*017c*/ 	.word	0x05000014


	//   ....[41]....
        /*0180*/ 	.word	0x05000014


	//----- nvinfo : EIATTR_COOP_GROUP_INSTR_OFFSETS
	.align		4
.L_893:
        /*0184*/ 	.byte	0x04, 0x28
        /*0186*/ 	.short	(.L_895 - .L_894)


	//   ....[0]....
.L_894:
        /*0188*/ 	.word	0x00001100


	//   ....[1]....
        /*018c*/ 	.word	0x00001110


	//   ....[2]....
        /*0190*/ 	.word	0x00001140


	//   ....[3]....
        /*0194*/ 	.word	0x00001150


	//   ....[4]....
        /*0198*/ 	.word	0x00001180


	//   ....[5]....
        /*019c*/ 	.word	0x00001190


	//   ....[6]....
        /*01a0*/ 	.word	0x000011c0


	//   ....[7]....
        /*01a4*/ 	.word	0x000011d0


	//   ....[8]....
        /*01a8*/ 	.word	0x00001200


	//   ....[9]....
        /*01ac*/ 	.word	0x00001210


	//   ....[10]....
        /*01b0*/ 	.word	0x00001890


	//   ....[11]....
        /*01b4*/ 	.word	0x000018a0


	//   ....[12]....
        /*01b8*/ 	.word	0x000018d0


	//   ....[13]....
        /*01bc*/ 	.word	0x000018e0


	//   ....[14]....
        /*01c0*/ 	.word	0x00001910


	//   ....[15]....
        /*01c4*/ 	.word	0x00001920


	//   ....[16]....
        /*01c8*/ 	.word	0x00001950


	//   ....[17]....
        /*01cc*/ 	.word	0x00001960


	//   ....[18]....
        /*01d0*/ 	.word	0x000023c0


	//   ....[19]....
        /*01d4*/ 	.word	0x000023f0


	//   ....[20]....
        /*01d8*/ 	.word	0x00002430


	//   ....[21]....
        /*01dc*/ 	.word	0x00002450


	//   ....[22]....
        /*01e0*/ 	.word	0x00002480


	//   ....[23]....
        /*01e4*/ 	.word	0x00002490


	//   ....[24]....
        /*01e8*/ 	.word	0x000024c0


	//   ....[25]....
        /*01ec*/ 	.word	0x000024d0


	//   ....[26]....
        /*01f0*/ 	.word	0x00002630


	//   ....[27]....
        /*01f4*/ 	.word	0x00002680


	//   ....[28]....
        /*01f8*/ 	.word	0x000026f0


	//   ....[29]....
        /*01fc*/ 	.word	0x00002750


	//   ....[30]....
        /*0200*/ 	.word	0x000027c0


	//   ....[31]....
        /*0204*/ 	.word	0x00002820


	//   ....[32]....
        /*0208*/ 	.word	0x00002890


	//   ....[33]....
        /*020c*/ 	.word	0x000028f0


	//   ....[34]....
        /*0210*/ 	.word	0x000029a0


	//   ....[35]....
        /*0214*/ 	.word	0x00002a30


	//   ....[36]....
        /*0218*/ 	.word	0x00002aa0


	//   ....[37]....
        /*021c*/ 	.word	0x00002b00


	//   ....[38]....
        /*0220*/ 	.word	0x00002b70


	//   ....[39]....
        /*0224*/ 	.word	0x00002bd0


	//   ....[40]....
        /*0228*/ 	.word	0x00002c40


	//   ....[41]....
        /*022c*/ 	.word	0x00002ca0


	//----- nvinfo : EIATTR_VRC_CTA_INIT_COUNT
	.align		4
.L_895:
        /*0230*/ 	.byte	0x02, 0x4a
	.zero		1
	.zero		1


	//----- nvinfo : EIATTR_EXIT_INSTR_OFFSETS
	.align		4
        /*0234*/ 	.byte	0x04, 0x1c
        /*0236*/ 	.short	(.L_897 - .L_896)


	//   ....[0]....
.L_896:
        /*0238*/ 	.word	0x00001fc0


	//   ....[1]....
        /*023c*/ 	.word	0x000025d0


	//----- nvinfo : EIATTR_MAX_THREADS
	.align		4
.L_897:
        /*0240*/ 	.byte	0x04, 0x05
        /*0242*/ 	.short	(.L_899 - .L_898)
.L_898:
        /*0244*/ 	.word	0x00000140
        /*0248*/ 	.word	0x00000001
        /*024c*/ 	.word	0x00000001


	//----- nvinfo : EIATTR_CRS_STACK_SIZE
	.align		4
.L_899:
        /*0250*/ 	.byte	0x04, 0x1e
        /*0252*/ 	.short	(.L_901 - .L_900)
.L_900:
        /*0254*/ 	.word	0x00000000


	//----- nvinfo : EIATTR_CBANK_PARAM_SIZE
	.align		4
.L_901:
        /*0258*/ 	.byte	0x03, 0x19
        /*025a*/ 	.short	0x0060


	//----- nvinfo : EIATTR_PARAM_CBANK
	.align		4
        /*025c*/ 	.byte	0x04, 0x0a
        /*025e*/ 	.short	(.L_903 - .L_902)
	.align		4
.L_902:
        /*0260*/ 	.word	index@(.nv.constant0._ZN13group_norm_v218gn_bwd_cuda_kernelI6__halfLi320ELi1ELi32ELi80ELi64ELb0ELb1ELi64ELi80ELi80ELi4ELb1ELi96ELb0ELb0ELNS_15WgradSyncMethodE3ENS_16CompileConditionILi1000EEEEEvPT_S6_S6_PKS5_S8_S8_S8_PKfflPfPj)
        /*0264*/ 	.short	0x0380
        /*0266*/ 	.short	0x0060


	//----- nvinfo : EIATTR_SW_WAR
	.align		4
.L_903:
        /*0268*/ 	.byte	0x04, 0x36
        /*026a*/ 	.short	(.L_905 - .L_904)
.L_904:
        /*026c*/ 	.word	0x00000008
.L_905:


//--------------------- .nv.info._ZN13group_norm_v218gn_bwd_cuda_kernelI6__halfLi320ELi1ELi32ELi80ELi64ELb0ELb1ELi64ELi80ELi80ELi4ELb1ELi128ELb0ELb0ELNS_15WgradSyncMethodE3ENS_16CompileConditionILi1000EEEEEvPT_S6_S6_PKS5_S8_S8_S8_PKfflPfPj --------------------------
	.section	.nv.info._ZN13group_norm_v218gn_bwd_cuda_kernelI6__halfLi320ELi1ELi32ELi80ELi64ELb0ELb1ELi64ELi80ELi80ELi4ELb1ELi128ELb0ELb0ELNS_15WgradSyncMethodE3ENS_16CompileConditionILi1000EEEEEvPT_S6_S6_PKS5_S8_S8_S8_PKfflPfPj,"",@"SHT_CUDA_INFO"
	.sectionflags	@""
	.align	4


	//----- nvinfo : EIATTR_CUDA_API_VERSION
	.align		4
        /*0000*/ 	.byte	0x04, 0x37
        /*0002*/ 	.short	(.L_907 - .L_906)
.L_906:
        /*0004*/ 	.word	0x00000082


	//----- nvinfo : EIATTR_KPARAM_INFO
	.align		4
.L_907:
        /*0008*/ 	.byte	0x04, 0x17
        /*000a*/ 	.short	(.L_909 - .L_908)
.L_908:
        /*000c*/ 	.word	0x00000000
        /*0010*/ 	.short	0x000b
        /*0012*/ 	.short	0x0058
        /*0014*/ 	.byte	0x00, 0xf5, 0x21, 0x00


	//----- nvinfo : EIATTR_KPARAM_INFO
	.align		4
.L_909:
        /*0018*/ 	.byte	0x04, 0x17
        /*001a*/ 	.short	(.L_911 - .L_910)
.L_910:
        /*001c*/ 	.word	0x00000000
        /*0020*/ 	.short	0x000a
        /*0022*/ 	.short	0x0050
        /*0024*/ 	.byte	0x00, 0xf5, 0x21, 0x00


	//----- nvinfo : EIATTR_KPARAM_INFO
	.align		4
.L_911:
        /*0028*/ 	.byte	0x04, 0x17
        /*002a*/ 	.short	(.L_913 - .L_912)
.L_912:
        /*002c*/ 	.word	0x00000000
        /*0030*/ 	.short	0x0009
        /*0032*/ 	.short	0x0048
        /*0034*/ 	.byte	0x00, 0xf0, 0x21, 0x00


	//----- nvinfo : EIATTR_KPARAM_INFO
	.align		4
.L_913:
        /*0038*/ 	.byte	0x04, 0x17
        /*003a*/ 	.short	(.L_915 - .L_914)
.L_914:
        /*003c*/ 	.word	0x00000000
        /*0040*/ 	.short	0x0008
        /*0042*/ 	.short	0x0040
        /*0044*/ 	.byte	0x00, 0xf0, 0x11, 0x00


	//----- nvinfo : EIATTR_KPARAM_INFO
	.align		4
.L_915:
        /*0048*/ 	.byte	0x04, 0x17
        /*004a*/ 	.short	(.L_917 - .L_916)
.L_916:
        /*004c*/ 	.word	0x00000000
        /*0050*/ 	.short	0x0007
        /*0052*/ 	.short	0x0038
        /*0054*/ 	.byte	0x00, 0xf5, 0x21, 0x00


	//----- nvinfo : EIATTR_KPARAM_INFO
	.align		4
.L_917:
        /*0058*/ 	.byte	0x04, 0x17
        /*005a*/ 	.short	(.L_919 - .L_918)
.L_918:
        /*005c*/ 	.word	0x00000000
        /*0060*/ 	.short	0x0006
        /*0062*/ 	.short	0x0030
        /*0064*/ 	.byte	0x00, 0xf5, 0x21, 0x00


	//----- nvinfo : EIATTR_KPARAM_INFO
	.align		4
.L_919:
        /*0068*/ 	.byte	0x04, 0x17
        /*006a*/ 	.short	(.L_921 - .L_920)
.L_920:
        /*006c*/ 	.word	0x00000000
        /*0070*/ 	.short	0x0005
        /*0072*/ 	.short	0x0028
        /*0074*/ 	.byte	0x00, 0xf5, 0x21, 0x00


	//----- nvinfo : EIATTR_KPARAM_INFO
	.align		4
.L_921:
        /*0078*/ 	.byte	0x04, 0x17
        /*007a*/ 	.short	(.L_923 - .L_922)
.L_922:
        /*007c*/ 	.word	0x00000000
        /*0080*/ 	.short	0x0004
        /*0082*/ 	.short	0x0020
        /*0084*/ 	.byte	0x00, 0xf5, 0x21, 0x00


	//----- nvinfo : EIATTR_KPARAM_INFO
	.align		4
.L_923:
        /*0088*/ 	.byte	0x04, 0x17
        /*008a*/ 	.short	(.L_925 - .L_924)
.L_924:
        /*008c*/ 	.word	0x00000000
        /*0090*/ 	.short	0x0003
        /*0092*/ 	.short	0x0018
        /*0094*/ 	.byte	0x00, 0xf5, 0x21, 0x00


	//----- nvinfo : EIATTR_KPARAM_INFO
	.align		4
.L_925:
        /*0098*/ 	.byte	0x04, 0x17
        /*009a*/ 	.short	(.L_927 - .L_926)
.L_926:
        /*009c*/ 	.word	0x00000000
        /*00a0*/ 	.short	0x0002
        /*00a2*/ 	.short	0x0010
        /*00a4*/ 	.byte	0x00, 0xf5, 0x21, 0x00


	//----- nvinfo : EIATTR_KPARAM_INFO
	.align		4
.L_927:
        /*00a8*/ 	.byte	0x04, 0x17
        /*00aa*/ 	.short	(.L_929 - .L_928)
.L_928:
        /*00ac*/ 	.word	0x00000000
        /*00b0*/ 	.short	0x0001
        /*00b2*/ 	.short	0x0008
        /*00b4*/ 	.byte	0x00, 0xf5, 0x21, 0x00


	//----- nvinfo : EIATTR_KPARAM_INFO
	.align		4
.L_929:
        /*00b8*/ 	.byte	0x04, 0x17
        /*00ba*/ 	.short	(.L_931 - .L_930)
.L_930:
        /*00bc*/ 	.word	0x00000000
        /*00c0*/ 	.short	0x0000
        /*00c2*/ 	.short	0x0000
        /*00c4*/ 	.byte	0x00, 0xf5, 0x21, 0x00


	//----- nvinfo : EIATTR_SPARSE_MMA_MASK
	.align		4
.L_931:
        /*00c8*/ 	.byte	0x03, 0x50
        /*00ca*/ 	.short	0x0000


	//----- nvinfo : EIATTR_MAXREG_COUNT
	.align		4
        /*00cc*/ 	.byte	0x03, 0x1b
        /*00ce*/ 	.short	0x00a8


	//----- nvinfo : EIATTR_NUM_BARRIERS
	.align		4
        /*00d0*/ 	.byte	0x02, 0x4c
        /*00d2*/ 	.byte	0x01
	.zero		1


	//----- nvinfo : EIATTR_MERCURY_ISA_VERSION
	.align		4
        /*00d4*/ 	.byte	0x03, 0x5f
        /*00d6*/ 	.short	0x0101


	//----- nvinfo : EIATTR_COOP_GROUP_MASK_REGIDS
	.align		4
        /*00d8*/ 	.byte	0x04, 0x29
        /*00da*/ 	.short	(.L_933 - .L_932)


	//   ....[0]....
.L_932:
        /*00dc*/ 	.word	0xffffffff


	//   ....[1]....
        /*00e0*/ 	.word	0xffffffff


	//   ....[2]....
        /*00e4*/ 	.word	0xffffffff


	//   ....[3]....
        /*00e8*/ 	.word	0xffffffff


	//   ....[4]....
        /*00ec*/ 	.word	0xffffffff


	//   ....[5]....
        /*00f0*/ 	.word	0xffffffff


	//   ....[6]....
        /*00f4*/ 	.word	0xffffffff


	//   ....[7]....
        /*00f8*/ 	.word	0xffffffff


	//   ....[8]....
        /*00fc*/ 	.word	0xffffffff


	//   ....[9]....
        /*0100*/ 	.word	0xffffffff


	//   ....[10]....
        /*0104*/ 	.word	0xffffffff


	//   ....[11]....
        /*0108*/ 	.word	0xffffffff


	//   ....[12]....
        /*010c*/ 	.word	0xffffffff


	//   ....[13]....
        /*0110*/ 	.word	0xffffffff


	//   ....[14]....
        /*0114*/ 	.word	0xffffffff


	//   ....[15]....
        /*0118*/ 	.word	0xffffffff


	//   ....[16]....
        /*011c*/ 	.word	0xffffffff


	//   ....[17]....
        /*0120*/ 	.word	0xffffffff


	//   ....[18]....
        /*0124*/ 	.word	0x05000012


	//   ....[19]....
        /*0128*/ 	.word	0x05000013


	//   ....[20]....
        /*012c*/ 	.word	0x0500001b


	//   ....[21]....
        /*0130*/ 	.word	0x05000014


	//   ....[22]....
        /*0134*/ 	.word	0x05000022


	//   ....[23]....
        /*0138*/ 	.word	0x0500001f


	//   ....[24]....
        /*013c*/ 	.word	0x05000013


	//   ....[25]....
        /*0140*/ 	.word	0x05000016


	//   ....[26]....
        /*0144*/ 	.word	0x05000014


	//   ....[27]....
        /*0148*/ 	.word	0x05000014


	//   ....[28]....
        /*014c*/ 	.word	0x05000014


	//   ....[29]....
        /*0150*/ 	.word	0x05000014


	//   ....[30]....
        /*0154*/ 	.word	0x05000014


	//   ....[31]....
        /*0158*/ 	.word	0x05000014


	//   ....[32]....
        /*015c*/ 	.word	0x05000014


	//   ....[33]....
        /*0160*/ 	.word	0x05000014


	//   ....[34]....
        /*0164*/ 	.word	0x05000014


	//   ....[35]....
        /*0168*/ 	.word	0x05000014


	//   ....[36]....
        /*016c*/ 	.word	0x05000014


	//   ....[37]....
        /*0170*/ 	.word	0x05000014


	//   ....[38]....
        /*0174*/ 	.word	0x05000014


	//   ....[39]....
        /*0178*/ 	.word	0x05000014


	//   ....[40]....
        /*017c*/ 	.word	0x05000014


	//   ....[41]....
        /*0180*/ 	.word	0x05000014


	//----- nvinfo : EIATTR_COOP_GROUP_INSTR_OFFSETS
	.align		4
.L_933:
        /*0184*/ 	.byte	0x04, 0x28
        /*0186*/ 	.short	(.L_935 - .L_934)


	//   ....[0]....
.L_934:
        /*0188*/ 	.word	0x00001100


	//   ....[1]....
        /*018c*/ 	.word	0x00001110


	//   ....[2]....
        /*0190*/ 	.word	0x00001140


	//   ....[3]....
        /*0194*/ 	.word	0x00001150


	//   ....[4]....
        /*0198*/ 	.word	0x00001180


	//   ....[5]....
        /*019c*/ 	.word	0x00001190


	//   ....[6]....
        /*01a0*/ 	.word	0x000011c0


	//   ....[7]....
        /*01a4*/ 	.word	0x000011d0


	//   ....[8]....
        /*01a8*/ 	.word	0x00001200


	//   ....[9]....
        /*01ac*/ 	.word	0x00001210


	//   ....[10]....
        /*01b0*/ 	.word	0x00001890


	//   ....[11]....
        /*01b4*/ 	.word	0x000018a0


	//   ....[12]....
        /*01b8*/ 	.word	0x000018d0


	//   ....[13]....
        /*01bc*/ 	.word	0x000018e0


	//   ....[14]....
        /*01c0*/ 	.word	0x00001910


	//   ....[15]....
        /*01c4*/ 	.word	0x00001920


	//   ....[16]....
        /*01c8*/ 	.word	0x00001950


	//   ....[17]....
        /*01cc*/ 	.word	0x00001960


	//   ....[18]....
        /*01d0*/ 	.word	0x000023c0


	//   ....[19]....
        /*01d4*/ 	.word	0x000023f0


	//   ....[20]....
        /*01d8*/ 	.word	0x00002430


	//   ....[21]....
        /*01dc*/ 	.word	0x00002450


	//   ....[22]....
        /*01e0*/ 	.word	0x00002480


	//   ....[23]....
        /*01e4*/ 	.word	0x00002490


	//   ....[24]....
        /*01e8*/ 	.word	0x000024c0


	//   ....[25]....
        /*01ec*/ 	.word	0x000024d0


	//   ....[26]....
        /*01f0*/ 	.word	0x00002630


	//   ....[27]....
        /*01f4*/ 	.word	0x00002680


	//   ....[28]....
        /*01f8*/ 	.word	0x000026f0


	//   ....[29]....
        /*01fc*/ 	.word	0x00002750


	//   ....[30]....
        /*0200*/ 	.word	0x000027c0


	//   ....[31]....
        /*0204*/ 	.word	0x00002820


	//   ....[32]....
        /*0208*/ 	.word	0x00002890


	//   ....[33]....
        /*020c*/ 	.word	0x000028f0


	//   ....[34]....
        /*0210*/ 	.word	0x000029a0


	//   ....[35]....
        /*0214*/ 	.word	0x00002a30


	//   ....[36]....
        /*0218*/ 	.word	0x00002aa0


	//   ....[37]....
        /*021c*/ 	.word	0x00002b00


	//   ....[38]....
        /*0220*/ 	.word	0x00002b70


	//   ....[39]....
        /*0224*/ 	.word	0x00002bd0


	//   ....[40]....
        /*0228*/ 	.word	0x00002c40


	//   ....[41]....
        /*022c*/ 	.word	0x00002ca0


	//----- nvinfo : EIATTR_VRC_CTA_INIT_COUNT
	.align		4
.L_935:
        /*0230*/ 	.byte	0x02, 0x4a
	.zero		1
	.zero		1


	//----- nvinfo : EIATTR_EXIT_INSTR_OFFSETS
	.align		4
        /*0234*/ 	.byte	0x04, 0x1c
        /*0236*/ 	.short	(.L_937 - .L_936)


	//   ....[0]....
.L_936:
        /*0238*/ 	.word	0x00001fc0


	//   ....[1]....
        /*023c*/ 	.word	0x000025d0


	//----- nvinfo : EIATTR_MAX_THREADS
	.align		4
.L_937:
        /*0240*/ 	.byte	0x04, 0x05
        /*0242*/ 	.short	(.L_939 - .L_938)
.L_938:
        /*0244*/ 	.word	0x00000140
        /*0248*/ 	.word	0x00000001
        /*024c*/ 	.word	0x00000001


	//----- nvinfo : EIATTR_CRS_STACK_SIZE
	.align		4
.L_939:
        /*0250*/ 	.byte	0x04, 0x1e
        /*0252*/ 	.short	(.L_941 - .L_940)
.L_940:
        /*0254*/ 	.word	0x00000000


	//----- nvinfo : EIATTR_CBANK_PARAM_SIZE
	.align		4
.L_941:
        /*0258*/ 	.byte	0x03, 0x19
        /*025a*/ 	.short	0x0060


	//----- nvinfo : EIATTR_PARAM_CBANK
	.align		4
        /*025c*/ 	.byte	0x04, 0x0a
        /*025e*/ 	.short	(.L_943 - .L_942)
	.align		4
.L_942:
        /*0260*/ 	.word	index@(.nv.constant0._ZN13group_norm_v218gn_bwd_cuda_kernelI6__halfLi320ELi1ELi32ELi80ELi64ELb0ELb1ELi64ELi80ELi80ELi4ELb1ELi128ELb0ELb0ELNS_15WgradSyncMethodE3ENS_16CompileConditionILi1000EEEEEvPT_S6_S6_PKS5_S8_S8_S8_PKfflPfPj)
        /*0264*/ 	.short	0x0380
        /*0266*/ 	.short	0x0060


	//----- nvinfo : EIATTR_SW_WAR
	.align		4
.L_943:
        /*0268*/ 	.byte	0x04, 0x36
        /*026a*/ 	.short	(.L_945 - .L_944)
.L_944:
        /*026c*/ 	.word	0x00000008
.L_945:


//--------------------- .nv.info._ZN13group_norm_v218gn_bwd_cuda_kernelI6__halfLi320ELi3ELi16ELi160ELi64ELb1ELb1ELi2ELi320ELi320ELi2ELb1ELi10ELb0ELb0ELNS_15WgradSyncMethodE2ENS_16CompileConditionILi1000EEEEEvPT_S6_S6_PKS5_S8_S8_S8_PKfflPfPj --------------------------
	.section	.nv.info._ZN13group_norm_v218gn_bwd_cuda_kernelI6__halfLi320ELi3ELi16ELi160ELi64ELb1ELb1ELi2ELi320ELi320ELi2ELb1ELi10ELb0ELb0ELNS_15WgradSyncMethodE2ENS_16CompileConditionILi1000EEEEEvPT_S6_S6_PKS5_S8_S8_S8_PKfflPfPj,"",@"SHT_CUDA_INFO"
	.sectionflags	@""
	.align	4


	//----- nvinfo : EIATTR_CUDA_API_VERSION
	.align		4
        /*0000*/ 	.byte	0x04, 0x37
        /*0002*/ 	.short	(.L_947 - .L_946)
.L_946:
        /*0004*/ 	.word	0x00000082


	//----- nvinfo : EIATTR_KPARAM_INFO
	.align		4
.L_947:
        /*0008*/ 	.byte	0x04, 0x17
        /*000a*/ 	.short	(.L_949 - .L_948)
.L_948:
        /*000c*/ 	.word	0x00000000
        /*0010*/ 	.short	0x000b
        /*0012*/ 	.short	0x0058
        /*0014*/ 	.byte	0x00, 0xf5, 0x21, 0x00


	//----- nvinfo : EIATTR_KPARAM_INFO
	.align		4
.L_949:
        /*0018*/ 	.byte	0x04, 0x17
        /*001a*/ 	.short	(.L_951 - .L_950)
.L_950:
        /*001c*/ 	.word	0x00000000
        /*0020*/ 	.short	0x000a
        /*0022*/ 	.short	0x0050
        /*0024*/ 	.byte	0x00, 0xf5, 0x21, 0x00


	//----- nvinfo : EIATTR_KPARAM_INFO
	.align		4
.L_951:
        /*0028*/ 	.byte	0x04, 0x17
        /*002a*/ 	.short	(.L_953 - .L_952)
.L_952:
        /*002c*/ 	.word	0x00000000
        /*0030*/ 	.short	0x0009
        /*0032*/ 	.short	0x0048
        /*0034*/ 	.byte	0x00, 0xf0, 0x21, 0x00


	//----- nvinfo : EIATTR_KPARAM_INFO
	.align		4
.L_953:
        /*0038*/ 	.byte	0x04, 0x17
        /*003a*/ 	.short	(.L_955 - .L_954)
.L_954:
        /*003c*/ 	.word	0x00000000
        /*0040*/ 	.short	0x0008
        /*0042*/ 	.short	0x0040
        /*0044*/ 	.byte	0x00, 0xf0, 0x11, 0x00


	//----- nvinfo : EIATTR_KPARAM_INFO
	.align		4
.L_955:
        /*0048*/ 	.byte	0x04, 0x17
        /*004a*/ 	.short	(.L_957 - .L_956)
.L_956:
        /*004c*/ 	.word	0x00000000
        /*0050*/ 	.short	0x0007
        /*0052*/ 	.short	0x0038
        /*0054*/ 	.byte	0x00, 0xf5, 0x21, 0x00


	//----- nvinfo : EIATTR_KPARAM_INFO
	.align		4
.L_957:
        /*0058*/ 	.byte	0x04, 0x17
        /*005a*/ 	.short	(.L_959 - .L_958)
.L_958:
        /*005c*/ 	.word	0x00000000
        /*0060*/ 	.short	0x0006
        /*0062*/ 	.short	0x0030
        /*0064*/ 	.byte	0x00, 0xf5, 0x21, 0x00


	//----- nvinfo : EIATTR_KPARAM_INFO
	.align		4
.L_959:
        /*0068*/ 	.byte	0x04, 0x17
        /*006a*/ 	.short	(.L_961 - .L_960)
.L_960:
        /*006c*/ 	.word	0x00000000
        /*0070*/ 	.short	0x0005
        /*0072*/ 	.short	0x0028
        /*0074*/ 	.byte	0x00, 0xf5, 0x21, 0x00


	//----- nvinfo : EIATTR_KPARAM_INFO
	.align		4
.L_961:
        /*0078*/ 	.byte	0x04, 0x17
        /*007a*/ 	.short	(.L_963 - .L_962)
.L_962:
        /*007c*/ 	.word	0x00000000
        /*0080*/ 	.short	0x0004
        /*0082*/ 	.short	0x0020
        /*0084*/ 	.byte	0x00, 0xf5, 0x21, 0x00


	//----- nvinfo : EIATTR_KPARAM_INFO
	.align		4
.L_963:
        /*0088*/ 	.byte	0x04, 0x17
        /*008a*/ 	.short	(.L_965 - .L_964)
.L_964:
        /*008c*/ 	.word	0x00000000
        /*0090*/ 	.short	0x0003
        /*0092*/ 	.short	0x0018
        /*0094*/ 	.byte	0x00, 0xf5, 0x21, 0x00


	//----- nvinfo : EIATTR_KPARAM_INFO
	.align		4
.L_965:
        /*0098*/ 	.byte	0x04, 0x17
        /*009a*/ 	.short	(.L_967 - .L_966)
.L_966:
        /*009c*/ 	.word	0x00000000
        /*00a0*/ 	.short	0x0002
        /*00a2*/ 	.short	0x0010
        /*00a4*/ 	.byte	0x00, 0xf5, 0x21, 0x00


	//----- nvinfo : EIATTR_KPARAM_INFO
	.align		4
.L_967:
        /*00a8*/ 	.byte	0x04, 0x17
        /*00aa*/ 	.short	(.L_969 - .L_968)
.L_968:
        /*00ac*/ 	.word	0x00000000
        /*00b0*/ 	.short	0x0001
        /*00b2*/ 	.short	0x0008
        /*00b4*/ 	.byte	0x00, 0xf5, 0x21, 0x00


	//----- nvinfo : EIATTR_KPARAM_INFO
	.align		4
.L_969:
        /*00b8*/ 	.byte	0x04, 0x17
        /*00ba*/ 	.short	(.L_971 - .L_970)
.L_970:
        /*00bc*/ 	.word	0x00000000
        /*00c0*/ 	.short	0x0000
        /*00c2*/ 	.short	0x0000
        /*00c4*/ 	.byte	0x00, 0xf5, 0x21, 0x00


	//----- nvinfo : EIATTR_SPARSE_MMA_MASK
	.align		4
.L_971:
        /*00c8*/ 	.byte	0x03, 0x50
        /*00ca*/ 	.short	0x0000


	//----- nvinfo : EIATTR_MAXREG_COUNT
	.align		4
        /*00cc*/ 	.byte	0x03, 0x1b
        /*00ce*/ 	.short	0x0040


	//----- nvinfo : EIATTR_NUM_BARRIERS
	.align		4
        /*00d0*/ 	.byte	0x02, 0x4c
        /*00d2*/ 	.byte	0x01
	.zero		1


	//----- nvinfo : EIATTR_MERCURY_ISA_VERSION
	.align		4
        /*00d4*/ 	.byte	0x03, 0x5f
        /*00d6*/ 	.short	0x0101


	//----- nvinfo : EIATTR_COOP_GROUP_MASK_REGIDS
	.align		4
        /*00d8*/ 	.byte	0x04, 0x29
        /*00da*/ 	.short	(.L_973 - .L_972)


	//   ....[0]....
.L_972:
        /*00dc*/ 	.word	0xffffffff


	//   ....[1]....
        /*00e0*/ 	.word	0xffffffff


	//   ....[2]....
        /*00e4*/ 	.word	0xffffffff


	//   ....[3]....
        /*00e8*/ 	.word	0xffffffff


	//   ....[4]....
        /*00ec*/ 	.word	0xffffffff


	//   ....[5]....
        /*00f0*/ 	.word	0xffffffff


	//   ....[6]....
        /*00f4*/ 	.word	0xffffffff


	//   ....[7]....
        /*00f8*/ 	.word	0xffffffff


	//   ....[8]....
        /*00fc*/ 	.word	0xffffffff


	//   ....[9]....
        /*0100*/ 	.word	0xffffffff


	//   ....[10]....
        /*0104*/ 	.word	0xffffffff


	//   ....[11]....
        /*0108*/ 	.word	0xffffffff


	//   ....[12]....
        /*010c*/ 	.word	0x05000010


	//   ....[13]....
        /*0110*/ 	.word	0x0500000f


	//   ....[14]....
        /*0114*/ 	.word	0x05000011


	//   ....[15]....
        /*0118*/ 	.word	0x05000012


	//   ....[16]....
        /*011c*/ 	.word	0x05000014


	//   ....[17]....
        /*0120*/ 	.word	0x05000013


	//   ....[18]....
        /*0124*/ 	.word	0x05000015


	//   ....[19]....
        /*0128*/ 	.word	0x0500000a


	//   ....[20]....
        /*012c*/ 	.word	0x05000011


	//   ....[21]....
        /*0130*/ 	.word	0x05000011


	//   ....[22]....
        /*0134*/ 	.word	0x05000011


	//   ....[23]....
        /*0138*/ 	.word	0x05000011


	//   ....[24]....
        /*013c*/ 	.word	0x05000011


	//   ....[25]....
        /*0140*/ 	.word	0x05000011


	//   ....[26]....
        /*0144*/ 	.word	0x05000011


	//   ....[27]....
        /*0148*/ 	.word	0x05000011


	//----- nvinfo : EIATTR_COOP_GROUP_INSTR_OFFSETS
	.align		4
.L_973:
        /*014c*/ 	.byte	0x04, 0x28
        /*014e*/ 	.short	(.L_975 - .L_974)


	//   ....[0]....
.L_974:
        /*0150*/ 	.word	0x000012f0


	//   ....[1]....
        /*0154*/ 	.word	0x00001320


	//   ....[2]....
        /*0158*/ 	.word	0x000017d0


	//   ....[3]....
        /*015c*/ 	.word	0x000017e0


	//   ....[4]....
        /*0160*/ 	.word	0x00001820


	//   ....[5]....
        /*0164*/ 	.word	0x00001830


	//   ....[6]....
        /*0168*/ 	.word	0x00001860


	//   ....[7]....
        /*016c*/ 	.word	0x00001870


	//   ....[8]....
        /*0170*/ 	.word	0x000018a0


	//   ....[9]....
        /*0174*/ 	.word	0x000018b0


	//   ....[10]....
        /*0178*/ 	.word	0x000018e0


	//   ....[11]....
        /*017c*/ 	.word	0x000018f0


	//   ....[12]....
        /*0180*/ 	.word	0x00002590


	//   ....[13]....
        /*0184*/ 	.word	0x000025c0


	//   ....[14]....
        /*0188*/ 	.word	0x000025f0


	//   ....[15]....
        /*018c*/ 	.word	0x00002610


	//   ....[16]....
        /*0190*/ 	.word	0x00002640


	//   ....[17]....
        /*0194*/ 	.word	0x00002650


	//   ....[18]....
        /*0198*/ 	.word	0x00002680


	//   ....[19]....
        /*019c*/ 	.word	0x00002690


	//   ....[20]....
        /*01a0*/ 	.word	0x00002850


	//   ....[21]....
        /*01a4*/ 	.word	0x000028e0


	//   ....[22]....
        /*01a8*/ 	.word	0x00002950


	//   ....[23]....
        /*01ac*/ 	.word	0x000029b0


	//   ....[24]....
        /*01b0*/ 	.word	0x00002a20


	//   ....[25]....
        /*01b4*/ 	.word	0x00002a80


	//   ....[26]....
        /*01b8*/ 	.word	0x00002af0


	//   ....[27]....
        /*01bc*/ 	.word	0x00002b50


	//----- nvinfo : EIATTR_VRC_CTA_INIT_COUNT
	.align		4
.L_975:
        /*01c0*/ 	.byte	0x02, 0x4a
	.zero		1
	.zero		1


	//----- nvinfo : EIATTR_EXIT_INSTR_OFFSETS
	.align		4
        /*01c4*/ 	.byte	0x04, 0x1c
        /*01c6*/ 	.short	(.L_977 - .L_976)


	//   ....[0]....
.L_976:
        /*01c8*/ 	.word	0x00001a50


	//   ....[1]....
        /*01cc*/ 	.word	0x000027e0


	//----- nvinfo : EIATTR_MAX_THREADS
	.align		4
.L_977:
        /*01d0*/ 	.byte	0x04, 0x05
        /*01d2*/ 	.short	(.L_979 - .L_978)
.L_978:
        /*01d4*/ 	.word	0x00000140
        /*01d8*/ 	.word	0x00000001
        /*01dc*/ 	.word	0x00000001


	//----- nvinfo : EIATTR_CRS_STACK_SIZE
	.align		4
.L_979:
        /*01e0*/ 	.byte	0x04, 0x1e
        /*01e2*/ 	.short	(.L_981 - .L_980)
.L_980:
        /*01e4*/ 	.word	0x00000000


	//----- nvinfo : EIATTR_CBANK_PARAM_SIZE
	.align		4
.L_981:
        /*01e8*/ 	.byte	0x03, 0x19
        /*01ea*/ 	.short	0x0060


	//----- nvinfo : EIATTR_PARAM_CBANK
	.align		4
        /*01ec*/ 	.byte	0x04, 0x0a
        /*01ee*/ 	.short	(.L_983 - .L_982)
	.align		4
.L_982:
        /*01f0*/ 	.word	index@(.nv.constant0._ZN13group_norm_v218gn_bwd_cuda_kernelI6__halfLi320ELi3ELi16ELi160ELi64ELb1ELb1ELi2ELi320ELi320ELi2ELb1ELi10ELb0ELb0ELNS_15WgradSyncMethodE2ENS_16CompileConditionILi1000EEEEEvPT_S6_S6_PKS5_S8_S8_S8_PKfflPfPj)
        /*01f4*/ 	.short	0x0380
        /*01f6*/ 	.short	0x0060


	//----- nvinfo : EIATTR_SW_WAR
	.align		4
.L_983:
        /*01f8*/ 	.byte	0x04, 0x36
        /*01fa*/ 	.short	(.L_985 - .L_984)
.L_984:
        /*01fc*/ 	.word	0x00000008
.L_985:


//--------------------- .nv.info._ZN13group_norm_v218gn_bwd_cuda_kernelI6__halfLi320ELi1ELi16ELi160ELi64ELb1ELb1ELi4ELi320ELi320ELi4ELb1ELi9ELb0ELb0ELNS_15WgradSyncMethodE2ENS_16CompileConditionILi1000EEEEEvPT_S6_S6_PKS5_S8_S8_S8_PKfflPfPj --------------------------
	.section	.nv.info._ZN13group_norm_v218gn_bwd_cuda_kernelI6__halfLi320ELi1ELi16ELi160ELi64ELb1ELb1ELi4ELi320ELi320ELi4ELb1ELi9ELb0ELb0ELNS_15WgradSyncMethodE2ENS_16CompileConditionILi1000EEEEEvPT_S6_S6_PKS5_S8_S8_S8_PKfflPfPj,"",@"SHT_CUDA_INFO"
	.sectionflags	@""
	.align	4


	//----- nvinfo : EIATTR_CUDA_API_VERSION
	.align		4
        /*0000*/ 	.byte	0x04, 0x37
        /*0002*/ 	.short	(.L_987 - .L_986)
.L_986:
        /*0004*/ 	.word	0x00000082


	//----- nvinfo : EIATTR_KPARAM_INFO
	.align		4
.L_987:
        /*0008*/ 	.byte	0x04, 0x17
        /*000a*/ 	.short	(.L_989 - .L_988)
.L_988:
        /*000c*/ 	.word	0x00000000
        /*0010*/ 	.short	0x000b
        /*0012*/ 	.short	0x0058
        /*0014*/ 	.byte	0x00, 0xf5, 0x21, 0x00


	//----- nvinfo : EIATTR_KPARAM_INFO
	.align		4
.L_989:
        /*0018*/ 	.byte	0x04, 0x17
        /*001a*/ 	.short	(.L_991 - .L_990)
.L_990:
        /*001c*/ 	.word	0x00000000
        /*0020*/ 	.short	0x000a
        /*0022*/ 	.short	0x0050
        /*0024*/ 	.byte	0x00, 0xf5, 0x21, 0x00


	//----- nvinfo : EIATTR_KPARAM_INFO
	.align		4
.L_991:
        /*0028*/ 	.byte	0x04, 0x17
        /*002a*/ 	.short	(.L_993 - .L_992)
.L_992:
        /*002c*/ 	.word	0x00000000
        /*0030*/ 	.short	0x0009
        /*0032*/ 	.short	0x0048
        /*0034*/ 	.byte	0x00, 0xf0, 0x21, 0x00


	//----- nvinfo : EIATTR_KPARAM_INFO
	.align		4
.L_993:
        /*0038*/ 	.byte	0x04, 0x17
        /*003a*/ 	.short	(.L_995 - .L_994)
.L_994:
        /*003c*/ 	.word	0x00000000
        /*0040*/ 	.short	0x0008
        /*0042*/ 	.short	0x0040
        /*0044*/ 	.byte	0x00, 0xf0, 0x11, 0x00


	//----- nvinfo : EIATTR_KPARAM_INFO
	.align		4
.L_995:
        /*0048*/ 	.byte	0x04, 0x17
        /*004a*/ 	.short	(.L_997 - .L_996)
.L_996:
        /*004c*/ 	.word	0x00000000
        /*0050*/ 	.short	0x0007
        /*0052*/ 	.short	0x0038
        /*0054*/ 	.byte	0x00, 0xf5, 0x21, 0x00


	//----- nvinfo : EIATTR_KPARAM_INFO
	.align		4
.L_997:
        /*0058*/ 	.byte	0x04, 0x17
        /*005a*/ 	.short	(.L_999 - .L_998)
.L_998:
        /*005c*/ 	.word	0x00000000
        /*0060*/ 	.short	0x0006
        /*0062*/ 	.short	0x0030
        /*0064*/ 	.byte	0x00, 0xf5, 0x21, 0x00


	//----- nvinfo : EIATTR_KPARAM_INFO
	.align		4
.L_999:
        /*0068*/ 	.byte	0x04, 0x17
        /*006a*/ 	.short	(.L_1001 - .L_1000)
.L_1000:
        /*006c*/ 	.word	0x00000000
        /*0070*/ 	.short	0x0005
        /*0072*/ 	.short	0x0028
        /*0074*/ 	.byte	0x00, 0xf5, 0x21, 0x00


	//----- nvinfo : EIATTR_KPARAM_INFO
	.align		4
.L_1001:
        /*0078*/ 	.byte	0x04, 0x17
        /*007a*/ 	.short	(.L_1003 - .L_1002)
.L_1002:
        /*007c*/ 	.word	0x00000000
        /*0080*/ 	.short	0x0004
        /*0082*/ 	.short	0x0020
        /*0084*/ 	.byte	0x00, 0xf5, 0x21, 0x00


	//----- nvinfo : EIATTR_KPARAM_INFO
	.align		4
.L_1003:
        /*0088*/ 	.byte	0x04, 0x17
        /*008a*/ 	.short	(.L_1005 - .L_1004)
.L_1004:
        /*008c*/ 	.word	0x00000000
        /*0090*/ 	.short	0x0003
        /*0092*/ 	.short	0x0018
        /*0094*/ 	.byte	0x00, 0xf5, 0x21, 0x00


	//----- nvinfo : EIATTR_KPARAM_INFO
	.align		4
.L_1005:
        /*0098*/ 	.byte	0x04, 0x17
        /*009a*/ 	.short	(.L_1007 - .L_1006)
.L_1006:
        /*009c*/ 	.word	0x00000000
        /*00a0*/ 	.short	0x0002
        /*00a2*/ 	.short	0x0010
        /*00a4*/ 	.byte	0x00, 0xf5, 0x21, 0x00


	//----- nvinfo : EIATTR_KPARAM_INFO
	.align		4
.L_1007:
        /*00a8*/ 	.byte	0x04, 0x17
        /*00aa*/ 	.short	(.L_1009 - .L_1008)
.L_1008:
        /*00ac*/ 	.word	0x00000000
        /*00b0*/ 	.short	0x0001
        /*00b2*/ 	.short	0x0008
        /*00b4*/ 	.byte	0x00, 0xf5, 0x21, 0x00


	//----- nvinfo : EIATTR_KPARAM_INFO
	.align		4
.L_1009:
        /*00b8*/ 	.byte	0x04, 0x17
        /*00ba*/ 	.short	(.L_1011 - .L_1010)
.L_1010:
        /*00bc*/ 	.word	0x00000000
        /*00c0*/ 	.short	0x0000
        /*00c2*/ 	.short	0x0000
        /*00c4*/ 	.byte	0x00, 0xf5, 0x21, 0x00


	//----- nvinfo : EIATTR_SPARSE_MMA_MASK
	.align		4
.L_1011:
        /*00c8*/ 	.byte	0x03, 0x50
        /*00ca*/ 	.short	0x0000


	//----- nvinfo : EIATTR_MAXREG_COUNT
	.align		4
        /*00cc*/ 	.byte	0x03, 0x1b
        /*00ce*/ 	.short	0x00a8


	//----- nvinfo : EIATTR_NUM_BARRIERS
	.align		4
        /*00d0*/ 	.byte	0x02, 0x4c
        /*00d2*/ 	.byte	0x01
	.zero		1


	//----- nvinfo : EIATTR_MERCURY_ISA_VERSION
	.align		4
        /*00d4*/ 	.byte	0x03, 0x5f
        /*00d6*/ 	.short	0x0101


	//----- nvinfo : EIATTR_COOP_GROUP_MASK_REGIDS
	.align		4
        /*00d8*/ 	.byte	0x04, 0x29
        /*00da*/ 	.short	(.L_1013 - .L_1012)


	//   ....[0]....
.L_1012:
        /*00dc*/ 	.word	0xffffffff


	//   ....[1]....
        /*00e0*/ 	.word	0xffffffff


	//   ....[2]....
        /*00e4*/ 	.word	0xffffffff


	//   ....[3]....
        /*00e8*/ 	.word	0xffffffff


	//   ....[4]....
        /*00ec*/ 	.word	0xffffffff


	//   ....[5]....
        /*00f0*/ 	.word	0xffffffff


	//   ....[6]....
        /*00f4*/ 	.word	0xffffffff


	//   ....[7]....
        /*00f8*/ 	.word	0xffffffff


	//   ....[8]....
        /*00fc*/ 	.word	0xffffffff


	//   ....[9]....
        /*0100*/ 	.word	0xffffffff


	//   ....[10]....
        /*0104*/ 	.word	0xffffffff


	//   ....[11]....
        /*0108*/ 	.word	0xffffffff


	//   ....[12]....
        /*010c*/ 	.word	0x0500001d


	//   ....[13]....
        /*0110*/ 	.word	0x0500001c


	//   ....[14]....
        /*0114*/ 	.word	0x05000020


	//   ....[15]....
        /*0118*/ 	.word	0x0500001f


	//   ....[16]....
        /*011c*/ 	.word	0x05000021


	//   ....[17]....
        /*0120*/ 	.word	0x05000022


	//   ....[18]....
        /*0124*/ 	.word	0x05000024


	//   ....[19]....
        /*0128*/ 	.word	0x05000011


	//   ....[20]....
        /*012c*/ 	.word	0x0500001f


	//   ....[21]....
        /*0130*/ 	.word	0x0500001f


	//   ....[22]....
        /*0134*/ 	.word	0x0500001f


	//   ....[23]....
        /*0138*/ 	.word	0x0500001f


	//   ....[24]....
        /*013c*/ 	.word	0x0500001f


	//   ....[25]....
        /*0140*/ 	.word	0x0500001f


	//   ....[26]....
        /*0144*/ 	.word	0x0500001f


	//   ....[27]....
        /*0148*/ 	.word	0x0500001f


	//----- nvinfo : EIATTR_COOP_GROUP_INSTR_OFFSETS
	.align		4
.L_1013:
        /*014c*/ 	.byte	0x04, 0x28
        /*014e*/ 	.short	(.L_1015 - .L_1014)


	//   ....[0]....
.L_1014:
        /*0150*/ 	.word	0x000020b0


	//   ....[1]....
        /*0154*/ 	.word	0x000020e0


	//   ....[2]....
        /*0158*/ 	.word	0x00002170


	//   ....[3]....
        /*015c*/ 	.word	0x000021b0


	//   ....[4]....
        /*0160*/ 	.word	0x00002550


	//   ....[5]....
        /*0164*/ 	.word	0x00002590


	//   ....[6]....
        /*0168*/ 	.word	0x00002610


	//   ....[7]....
        /*016c*/ 	.word	0x00002630


	//   ....[8]....
        /*0170*/ 	.word	0x00002660


	//   ....[9]....
        /*0174*/ 	.word	0x00002670


	//   ....[10]....
        /*0178*/ 	.word	0x000026a0


	//   ....[11]....
        /*017c*/ 	.word	0x000026b0


	//   ....[12]....
        /*0180*/ 	.word	0x000033a0


	//   ....[13]....
        /*0184*/ 	.word	0x000033d0


	//   ....[14]....
        /*0188*/ 	.word	0x00003410


	//   ....[15]....
        /*018c*/ 	.word	0x00003430


	//   ....[16]....
        /*0190*/ 	.word	0x00003460


	//   ....[17]....
        /*0194*/ 	.word	0x00003470


	//   ....[18]....
        /*0198*/ 	.word	0x000034a0


	//   ....[19]....
        /*019c*/ 	.word	0x000034b0


	//   ....[20]....
        /*01a0*/ 	.word	0x00003680


	//   ....[21]....
        /*01a4*/ 	.word	0x00003710


	//   ....[22]....
        /*01a8*/ 	.word	0x00003780


	//   ....[23]....
        /*01ac*/ 	.word	0x000037e0


	//   ....[24]....
        /*01b0*/ 	.word	0x00003850


	//   ....[25]....
        /*01b4*/ 	.word	0x000038b0


	//   ....[26]....
        /*01b8*/ 	.word	0x00003920


	//   ....[27]....
        /*01bc*/ 	.word	0x00003980


	//----- nvinfo : EIATTR_VRC_CTA_INIT_COUNT
	.align		4
.L_1015:
        /*01c0*/ 	.byte	0x02, 0x4a
	.zero		1
	.zero		1


	//----- nvinfo : EIATTR_EXIT_INSTR_OFFSETS
	.align		4
        /*01c4*/ 	.byte	0x04, 0x1c
        /*01c6*/ 	.short	(.L_1017 - .L_1016)


	//   ....[0]....
.L_1016:
        /*01c8*/ 	.word	0x00002880


	//   ....[1]....
        /*01cc*/ 	.word	0x00003610


	//----- nvinfo : EIATTR_MAX_THREADS
	.align		4
.L_1017:
        /*01d0*/ 	.byte	0x04, 0x05
        /*01d2*/ 	.short	(.L_1019 - .L_1018)
.L_1018:
        /*01d4*/ 	.word	0x00000140
        /*01d8*/ 	.word	0x00000001
        /*01dc*/ 	.word	0x00000001


	//----- nvinfo : EIATTR_CRS_STACK_SIZE
	.align		4
.L_1019:
        /*01e0*/ 	.byte	0x04, 0x1e
        /*01e2*/ 	.short	(.L_1021 - .L_1020)
.L_1020:
        /*01e4*/ 	.word	0x00000000


	//----- nvinfo : EIATTR_CBANK_PARAM_SIZE
	.align		4
.L_1021:
        /*01e8*/ 	.byte	0x03, 0x19
        /*01ea*/ 	.short	0x0060


	//----- nvinfo : EIATTR_PARAM_CBANK
	.align		4
        /*01ec*/ 	.byte	0x04, 0x0a
        /*01ee*/ 	.short	(.L_1023 - .L_1022)
	.align		4
.L_1022:
        /*01f0*/ 	.word	index@(.nv.constant0._ZN13group_norm_v218gn_bwd_cuda_kernelI6__halfLi320ELi1ELi16ELi160ELi64ELb1ELb1ELi4ELi320ELi320ELi4ELb1ELi9ELb0ELb0ELNS_15WgradSyncMethodE2ENS_16CompileConditionILi1000EEEEEvPT_S6_S6_PKS5_S8_S8_S8_PKfflPfPj)
        /*01f4*/ 	.short	0x0380
        /*01f6*/ 	.short	0x0060


	//----- nvinfo : EIATTR_SW_WAR
	.align		4
.L_1023:
        /*01f8*/ 	.byte	0x04, 0x36
        /*01fa*/ 	.short	(.L_1025 - .L_1024)
.L_1024:
        /*01fc*/ 	.word	0x00000008
.L_1025:


//--------------------- .nv.info._ZN13group_norm_v218gn_bwd_cuda_kernelI6__halfLi320ELi3ELi16ELi160ELi64ELb1ELb1ELi4ELi320ELi320ELi4ELb1ELi16ELb0ELb0ELNS_15WgradSyncMethodE3ENS_16CompileConditionILi1000EEEEEvPT_S6_S6_PKS5_S8_S8_S8_PKfflPfPj --------------------------
	.section	.nv.info._ZN13group_norm_v218gn_bwd_cuda_kernelI6__halfLi320ELi3ELi16ELi160ELi64ELb1ELb1ELi4ELi320ELi320ELi4ELb1ELi16ELb0ELb0ELNS_15WgradSyncMethodE3ENS_16CompileConditionILi1000EEEEEvPT_S6_S6_PKS5_S8_S8_S8_PKfflPfPj,"",@"SHT_CUDA_INFO"
	.sectionflags	@""
	.align	4


	//----- nvinfo : EIATTR_CUDA_API_VERSION
	.align		4
        /*0000*/ 	.byte	0x04, 0x37
        /*0002*/ 	.short	(.L_1027 - .L_1026)
.L_1026:
        /*0004*/ 	.word	0x00000082


	//----- nvinfo : EIATTR_KPARAM_INFO
	.align		4
.L_1027:
        /*0008*/ 	.byte	0x04, 0x17
        /*000a*/ 	.short	(.L_1029 - .L_1028)
.L_1028:
        /*000c*/ 	.word	0x00000000
        /*0010*/ 	.short	0x000b
        /*0012*/ 	.short	0x0058
        /*0014*/ 	.byte	0x00, 0xf5, 0x21, 0x00


	//----- nvinfo : EIATTR_KPARAM_INFO
	.align		4
.L_1029:
        /*0018*/ 	.byte	0x04, 0x17
        /*001a*/ 	.short	(.L_1031 - .L_1030)
.L_1030:
        /*001c*/ 	.word	0x00000000
        /*0020*/ 	.short	0x000a
        /*0022*/ 	.short	0x0050
        /*0024*/ 	.byte	0x00, 0xf5, 0x21, 0x00


	//----- nvinfo : EIATTR_KPARAM_INFO
	.align		4
.L_1031:
        /*0028*/ 	.byte	0x04, 0x17
        /*002a*/ 	.short	(.L_1033 - .L_1032)
.L_1032:
        /*002c*/ 	.word	0x00000000
        /*0030*/ 	.short	0x0009
        /*0032*/ 	.short	0x0048
        /*0034*/ 	.byte	0x00, 0xf0, 0x21, 0x00


	//----- nvinfo : EIATTR_KPARAM_INFO
	.align		4
.L_1033:
        /*0038*/ 	.byte	0x04, 0x17
        /*003a*/ 	.short	(.L_1035 - .L_1034)
.L_1034:
        /*003c*/ 	.word	0x00000000
        /*0040*/ 	.short	0x0008
        /*0042*/ 	.short	0x0040
        /*0044*/ 	.byte	0x00, 0xf0, 0x11, 0x00


	//----- nvinfo : EIATTR_KPARAM_INFO
	.align		4
.L_1035:
        /*0048*/ 	.byte	0x04, 0x17
        /*004a*/ 	.short	(.L_1037 - .L_1036)
.L_1036:
        /*004c*/ 	.word	0x00000000
        /*0050*/ 	.short	0x0007
        /*0052*/ 	.short	0x0038
        /*0054*/ 	.byte	0x00, 0xf5, 0x21, 0x00


	//----- nvinfo : EIATTR_KPARAM_INFO
	.align		4
.L_1037:
        /*0058*/ 	.byte	0x04, 0x17
        /*005a*/ 	.short	(.L_1039 - .L_1038)
.L_1038:
        /*005c*/ 	.word	0x00000000
        /*0060*/ 	.short	0x0006
        /*0062*/ 	.short	0x0030
        /*0064*/ 	.byte	0x00, 0xf5, 0x21, 0x00


	//----- nvinfo : EIATTR_KPARAM_INFO
	.align		4
.L_1039:
        /*0068*/ 	.byte	0x04, 0x17
        /*006a*/ 	.short	(.L_1041 - .L_1040)
.L_1040:
        /*006c*/ 	.word	0x00000000
        /*0070*/ 	.short	0x0005
        /*0072*/ 	.short	0x0028
        /*0074*/ 	.byte	0x00, 0xf5, 0x21, 0x00


	//----- nvinfo : EIATTR_KPARAM_INFO
	.align		4
.L_1041:
        /*0078*/ 	.byte	0x04, 0x17
        /*007a*/ 	.short	(.L_1043 - .L_1042)
.L_1042:
        /*007c*/ 	.word	0x00000000
        /*0080*/ 	.short	0x0004
        /*0082*/ 	.short	0x0020
        /*0084*/ 	.byte	0x00, 0xf5, 0x21, 0x00


	//----- nvinfo : EIATTR_KPARAM_INFO
	.align		4
.L_1043:
        /*0088*/ 	.byte	0x04, 0x17
        /*008a*/ 	.short	(.L_1045 - .L_1044)
.L_1044:
        /*008c*/ 	.word	0x00000000
        /*0090*/ 	.short	0x0003
        /*0092*/ 	.short	0x0018
        /*0094*/ 	.byte	0x00, 0xf5, 0x21, 0x00


	//----- nvinfo : EIATTR_KPARAM_INFO
	.align		4
.L_1045:
        /*0098*/ 	.byte	0x04, 0x17
        /*009a*/ 	.short	(.L_1047 - .L_1046)
.L_1046:
        /*009c*/ 	.word	0x00000000
        /*00a0*/ 	.short	0x0002
        /*00a2*/ 	.short	0x0010
        /*00a4*/ 	.byte	0x00, 0xf5, 0x21, 0x00


	//----- nvinfo : EIATTR_KPARAM_INFO
	.align		4
.L_1047:
        /*00a8*/ 	.byte	0x04, 0x17
        /*00aa*/ 	.short	(.L_1049 - .L_1048)
.L_1048:
        /*00ac*/ 	.word	0x00000000
        /*00b0*/ 	.short	0x0001
        /*00b2*/ 	.short	0x0008
        /*00b4*/ 	.byte	0x00, 0xf5, 0x21, 0x00


	//----- nvinfo : EIATTR_KPARAM_INFO
	.align		4
.L_1049:
        /*00b8*/ 	.byte	0x04, 0x17
        /*00ba*/ 	.short	(.L_1051 - .L_1050)
.L_1050:
        /*00bc*/ 	.word	0x00000000
        /*00c0*/ 	.short	0x0000
        /*00c2*/ 	.short	0x0000
        /*00c4*/ 	.byte	0x00, 0xf5, 0x21, 0x00


	//----- nvinfo : EIATTR_SPARSE_MMA_MASK
	.align		4
.L_1051:
        /*00c8*/ 	.byte	0x03, 0x50
        /*00ca*/ 	.short	0x0000


	//----- nvinfo : EIATTR_MAXREG_COUNT
	.align		4
        /*00cc*/ 	.byte	0x03, 0x1b
        /*00ce*/ 	.short	0x0040


	//----- nvinfo : EIATTR_NUM_BARRIERS
	.align		4
        /*00d0*/ 	.byte	0x02, 0x4c
        /*00d2*/ 	.byte	0x01
	.zero		1


	//----- nvinfo : EIATTR_MERCURY_ISA_VERSION
	.align		4
        /*00d4*/ 	.byte	0x03, 0x5f
        /*00d6*/ 	.short	0x0101


	//----- nvinfo : EIATTR_COOP_GROUP_MASK_REGIDS
	.align		4
        /*00d8*/ 	.byte	0x04, 0x29
        /*00da*/ 	.short	(.L_1053 - .L_1052)


	//   ....[0]....
.L_1052:
        /*00dc*/ 	.word	0xffffffff


	//   ....[1]....
        /*00e0*/ 	.word	0xffffffff


	//   ....[2]....
        /*00e4*/ 	.word	0xffffffff


	//   ....[3]....
        /*00e8*/ 	.word	0xffffffff


	//   ....[4]....
        /*00ec*/ 	.word	0xffffffff


	//   ....[5]....
        /*00f0*/ 	.word	0xffffffff


	//   ....[6]....
        /*00f4*/ 	.word	0xffffffff


	//   ....[7]....
        /*00f8*/ 	.word	0xffffffff


	//   ....[8]....
        /*00fc*/ 	.word	0xffffffff


	//   ....[9]....
        /*0100*/ 	.word	0xffffffff


	//   ....[10]....
        /*0104*/ 	.word	0xffffffff


	//   ....[11]....
        /*0108*/ 	.word	0xffffffff


	//   ....[12]....
        /*010c*/ 	.word	0x0500000f


	//   ....[13]....
        /*0110*/ 	.word	0x05000011


	//   ....[14]....
        /*0114*/ 	.word	0x05000010


	//   ....[15]....
        /*0118*/ 	.word	0x05000012


	//   ....[16]....
        /*011c*/ 	.word	0x05000013


	//   ....[17]....
        /*0120*/ 	.word	0x05000015


	//   ....[18]....
        /*0124*/ 	.word	0x05000014


	//   ....[19]....
        /*0128*/ 	.word	0x0500000a


	//   ....[20]....
        /*012c*/ 	.word	0x05000010


	//   ....[21]....
        /*0130*/ 	.word	0x05000010


	//   ....[22]....
        /*0134*/ 	.word	0x05000010


	//   ....[23]....
        /*0138*/ 	.word	0x05000010


	//   ....[24]....
        /*013c*/ 	.word	0x05000010


	//   ....[25]....
        /*0140*/ 	.word	0x05000010


	//   ....[26]....
        /*0144*/ 	.word	0x05000010


	//   ....[27]....
        /*0148*/ 	.word	0x05000010


	//----- nvinfo : EIATTR_COOP_GROUP_INSTR_OFFSETS
	.align		4
.L_1053:
        /*014c*/ 	.byte	0x04, 0x28
        /*014e*/ 	.short	(.L_1055 - .L_1054)


	//   ....[0]....
.L_1054:
        /*0150*/ 	.word	0x000021b0


	//   ....[1]....
        /*0154*/ 	.word	0x000021d0


	//   ....[2]....
        /*0158*/ 	.word	0x00002240


	//   ....[3]....
        /*015c*/ 	.word	0x00002270


	//   ....[4]....
        /*0160*/ 	.word	0x00002660


	//   ....[5]....
        /*0164*/ 	.word	0x00002670


	//   ....[6]....
        /*0168*/ 	.word	0x000026a0


	//   ....[7]....
        /*016c*/ 	.word	0x000026b0


	//   ....[8]....
        /*0170*/ 	.word	0x000026f0


	//   ....[9]....
        /*0174*/ 	.word	0x00002700


	//   ....[10]....
        /*0178*/ 	.word	0x00002730


	//   ....[11]....
        /*017c*/ 	.word	0x00002740


	//   ....[12]....
        /*0180*/ 	.word	0x00003520


	//   ....[13]....
        /*0184*/ 	.word	0x00003550


	//   ....[14]....
        /*0188*/ 	.word	0x00003590


	//   ....[15]....
        /*018c*/ 	.word	0x000035b0


	//   ....[16]....
        /*0190*/ 	.word	0x000035e0


	//   ....[17]....
        /*0194*/ 	.word	0x000035f0


	//   ....[18]....
        /*0198*/ 	.word	0x00003620


	//   ....[19]....
        /*019c*/ 	.word	0x00003630


	//   ....[20]....
        /*01a0*/ 	.word	0x000037f0


	//   ....[21]....
        /*01a4*/ 	.word	0x00003880


	//   ....[22]....
        /*01a8*/ 	.word	0x000038f0


	//   ....[23]....
        /*01ac*/ 	.word	0x00003950


	//   ....[24]....
        /*01b0*/ 	.word	0x000039c0


	//   ....[25]....
        /*01b4*/ 	.word	0x00003a20


	//   ....[26]....
        /*01b8*/ 	.word	0x00003a90


	//   ....[27]....
        /*01bc*/ 	.word	0x00003af0


	//----- nvinfo : EIATTR_VRC_CTA_INIT_COUNT
	.align		4
.L_1055:
        /*01c0*/ 	.byte	0x02, 0x4a
	.zero		1
	.zero		1


	//----- nvinfo : EIATTR_EXIT_INSTR_OFFSETS
	.align		4
        /*01c4*/ 	.byte	0x04, 0x1c
        /*01c6*/ 	.short	(.L_1057 - .L_1056)


	//   ....[0]....
.L_1056:
        /*01c8*/ 	.word	0x000029b0


	//   ....[1]....
        /*01cc*/ 	.word	0x00003780


	//----- nvinfo : EIATTR_MAX_THREADS
	.align		4
.L_1057:
        /*01d0*/ 	.byte	0x04, 0x05
        /*01d2*/ 	.short	(.L_1059 - .L_1058)
.L_1058:
        /*01d4*/ 	.word	0x00000140
        /*01d8*/ 	.word	0x00000001
        /*01dc*/ 	.word	0x00000001


	//----- nvinfo : EIATTR_CRS_STACK_SIZE
	.align		4
.L_1059:
        /*01e0*/ 	.byte	0x04, 0x1e
        /*01e2*/ 	.short	(.L_1061 - .L_1060)
.L_1060:
        /*01e4*/ 	.word	0x00000000


	//----- nvinfo : EIATTR_CBANK_PARAM_SIZE
	.align		4
.L_1061:
        /*01e8*/ 	.byte	0x03, 0x19
        /*01ea*/ 	.short	0x0060


	//----- nvinfo : EIATTR_PARAM_CBANK
	.align		4
        /*01ec*/ 	.byte	0x04, 0x0a
        /*01ee*/ 	.short	(.L_1063 - .L_1062)
	.align		4
.L_1062:
        /*01f0*/ 	.word	index@(.nv.constant0._ZN13group_norm_v218gn_bwd_cuda_kernelI6__halfLi320ELi3ELi16ELi160ELi64ELb1ELb1ELi4ELi320ELi320ELi4ELb1ELi16ELb0ELb0ELNS_15WgradSyncMethodE3ENS_16CompileConditionILi1000EEEEEvPT_S6_S6_PKS5_S8_S8_S8_PKfflPfPj)
        /*01f4*/ 	.short	0x0380
        /*01f6*/ 	.short	0x0060


	//----- nvinfo : EIATTR_SW_WAR
	.align		4
.L_1063:
        /*01f8*/ 	.byte	0x04, 0x36
        /*01fa*/ 	.short	(.L_1065 - .L_1064)
.L_1064:
        /*01fc*/ 	.word	0x00000008
.L_1065:


//--------------------- .nv.info._ZN13group_norm_v218gn_bwd_cuda_kernelI6__halfLi320ELi1ELi16ELi160ELi64ELb1ELb1ELi8ELi320ELi320ELi4ELb1ELi16ELb0ELb0ELNS_15WgradSyncMethodE3ENS_16CompileConditionILi1000EEEEEvPT_S6_S6_PKS5_S8_S8_S8_PKfflPfPj --------------------------
	.section	.nv.info._ZN13group_norm_v218gn_bwd_cuda_kernelI6__halfLi320ELi1ELi16ELi160ELi64ELb1ELb1ELi8ELi320ELi320ELi4ELb1ELi16ELb0ELb0ELNS_15WgradSyncMethodE3ENS_16CompileConditionILi1000EEEEEvPT_S6_S6_PKS5_S8_S8_S8_PKfflPfPj,"",@"SHT_CUDA_INFO"
	.sectionflags	@""
	.align	4


	//----- nvinfo : EIATTR_CUDA_API_VERSION
	.align		4
        /*0000*/ 	.byte	0x04, 0x37
        /*0002*/ 	.short	(.L_1067 - .L_1066)
.L_1066:
        /*0004*/ 	.word	0x00000082


	//----- nvinfo : EIATTR_KPARAM_INFO
	.align		4
.L_1067:
        /*0008*/ 	.byte	0x04, 0x17
        /*000a*/ 	.short	(.L_1069 - .L_1068)
.L_1068:
        /*000c*/ 	.word	0x00000000
        /*0010*/ 	.short	0x000b
        /*0012*/ 	.short	0x0058
        /*0014*/ 	.byte	0x00, 0xf5, 0x21, 0x00


	//----- nvinfo : EIATTR_KPARAM_INFO
	.align		4
.L_1069:
        /*0018*/ 	.byte	0x04, 0x17
        /*001a*/ 	.short	(.L_1071 - .L_1070)
.L_1070:
        /*001c*/ 	.word	0x00000000
        /*0020*/ 	.short	0x000a
        /*0022*/ 	.short	0x0050
        /*0024*/ 	.byte	0x00, 0xf5, 0x21, 0x00


	//----- nvinfo : EIATTR_KPARAM_INFO
	.align		4
.L_1071:
        /*0028*/ 	.byte	0x04, 0x17
        /*002a*/ 	.short	(.L_1073 - .L_1072)
.L_1072:
        /*002c*/ 	.word	0x00000000
        /*0030*/ 	.short	0x0009
        /*0032*/ 	.short	0x0048
        /*0034*/ 	.byte	0x00, 0xf0, 0x21, 0x00


	//----- nvinfo : EIATTR_KPARAM_INFO
	.align		4
.L_1073:
        /*0038*/ 	.byte	0x04, 0x17
        /*003a*/ 	.short	(.L_1075 - .L_1074)
.L_1074:
        /*003c*/ 	.word	0x00000000
        /*0040*/ 	.short	0x0008
        /*0042*/ 	.short	0x0040
        /*0044*/ 	.byte	0x00, 0xf0, 0x11, 0x00


	//----- nvinfo : EIATTR_KPARAM_INFO
	.align		4
.L_1075:
        /*0048*/ 	.byte	0x04, 0x17
        /*004a*/ 	.short	(.L_1077 - .L_1076)
.L_1076:
        /*004c*/ 	.word	0x00000000
        /*0050*/ 	.short	0x0007
        /*0052*/ 	.short	0x0038
        /*0054*/ 	.byte	0x00, 0xf5, 0x21, 0x00


	//----- nvinfo : EIATTR_KPARAM_INFO
	.align		4
.L_1077:
        /*0058*/ 	.byte	0x04, 0x17
        /*005a*/ 	.short	(.L_1079 - .L_1078)
.L_1078:
        /*005c*/ 	.word	0x00000000
        /*0060*/ 	.short	0x0006
        /*0062*/ 	.short	0x0030
        /*0064*/ 	.byte	0x00, 0xf5, 0x21, 0x00


	//----- nvinfo : EIATTR_KPARAM_INFO
	.align		4
.L_1079:
        /*0068*/ 	.byte	0x04, 0x17
        /*006a*/ 	.short	(.L_1081 - .L_1080)
.L_1080:
        /*006c*/ 	.word	0x00000000
        /*0070*/ 	.short	0x0005
        /*0072*/ 	.short	0x0028
        /*0074*/ 	.byte	0x00, 0xf5, 0x21, 0x00


	//----- nvinfo : EIATTR_KPARAM_INFO
	.align		4
.L_1081:
        /*0078*/ 	.byte	0x04, 0x17
        /*007a*/ 	.short	(.L_1083 - .L_1082)
.L_1082:
        /*007c*/ 	.word	0x00000000
        /*0080*/ 	.short	0x0004
        /*0082*/ 	.short	0x0020
        /*0084*/ 	.byte	0x00, 0xf5, 0x21, 0x00


	//----- nvinfo : EIATTR_KPARAM_INFO
	.align		4
.L_1083:
        /*0088*/ 	.byte	0x04, 0x17
        /*008a*/ 	.short	(.L_1085 - .L_1084)
.L_1084:
        /*008c*/ 	.word	0x00000000
        /*0090*/ 	.short	0x0003
        /*0092*/ 	.short	0x0018
        /*0094*/ 	.byte	0x00, 0xf5, 0x21, 0x00


	//----- nvinfo : EIATTR_KPARAM_INFO
	.align		4
.L_1085:
        /*0098*/ 	.byte	0x04, 0x17
        /*009a*/ 	.short	(.L_1087 - .L_1086)
.L_1086:
        /*009c*/ 	.word	0x00000000
        /*00a0*/ 	.short	0x0002
        /*00a2*/ 	.short	0x0010
        /*00a4*/ 	.byte	0x00, 0xf5, 0x21, 0x00


	//----- nvinfo : EIATTR_KPARAM_INFO
	.align		4
.L_1087:
        /*00a8*/ 	.byte	0x04, 0x17
        /*00aa*/ 	.short	(.L_1089 - .L_1088)
.L_1088:
        /*00ac*/ 	.word	0x00000000
        /*00b0*/ 	.short	0x0001
        /*00b2*/ 	.short	0x0008
        /*00b4*/ 	.byte	0x00, 0xf5, 0x21, 0x00


	//----- nvinfo : EIATTR_KPARAM_INFO
	.align		4
.L_1089:
        /*00b8*/ 	.byte	0x04, 0x17
        /*00ba*/ 	.short	(.L_1091 - .L_1090)
.L_1090:
        /*00bc*/ 	.word	0x00000000
        /*00c0*/ 	.short	0x0000
        /*00c2*/ 	.short	0x0000
        /*00c4*/ 	.byte	0x00, 0xf5, 0x21, 0x00


	//----- nvinfo : EIATTR_SPARSE_MMA_MASK
	.align		4
.L_1091:
        /*00c8*/ 	.byte	0x03, 0x50
        /*00ca*/ 	.short	0x0000


	//----- nvinfo : EIATTR_MAXREG_COUNT
	.align		4
        /*00cc*/ 	.byte	0x03, 0x1b
        /*00ce*/ 	.short	0x00a8


	//----- nvinfo : EIATTR_NUM_BARRIERS
	.align		4
        /*00d0*/ 	.byte	0x02, 0x4c
        /*00d2*/ 	.byte	0x01
	.zero		1


	//----- nvinfo : EIATTR_MERCURY_ISA_VERSION
	.align		4
        /*00d4*/ 	.byte	0x03, 0x5f
        /*00d6*/ 	.short	0x0101


	//----- nvinfo : EIATTR_COOP_GROUP_MASK_REGIDS
	.align		4
        /*00d8*/ 	.byte	0x04, 0x29
        /*00da*/ 	.short	(.L_1093 - .L_1092)


	//   ....[0]....
.L_1092:
        /*00dc*/ 	.word	0xffffffff


	//   ....[1]....
        /*00e0*/ 	.word	0xffffffff


	//   ....[2]....
        /*00e4*/ 	.word	0xffffffff


	//   ....[3]....
        /*00e8*/ 	.word	0xffffffff


	//   ....[4]....
        /*00ec*/ 	.word	0xffffffff


	//   ....[5]....
        /*00f0*/ 	.word	0xffffffff


	//   ....[6]....
        /*00f4*/ 	.word	0xffffffff


	//   ....[7]....
        /*00f8*/ 	.word	0xffffffff


	//   ....[8]....
        /*00fc*/ 	.word	0xffffffff


	//   ....[9]....
        /*0100*/ 	.word	0xffffffff


	//   ....[10]....
        /*0104*/ 	.word	0x0500001d


	//   ....[11]....
        /*0108*/ 	.word	0x0500001e


	//   ....[12]....
        /*010c*/ 	.word	0x05000020


	//   ....[13]....
        /*0110*/ 	.word	0x0500001f


	//   ....[14]....
        /*0114*/ 	.word	0x05000021


	//   ....[15]....
        /*0118*/ 	.word	0x05000022


	//   ....[16]....
        /*011c*/ 	.word	0x05000024


	//   ....[17]....
        /*0120*/ 	.word	0x05000017


	//   ....[18]....
        /*0124*/ 	.word	0x0500001f


	//   ....[19]....
        /*0128*/ 	.word	0x0500001f


	//   ....[20]....
        /*012c*/ 	.word	0x0500001f


	//   ....[21]....
        /*0130*/ 	.word	0x0500001f


	//   ....[22]....
        /*0134*/ 	.word	0x0500001f


	//   ....[23]....
        /*0138*/ 	.word	0x0500001f


	//   ....[24]....
        /*013c*/ 	.word	0x0500001f


	//   ....[25]....
        /*0140*/ 	.word	0x0500001f


	//----- nvinfo : EIATTR_COOP_GROUP_INSTR_OFFSETS
	.align		4
.L_1093:
        /*0144*/ 	.byte	0x04, 0x28
        /*0146*/ 	.short	(.L_1095 - .L_1094)


	//   ....[0]....
.L_1094:
        /*0148*/ 	.word	0x00002680


	//   ....[1]....
        /*014c*/ 	.word	0x000026a0


	//   ....[2]....
        /*0150*/ 	.word	0x000026f0


	//   ....[3]....
        /*0154*/ 	.word	0x00002710


	//   ....[4]....
        /*0158*/ 	.word	0x00002a40


	//   ....[5]....
        /*015c*/ 	.word	0x00002a80


	//   ....[6]....
        /*0160*/ 	.word	0x00002ab0


	//   ....[7]....
        /*0164*/ 	.word	0x00002ac0


	//   ....[8]....
        /*0168*/ 	.word	0x00002af0


	//   ....[9]....
        /*016c*/ 	.word	0x00002b00


	//   ....[10]....
        /*0170*/ 	.word	0x00003930


	//   ....[11]....
        /*0174*/ 	.word	0x00003960


	//   ....[12]....
        /*0178*/ 	.word	0x000039b0


	//   ....[13]....
        /*017c*/ 	.word	0x000039d0


	//   ....[14]....
        /*0180*/ 	.word	0x00003a00


	//   ....[15]....
        /*0184*/ 	.word	0x00003a10


	//   ....[16]....
        /*0188*/ 	.word	0x00003a40


	//   ....[17]....
        /*018c*/ 	.word	0x00003a50


	//   ....[18]....
        /*0190*/ 	.word	0x00003c20


	//   ....[19]....
        /*0194*/ 	.word	0x00003cb0


	//   ....[20]....
        /*0198*/ 	.word	0x00003d20


	//   ....[21]....
        /*019c*/ 	.word	0x00003d80


	//   ....[22]....
        /*01a0*/ 	.word	0x00003df0


	//   ....[23]....
        /*01a4*/ 	.word	0x00003e50


	//   ....[24]....
        /*01a8*/ 	.word	0x00003ec0


	//   ....[25]....
        /*01ac*/ 	.word	0x00003f20


	//----- nvinfo : EIATTR_VRC_CTA_INIT_COUNT
	.align		4
.L_1095:
        /*01b0*/ 	.byte	0x02, 0x4a
	.zero		1
	.zero		1


	//----- nvinfo : EIATTR_EXIT_INSTR_OFFSETS
	.align		4
        /*01b4*/ 	.byte	0x04, 0x1c
        /*01b6*/ 	.short	(.L_1097 - .L_1096)


	//   ....[0]....
.L_1096:
        /*01b8*/ 	.word	0x00002df0


	//   ....[1]....
        /*01bc*/ 	.word	0x00003bb0


	//----- nvinfo : EIATTR_MAX_THREADS
	.align		4
.L_1097:
        /*01c0*/ 	.byte	0x04, 0x05
        /*01c2*/ 	.short	(.L_1099 - .L_1098)
.L_1098:
        /*01c4*/ 	.word	0x00000140
        /*01c8*/ 	.word	0x00000001
        /*01cc*/ 	.word	0x00000001


	//----- nvinfo : EIATTR_CRS_STACK_SIZE
	.align		4
.L_1099:
        /*01d0*/ 	.byte	0x04, 0x1e
        /*01d2*/ 	.short	(.L_1101 - .L_1100)
.L_1100:
        /*01d4*/ 	.word	0x00000000


	//----- nvinfo : EIATTR_CBANK_PARAM_SIZE
	.align		4
.L_1101:
        /*01d8*/ 	.byte	0x03, 0x19
        /*01da*/ 	.short	0x0060


	//----- nvinfo : EIATTR_PARAM_CBANK
	.align		4
        /*01dc*/ 	.byte	0x04, 0x0a
        /*01de*/ 	.short	(.L_1103 - .L_1102)
	.align		4
.L_1102:
        /*01e0*/ 	.word	index@(.nv.constant0._ZN13group_norm_v218gn_bwd_cuda_kernelI6__halfLi320ELi1ELi16ELi160ELi64ELb1ELb1ELi8ELi320ELi320ELi4ELb1ELi16ELb0ELb0ELNS_15WgradSyncMethodE3ENS_16CompileConditionILi1000EEEEEvPT_S6_S6_PKS5_S8_S8_S8_PKfflPfPj)
        /*01e4*/ 	.short	0x0380
        /*01e6*/ 	.short	0x0060


	//----- nvinfo : EIATTR_SW_WAR
	.align		4
.L_1103:
        /*01e8*/ 	.byte	0x04, 0x36
        /*01ea*/ 	.short	(.L_1105 - .L_1104)
.L_1104:
        /*01ec*/ 	.word	0x00000008
.L_1105:


//--------------------- .nv.info._ZN13group_norm_v218gn_bwd_cuda_kernelI6__halfLi320ELi3ELi16ELi160ELi64ELb1ELb1ELi8ELi320ELi320ELi4ELb1ELi40ELb0ELb0ELNS_15WgradSyncMethodE3ENS_16CompileConditionILi1000EEEEEvPT_S6_S6_PKS5_S8_S8_S8_PKfflPfPj --------------------------
	.section	.nv.info._ZN13group_norm_v218gn_bwd_cuda_kernelI6__halfLi320ELi3ELi16ELi160ELi64ELb1ELb1ELi8ELi320ELi320ELi4ELb1ELi40ELb0ELb0ELNS_15WgradSyncMethodE3ENS_16CompileConditionILi1000EEEEEvPT_S6_S6_PKS5_S8_S8_S8_PKfflPfPj,"",@"SHT_CUDA_INFO"
	.sectionflags	@""
	.align	4


	//----- nvinfo : EIATTR_CUDA_API_VERSION
	.align		4
        /*0000*/ 	.byte	0x04, 0x37
        /*0002*/ 	.short	(.L_1107 - .L_1106)
.L_1106:
        /*0004*/ 	.word	0x00000082


	//----- nvinfo : EIATTR_KPARAM_INFO
	.align		4
.L_1107:
        /*0008*/ 	.byte	0x04, 0x17
        /*000a*/ 	.short	(.L_1109 - .L_1108)
.L_1108:
        /*000c*/ 	.word	0x00000000
        /*0010*/ 	.short	0x000b
        /*0012*/ 	.short	0x0058
        /*0014*/ 	.byte	0x00, 0xf5, 0x21, 0x00


	//----- nvinfo : EIATTR_KPARAM_INFO
	.align		4
.L_1109:
        /*0018*/ 	.byte	0x04, 0x17
        /*001a*/ 	.short	(.L_1111 - .L_1110)
.L_1110:
        /*001c*/ 	.word	0x00000000
        /*0020*/ 	.short	0x000a
        /*0022*/ 	.short	0x0050
        /*0024*/ 	.byte	0x00, 0xf5, 0x21, 0x00


	//----- nvinfo : EIATTR_KPARAM_INFO
	.align		4
.L_1111:
        /*0028*/ 	.byte	0x04, 0x17
        /*002a*/ 	.short	(.L_1113 - .L_1112)
.L_1112:
        /*002c*/ 	.word	0x00000000
        /*0030*/ 	.short	0x0009
        /*0032*/ 	.short	0x0048
        /*0034*/ 	.byte	0x00, 0xf0, 0x21, 0x00


	//----- nvinfo : EIATTR_KPARAM_INFO
	.align		4
.L_1113:
        /*0038*/ 	.byte	0x04, 0x17
        /*003a*/ 	.short	(.L_1115 - .L_1114)
.L_1114:
        /*003c*/ 	.word	0x00000000
        /*0040*/ 	.short	0x0008
        /*0042*/ 	.short	0x0040
        /*0044*/ 	.byte	0x00, 0xf0, 0x11, 0x00


	//----- nvinfo : EIATTR_KPARAM_INFO
	.align		4
.L_1115:
        /*0048*/ 	.byte	0x04, 0x17
        /*004a*/ 	.short	(.L_1117 - .L_1116)
.L_1116:
        /*004c*/ 	.word	0x00000000
        /*0050*/ 	.short	0x0007
        /*0052*/ 	.short	0x0038
        /*0054*/ 	.byte	0x00, 0xf5, 0x21, 0x00


	//----- nvinfo : EIATTR_KPARAM_INFO
	.align		4
.L_1117:
        /*0058*/ 	.byte	0x04, 0x17
        /*005a*/ 	.short	(.L_1119 - .L_1118)
.L_1118:
        /*005c*/ 	.word	0x00000000
        /*0060*/ 	.short	0x0006
        /*0062*/ 	.short	0x0030
        /*0064*/ 	.byte	0x00, 0xf5, 0x21, 0x00


	//----- nvinfo : EIATTR_KPARAM_INFO
	.align		4
.L_1119:
        /*0068*/ 	.byte	0x04, 0x17
        /*006a*/ 	.short	(.L_1121 - .L_1120)
.L_1120:
        /*006c*/ 	.word	0x00000000
        /*0070*/ 	.short	0x0005
        /*0072*/ 	.short	0x0028
        /*0074*/ 	.byte	0x00, 0xf5, 0x21, 0x00


	//----- nvinfo : EIATTR_KPARAM_INFO
	.align		4
.L_1121:
        /*0078*/ 	.byte	0x04, 0x17
        /*007a*/ 	.short	(.L_1123 - .L_1122)
.L_1122:
        /*007c*/ 	.word	0x00000000
        /*0080*/ 	.short	0x0004
        /*0082*/ 	.short	0x0020
        /*0084*/ 	.byte	0x00, 0xf5, 0x21, 0x00


	//----- nvinfo : EIATTR_KPARAM_INFO
	.align		4
.L_1123:
        /*0088*/ 	.byte	0x04, 0x17
        /*008a*/ 	.short	(.L_1125 - .L_1124)
.L_1124:
        /*008c*/ 	.word	0x00000000
        /*0090*/ 	.short	0x0003
        /*0092*/ 	.short	0x0018
        /*0094*/ 	.byte	0x00, 0xf5, 0x21, 0x00


	//----- nvinfo : EIATTR_KPARAM_INFO
	.align		4
.L_1125:
        /*0098*/ 	.byte	0x04, 0x17
        /*009a*/ 	.short	(.L_1127 - .L_1126)
.L_1126:
        /*009c*/ 	.word	0x00000000
        /*00a0*/ 	.short	0x0002
        /*00a2*/ 	.short	0x0010
        /*00a4*/ 	.byte	0x00, 0xf5, 0x21, 0x00


	//----- nvinfo : EIATTR_KPARAM_INFO
	.align		4
.L_1127:
        /*00a8*/ 	.byte	0x04, 0x17
        /*00aa*/ 	.short	(.L_1129 - .L_1128)
.L_1128:
        /*00ac*/ 	.word	0x00000000
        /*00b0*/ 	.short	0x0001
        /*00b2*/ 	.short	0x0008
        /*00b4*/ 	.byte	0x00, 0xf5, 0x21, 0x00


	//----- nvinfo : EIATTR_KPARAM_INFO
	.align		4
.L_1129:
        /*00b8*/ 	.byte	0x04, 0x17
        /*00ba*/ 	.short	(.L_1131 - .L_1130)
.L_1130:
        /*00bc*/ 	.word	0x00000000
        /*00c0*/ 	.short	0x0000
        /*00c2*/ 	.short	0x0000
        /*00c4*/ 	.byte	0x00, 0xf5, 0x21, 0x00


	//----- nvinfo : EIATTR_SPARSE_MMA_MASK
	.align		4
.L_1131:
        /*00c8*/ 	.byte	0x03, 0x50
        /*00ca*/ 	.short	0x0000


	//----- nvinfo : EIATTR_MAXREG_COUNT
	.align		4
        /*00cc*/ 	.byte	0x03, 0x1b
        /*00ce*/ 	.short	0x0040


	//----- nvinfo : EIATTR_NUM_BARRIERS
	.align		4
        /*00d0*/ 	.byte	0x02, 0x4c
        /*00d2*/ 	.byte	0x01
	.zero		1


	//----- nvinfo : EIATTR_MERCURY_ISA_VERSION
	.align		4
        /*00d4*/ 	.byte	0x03, 0x5f
        /*00d6*/ 	.short	0x0101


	//----- nvinfo : EIATTR_COOP_GROUP_MASK_REGIDS
	.align		4
        /*00d8*/ 	.byte	0x04, 0x29
        /*00da*/ 	.short	(.L_1133 - .L_1132)


	//   ....[0]....
.L_1132:
        /*00dc*/ 	.word	0xffffffff


	//   ....[1]....
        /*00e0*/ 	.word	0xffffffff


	//   ....[2]....
        /*00e4*/ 	.word	0xffffffff


	//   ....[3]....
        /*00e8*/ 	.word	0xffffffff


	//   ....[4]....
        /*00ec*/ 	.word	0xffffffff


	//   ....[5]....
        /*00f0*/ 	.word	0xffffffff


	//   ....[6]....
        /*00f4*/ 	.word	0xffffffff


	//   ....[7]....
        /*00f8*/ 	.word	0xffffffff


	//   ....[8]....
        /*00fc*/ 	.word	0xffffffff


	//   ....[9]....
        /*0100*/ 	.word	0xffffffff


	//   ....[10]....
        /*0104*/ 	.word	0x05000010


	//   ....[11]....
        /*0108*/ 	.word	0x0500000f


	//   ....[12]....
        /*010c*/ 	.word	0x05000011


	//   ....[13]....
        /*0110*/ 	.word	0x05000012


	//   ....[14]....
        /*0114*/ 	.word	0x05000014


	//   ....[15]....
        /*0118*/ 	.word	0x05000013


	//   ....[16]....
        /*011c*/ 	.word	0x05000015


	//   ....[17]....
        /*0120*/ 	.word	0x0500000a


	//   ....[18]....
        /*0124*/ 	.word	0x05000011


	//   ....[19]....
        /*0128*/ 	.word	0x05000011


	//   ....[20]....
        /*012c*/ 	.word	0x05000011


	//   ....[21]....
        /*0130*/ 	.word	0x05000011


	//   ....[22]....
        /*0134*/ 	.word	0x05000011


	//   ....[23]....
        /*0138*/ 	.word	0x05000011


	//   ....[24]....
        /*013c*/ 	.word	0x05000011


	//   ....[25]....
        /*0140*/ 	.word	0x05000011


	//----- nvinfo : EIATTR_COOP_GROUP_INSTR_OFFSETS
	.align		4
.L_1133:
        /*0144*/ 	.byte	0x04, 0x28
        /*0146*/ 	.short	(.L_1135 - .L_1134)


	//   ....[0]....
.L_1134:
        /*0148*/ 	.word	0x000025e0


	//   ....[1]....
        /*014c*/ 	.word	0x00002610


	//   ....[2]....
        /*0150*/ 	.word	0x00002640


	//   ....[3]....
        /*0154*/ 	.word	0x00002650


	//   ....[4]....
        /*0158*/ 	.word	0x00002b20


	//   ....[5]....
        /*015c*/ 	.word	0x00002b30


	//   ....[6]....
        /*0160*/ 	.word	0x00002b60


	//   ....[7]....
        /*0164*/ 	.word	0x00002b80


	//   ....[8]....
        /*0168*/ 	.word	0x00002bc0


	//   ....[9]....
        /*016c*/ 	.word	0x00002bd0


	//   ....[10]....
        /*0170*/ 	.word	0x00003a50


	//   ....[11]....
        /*0174*/ 	.word	0x00003a80


	//   ....[12]....
        /*0178*/ 	.word	0x00003ad0


	//   ....[13]....
        /*017c*/ 	.word	0x00003af0


	//   ....[14]....
        /*0180*/ 	.word	0x00003b20


	//   ....[15]....
        /*0184*/ 	.word	0x00003b30


	//   ....[16]....
        /*0188*/ 	.word	0x00003b60


	//   ....[17]....
        /*018c*/ 	.word	0x00003b70


	//   ....[18]....
        /*0190*/ 	.word	0x00003d30


	//   ....[19]....
        /*0194*/ 	.word	0x00003dc0


	//   ....[20]....
        /*0198*/ 	.word	0x00003e30


	//   ....[21]....
        /*019c*/ 	.word	0x00003e90


	//   ....[22]....
        /*01a0*/ 	.word	0x00003f00


	//   ....[23]....
        /*01a4*/ 	.word	0x00003f60


	//   ....[24]....
        /*01a8*/ 	.word	0x00003fd0


	//   ....[25]....
        /*01ac*/ 	.word	0x00004030


	//----- nvinfo : EIATTR_VRC_CTA_INIT_COUNT
	.align		4
.L_1135:
        /*01b0*/ 	.byte	0x02, 0x4a
	.zero		1
	.zero		1


	//----- nvinfo : EIATTR_EXIT_INSTR_OFFSETS
	.align		4
        /*01b4*/ 	.byte	0x04, 0x1c
        /*01b6*/ 	.short	(.L_1137 - .L_1136)


	//   ....[0]....
.L_1136:
        /*01b8*/ 	.word	0x00002ee0


	//   ....[1]....
        /*01bc*/ 	.word	0x00003cc0


	//----- nvinfo : EIATTR_MAX_THREADS
	.align		4
.L_1137:
        /*01c0*/ 	.byte	0x04, 0x05
        /*01c2*/ 	.short	(.L_1139 - .L_1138)
.L_1138:
        /*01c4*/ 	.word	0x00000140
        /*01c8*/ 	.word	0x00000001
        /*01cc*/ 	.word	0x00000001


	//----- nvinfo : EIATTR_CRS_STACK_SIZE
	.align		4
.L_1139:
        /*01d0*/ 	.byte	0x04, 0x1e
        /*01d2*/ 	.short	(.L_1141 - .L_1140)
.L_1140:
        /*01d4*/ 	.word	0x00000000


	//----- nvinfo : EIATTR_CBANK_PARAM_SIZE
	.align		4
.L_1141:
        /*01d8*/ 	.byte	0x03, 0x19
        /*01da*/ 	.short	0x0060


	//----- nvinfo : EIATTR_PARAM_CBANK
	.align		4
        /*01dc*/ 	.byte	0x04, 0x0a
        /*01de*/ 	.short	(.L_1143 - .L_1142)
	.align		4
.L_1142:
        /*01e0*/ 	.word	index@(.nv.constant0._ZN13group_norm_v218gn_bwd_cuda_kernelI6__halfLi320ELi3ELi16ELi160ELi64ELb1ELb1ELi8ELi320ELi320ELi4ELb1ELi40ELb0ELb0ELNS_15WgradSyncMethodE3ENS_16CompileConditionILi1000EEEEEvPT_S6_S6_PKS5_S8_S8_S8_PKfflPfPj)
        /*01e4*/ 	.short	0x0380
        /*01e6*/ 	.short	0x0060


	//----- nvinfo : EIATTR_SW_WAR
	.align		4
.L_1143:
        /*01e8*/ 	.byte	0x04, 0x36
        /*01ea*/ 	.short	(.L_1145 - .L_1144)
.L_1144:
        /*01ec*/ 	.word	0x00000008
.L_1145:


//--------------------- .nv.info._ZN13group_norm_v218gn_bwd_cuda_kernelI6__halfLi320ELi1ELi16ELi160ELi64ELb1ELb1ELi16ELi320ELi320ELi4ELb1ELi32ELb0ELb0ELNS_15WgradSyncMethodE3ENS_16CompileConditionILi1000EEEEEvPT_S6_S6_PKS5_S8_S8_S8_PKfflPfPj --------------------------
	.section	.nv.info._ZN13group_norm_v218gn_bwd_cuda_kernelI6__halfLi320ELi1ELi16ELi160ELi64ELb1ELb1ELi16ELi320ELi320ELi4ELb1ELi32ELb0ELb0ELNS_15WgradSyncMethodE3ENS_16CompileConditionILi1000EEEEEvPT_S6_S6_PKS5_S8_S8_S8_PKfflPfPj,"",@"SHT_CUDA_INFO"
	.sectionflags	@""
	.align	4


	//----- nvinfo : EIATTR_CUDA_API_VERSION
	.align		4
        /*0000*/ 	.byte	0x04, 0x37
        /*0002*/ 	.short	(.L_1147 - .L_1146)
.L_1146:
        /*0004*/ 	.word	0x00000082


	//----- nvinfo : EIATTR_KPARAM_INFO
	.align		4
.L_1147:
        /*0008*/ 	.byte	0x04, 0x17
        /*000a*/ 	.short	(.L_1149 - .L_1148)
.L_1148:
        /*000c*/ 	.word	0x00000000
        /*0010*/ 	.short	0x000b
        /*0012*/ 	.short	0x0058
        /*0014*/ 	.byte	0x00, 0xf5, 0x21, 0x00


	//----- nvinfo : EIATTR_KPARAM_INFO
	.align		4
.L_1149:
        /*0018*/ 	.byte	0x04, 0x17
        /*001a*/ 	.short	(.L_1151 - .L_1150)
.L_1150:
        /*001c*/ 	.word	0x00000000
        /*0020*/ 	.short	0x000a
        /*0022*/ 	.short	0x0050
        /*0024*/ 	.byte	0x00, 0xf5, 0x21, 0x00


	//----- nvinfo : EIATTR_KPARAM_INFO
	.align		4
.L_1151:
        /*0028*/ 	.byte	0x04, 0x17
        /*002a*/ 	.short	(.L_1153 - .L_1152)
.L_1152:
        /*002c*/ 	.word	0x00000000
        /*0030*/ 	.short	0x0009
        /*0032*/ 	.short	0x0048
        /*0034*/ 	.byte	0x00, 0xf0, 0x21, 0x00


	//----- nvinfo : EIATTR_KPARAM_INFO
	.align		4
.L_1153:
        /*0038*/ 	.byte	0x04, 0x17
        /*003a*/ 	.short	(.L_1155 - .L_1154)
.L_1154:
        /*003c*/ 	.word	0x00000000
        /*0040*/ 	.short	0x0008
        /*0042*/ 	.short	0x0040
        /*0044*/ 	.byte	0x00, 0xf0, 0x11, 0x00


	//----- nvinfo : EIATTR_KPARAM_INFO
	.align		4
.L_1155:
        /*0048*/ 	.byte	0x04, 0x17
        /*004a*/ 	.short	(.L_1157 - .L_1156)
.L_1156:
        /*004c*/ 	.word	0x00000000
        /*0050*/ 	.short	0x0007
        /*0052*/ 	.short	0x0038
        /*0054*/ 	.byte	0x00, 0xf5, 0x21, 0x00


	//----- nvinfo : EIATTR_KPARAM_INFO
	.align		4
.L_1157:
        /*0058*/ 	.byte	0x04, 0x17
        /*005a*/ 	.short	(.L_1159 - .L_1158)
.L_1158:
        /*005c*/ 	.word	0x00000000
        /*0060*/ 	.short	0x0006
        /*0062*/ 	.short	0x0030
        /*0064*/ 	.byte	0x00, 0xf5, 0x21, 0x00


	//----- nvinfo : EIATTR_KPARAM_INFO
	.align		4
.L_1159:
        /*0068*/ 	.byte	0x04, 0x17
        /*006a*/ 	.short	(.L_1161 - .L_1160)
.L_1160:
        /*006c*/ 	.word	0x00000000
        /*0070*/ 	.short	0x0005
        /*0072*/ 	.short	0x0028
        /*0074*/ 	.byte	0x00, 0xf5, 0x21, 0x00


	//----- nvinfo : EIATTR_KPARAM_INFO
	.align		4
.L_1161:
        /*0078*/ 	.byte	0x04, 0x17
        /*007a*/ 	.short	(.L_1163 - .L_1162)
.L_1162:
        /*007c*/ 	.word	0x00000000
        /*0080*/ 	.short	0x0004
        /*0082*/ 	.short	0x0020
        /*0084*/ 	.byte	0x00, 0xf5, 0x21, 0x00


	//----- nvinfo : EIATTR_KPARAM_INFO
	.align		4
.L_1163:
        /*0088*/ 	.byte	0x04, 0x17
        /*008a*/ 	.short	(.L_1165 - .L_1164)
.L_1164:
        /*008c*/ 	.word	0x00000000
        /*0090*/ 	.short	0x0003
        /*0092*/ 	.short	0x0018
        /*0094*/ 	.byte	0x00, 0xf5, 0x21, 0x00


	//----- nvinfo : EIATTR_KPARAM_INFO
	.align		4
.L_1165:
        /*0098*/ 	.byte	0x04, 0x17
        /*009a*/ 	.short	(.L_1167 - .L_1166)
.L_1166:
        /*009c*/ 	.word	0x00000000
        /*00a0*/ 	.short	0x0002
        /*00a2*/ 	.short	0x0010
        /*00a4*/ 	.byte	0x00, 0xf5, 0x21, 0x00


	//----- nvinfo : EIATTR_KPARAM_INFO
	.align		4
.L_1167:
        /*00a8*/ 	.byte	0x04, 0x17
        /*00aa*/ 	.short	(.L_1169 - .L_1168)
.L_1168:
        /*00ac*/ 	.word	0x00000000
        /*00b0*/ 	.short	0x0001
        /*00b2*/ 	.short	0x0008
        /*00b4*/ 	.byte	0x00, 0xf5, 0x21, 0x00


	//----- nvinfo : EIATTR_KPARAM_INFO
	.align		4
.L_1169:
        /*00b8*/ 	.byte	0x04, 0x17
        /*00ba*/ 	.short	(.L_1171 - .L_1170)
.L_1170:
        /*00bc*/ 	.word	0x00000000
        /*00c0*/ 	.short	0x0000
        /*00c2*/ 	.short	0x0000
        /*00c4*/ 	.byte	0x00, 0xf5, 0x21, 0x00


	//----- nvinfo : EIATTR_SPARSE_MMA_MASK
	.align		4
.L_1171:
        /*00c8*/ 	.byte	0x03, 0x50
        /*00ca*/ 	.short	0x0000


	//----- nvinfo : EIATTR_MAXREG_COUNT
	.align		4
        /*00cc*/ 	.byte	0x03, 0x1b
        /*00ce*/ 	.short	0x00a8


	//----- nvinfo : EIATTR_NUM_BARRIERS
	.align		4
        /*00d0*/ 	.byte	0x02, 0x4c
        /*00d2*/ 	.byte	0x01
	.zero		1


	//----- nvinfo : EIATTR_MERCURY_ISA_VERSION
	.align		4
        /*00d4*/ 	.byte	0x03, 0x5f
        /*00d6*/ 	.short	0x0101


	//----- nvinfo : EIATTR_COOP_GROUP_MASK_REGIDS
	.align		4
        /*00d8*/ 	.byte	0x04, 0x29
        /*00da*/ 	.short	(.L_1173 - .L_1172)


	//   ....[0]....
.L_1172:
        /*00dc*/ 	.word	0xffffffff


	//   ....[1]....
        /*00e0*/ 	.word	0xffffffff


	//   ....[2]....
        /*00e4*/ 	.word	0xffffffff


	//   ....[3]....
        /*00e8*/ 	.word	0xffffffff


	//   ....[4]....
        /*00ec*/ 	.word	0xffffffff


	//   ....[5]....
        /*00f0*/ 	.word	0xffffffff


	//   ....[6]....
        /*00f4*/ 	.word	0xffffffff


	//   ....[7]....
        /*00f8*/ 	.word	0xffffffff


	//   ....[8]....
        /*00fc*/ 	.word	0x05000019


	//   ....[9]....
        /*0100*/ 	.word	0x0500001a


	//   ....[10]....
        /*0104*/ 	.word	0x0500001c


	//   ....[11]....
        /*0108*/ 	.word	0x0500001b


	//   ....[12]....
        /*010c*/ 	.word	0x0500001d


	//   ....[13]....
        /*0110*/ 	.word	0x0500001e


	//   ....[14]....
        /*0114*/ 	.word	0x05000020


	//   ....[15]....
        /*0118*/ 	.word	0x0500000d


	//   ....[16]....
        /*011c*/ 	.word	0x0500001b


	//   ....[17]....
        /*0120*/ 	.word	0x0500001b


	//   ....[18]....
        /*0124*/ 	.word	0x0500001b


	//   ....[19]....
        /*0128*/ 	.word	0x0500001b


	//   ....[20]....
        /*012c*/ 	.word	0x0500001b


	//   ....[21]....
        /*0130*/ 	.word	0x0500001b


	//   ....[22]....
        /*0134*/ 	.word	0x0500001b


	//   ....[23]....
        /*0138*/ 	.word	0x0500001b


	//----- nvinfo : EIATTR_COOP_GROUP_INSTR_OFFSETS
	.align		4
.L_1173:
        /*013c*/ 	.byte	0x04, 0x28
        /*013e*/ 	.short	(.L_1175 - .L_1174)


	//   ....[0]....
.L_1174:
        /*0140*/ 	.word	0x00002fd0


	//   ....[1]....
        /*0144*/ 	.word	0x00003000


	//   ....[2]....
        /*0148*/ 	.word	0x00003070


	//   ....[3]....
        /*014c*/ 	.word	0x00003090


	//   ....[4]....
        /*0150*/ 	.word	0x00003390


	//   ....[5]....
        /*0154*/ 	.word	0x000033c0


	//   ....[6]....
        /*0158*/ 	.word	0x00003410


	//   ....[7]....
        /*015c*/ 	.word	0x00003420


	//   ....[8]....
        /*0160*/ 	.word	0x00004460


	//   ....[9]....
        /*0164*/ 	.word	0x00004490


	//   ....[10]....
        /*0168*/ 	.word	0x000044e0


	//   ....[11]....
        /*016c*/ 	.word	0x00004500


	//   ....[12]....
        /*0170*/ 	.word	0x00004530


	//   ....[13]....
        /*0174*/ 	.word	0x00004540


	//   ....[14]....
        /*0178*/ 	.word	0x00004570


	//   ....[15]....
        /*017c*/ 	.word	0x00004580


	//   ....[16]....
        /*0180*/ 	.word	0x00004750


	//   ....[17]....
        /*0184*/ 	.word	0x000047e0


	//   ....[18]....
        /*0188*/ 	.word	0x00004850


	//   ....[19]....
        /*018c*/ 	.word	0x000048b0


	//   ....[20]....
        /*0190*/ 	.word	0x00004920


	//   ....[21]....
        /*0194*/ 	.word	0x00004980


	//   ....[22]....
        /*0198*/ 	.word	0x000049f0


	//   ....[23]....
        /*019c*/ 	.word	0x00004a50


	//----- nvinfo : EIATTR_VRC_CTA_INIT_COUNT
	.align		4
.L_1175:
        /*01a0*/ 	.byte	0x02, 0x4a
	.zero		1
	.zero		1


	//----- nvinfo : EIATTR_EXIT_INSTR_OFFSETS
	.align		4
        /*01a4*/ 	.byte	0x04, 0x1c
        /*01a6*/ 	.short	(.L_1177 - .L_1176)


	//   ....[0]....
.L_1176:
        /*01a8*/ 	.word	0x000038e0


	//   ....[1]....
        /*01ac*/ 	.word	0x000046e0


	//----- nvinfo : EIATTR_MAX_THREADS
	.align		4
.L_1177:
        /*01b0*/ 	.byte	0x04, 0x05
        /*01b2*/ 	.short	(.L_1179 - .L_1178)
.L_1178:
        /*01b4*/ 	.word	0x00000140
        /*01b8*/ 	.word	0x00000001
        /*01bc*/ 	.word	0x00000001


	//----- nvinfo : EIATTR_CRS_STACK_SIZE
	.align		4
.L_1179:
        /*01c0*/ 	.byte	0x04, 0x1e
        /*01c2*/ 	.short	(.L_1181 - .L_1180)
.L_1180:
        /*01c4*/ 	.word	0x00000000


	//----- nvinfo : EIATTR_CBANK_PARAM_SIZE
	.align		4
.L_1181:
        /*01c8*/ 	.byte	0x03, 0x19
        /*01ca*/ 	.short	0x0060


	//----- nvinfo : EIATTR_PARAM_CBANK
	.align		4
        /*01cc*/ 	.byte	0x04, 0x0a
        /*01ce*/ 	.short	(.L_1183 - .L_1182)
	.align		4
.L_1182:
        /*01d0*/ 	.word	index@(.nv.constant0._ZN13group_norm_v218gn_bwd_cuda_kernelI6__halfLi320ELi1ELi16ELi160ELi64ELb1ELb1ELi16ELi320ELi320ELi4ELb1ELi32ELb0ELb0ELNS_15WgradSyncMethodE3ENS_16CompileConditionILi1000EEEEEvPT_S6_S6_PKS5_S8_S8_S8_PKfflPfPj)
        /*01d4*/ 	.short	0x0380
        /*01d6*/ 	.short	0x0060


	//----- nvinfo : EIATTR_SW_WAR
	.align		4
.L_1183:
        /*01d8*/ 	.byte	0x04, 0x36
        /*01da*/ 	.short	(.L_1185 - .L_1184)
.L_1184:
        /*01dc*/ 	.word	0x00000008
.L_1185:


//--------------------- .nv.info._ZN13group_norm_v218gn_bwd_cuda_kernelI6__halfLi320ELi3ELi16ELi160ELi64ELb1ELb1ELi16ELi320ELi320ELi4ELb1ELi80ELb0ELb0ELNS_15WgradSyncMethodE3ENS_16CompileConditionILi1000EEEEEvPT_S6_S6_PKS5_S8_S8_S8_PKfflPfPj --------------------------
	.section	.nv.info._ZN13group_norm_v218gn_bwd_cuda_kernelI6__halfLi320ELi3ELi16ELi160ELi64ELb1ELb1ELi16ELi320ELi320ELi4ELb1ELi80ELb0ELb0ELNS_15WgradSyncMethodE3ENS_16CompileConditionILi1000EEEEEvPT_S6_S6_PKS5_S8_S8_S8_PKfflPfPj,"",@"SHT_CUDA_INFO"
	.sectionflags	@""
	.align	4


	//----- nvinfo : EIATTR_CUDA_API_VERSION
	.align		4
        /*0000*/ 	.byte	0x04, 0x37
        /*0002*/ 	.short	(.L_1187 - .L_1186)
.L_1186:
        /*0004*/ 	.word	0x00000082


	//----- nvinfo : EIATTR_KPARAM_INFO
	.align		4
.L_1187:
        /*0008*/ 	.byte	0x04, 0x17
        /*000a*/ 	.short	(.L_1189 - .L_1188)
.L_1188:
        /*000c*/ 	.word	0x00000000
        /*0010*/ 	.short	0x000b
        /*0012*/ 	.short	0x0058
        /*0014*/ 	.byte	0x00, 0xf5, 0x21, 0x00


	//----- nvinfo : EIATTR_KPARAM_INFO
	.align		4
.L_1189:
        /*0018*/ 	.byte	0x04, 0x17
        /*001a*/ 	.short	(.L_1191 - .L_1190)
.L_1190:
        /*001c*/ 	.word	0x00000000
        /*0020*/ 	.short	0x000a
        /*0022*/ 	.short	0x0050
        /*0024*/ 	.byte	0x00, 0xf5, 0x21, 0x00


	//----- nvinfo : EIATTR_KPARAM_INFO
	.align		4
.L_1191:
        /*0028*/ 	.byte	0x04, 0x17
        /*002a*/ 	.short	(.L_1193 - .L_1192)
.L_1192:
        /*002c*/ 	.word	0x00000000
        /*0030*/ 	.short	0x0009
        /*0032*/ 	.short	0x0048
        /*0034*/ 	.byte	0x00, 0xf0, 0x21, 0x00


	//----- nvinfo : EIATTR_KPARAM_INFO
	.align		4
.L_1193:
        /*0038*/ 	.byte	0x04, 0x17
        /*003a*/ 	.short	(.L_1195 - .L_1194)
.L_1194:
        /*003c*/ 	.word	0x00000000
        /*0040*/ 	.short	0x0008
        /*0042*/ 	.short	0x0040
        /*0044*/ 	.byte	0x00, 0xf0, 0x11, 0x00


	//----- nvinfo : EIATTR_KPARAM_INFO
	.align		4
.L_1195:
        /*0048*/ 	.byte	0x04, 0x17
        /*004a*/ 	.short	(.L_1197 - .L_1196)
.L_1196:
        /*004c*/ 	.word	0x00000000
        /*0050*/ 	.short	0x0007
        /*0052*/ 	.short	0x0038
        /*0054*/ 	.byte	0x00, 0xf5, 0x21, 0x00


	//----- nvinfo : EIATTR_KPARAM_INFO
	.align		4
.L_1197:
        /*0058*/ 	.byte	0x04, 0x17
        /*005a*/ 	.short	(.L_1199 - .L_1198)
.L_1198:
        /*005c*/ 	.word	0x00000000
        /*0060*/ 	.short	0x0006
        /*0062*/ 	.short	0x0030
        /*0064*/ 	.byte	0x00, 0xf5, 0x21, 0x00


	//----- nvinfo : EIATTR_KPARAM_INFO
	.align		4
.L_1199:
        /*0068*/ 	.byte	0x04, 0x17
        /*006a*/ 	.short	(.L_1201 - .L_1200)
.L_1200:
        /*006c*/ 	.word	0x00000000
        /*0070*/ 	.short	0x0005
        /*0072*/ 	.short	0x0028
        /*0074*/ 	.byte	0x00, 0xf5, 0x21, 0x00


	//----- nvinfo : EIATTR_KPARAM_INFO
	.align		4
.L_1201:
        /*0078*/ 	.byte	0x04, 0x17
        /*007a*/ 	.short	(.L_1203 - .L_1202)
.L_1202:
        /*007c*/ 	.word	0x00000000
        /*0080*/ 	.short	0x0004
        /*0082*/ 	.short	0x0020
        /*0084*/ 	.byte	0x00, 0xf5, 0x21, 0x00


	//----- nvinfo : EIATTR_KPARAM_INFO
	.align		4
.L_1203:
        /*0088*/ 	.byte	0x04, 0x17
        /*008a*/ 	.short	(.L_1205 - .L_1204)
.L_1204:
        /*008c*/ 	.word	0x00000000
        /*0090*/ 	.short	0x0003
        /*0092*/ 	.short	0x0018
        /*0094*/ 	.byte	0x00, 0xf5, 0x21, 0x00


	//----- nvinfo : EIATTR_KPARAM_INFO
	.align		4
.L_1205:
        /*0098*/ 	.byte	0x04, 0x17
        /*009a*/ 	.short	(.L_1207 - .L_1206)
.L_1206:
        /*009c*/ 	.word	0x00000000
        /*00a0*/ 	.short	0x0002
        /*00a2*/ 	.short	0x0010
        /*00a4*/ 	.byte	0x00, 0xf5, 0x21, 0x00


	//----- nvinfo : EIATTR_KPARAM_INFO
	.align		4
.L_1207:
        /*00a8*/ 	.byte	0x04, 0x17
        /*00aa*/ 	.short	(.L_1209 - .L_1208)
.L_1208:
        /*00ac*/ 	.word	0x00000000
        /*00b0*/ 	.short	0x0001
        /*00b2*/ 	.short	0x0008
        /*00b4*/ 	.byte	0x00, 0xf5, 0x21, 0x00


	//----- nvinfo : EIATTR_KPARAM_INFO
	.align		4
.L_1209:
        /*00b8*/ 	.byte	0x04, 0x17
        /*00ba*/ 	.short	(.L_1211 - .L_1210)
.L_1210:
        /*00bc*/ 	.word	0x00000000
        /*00c0*/ 	.short	0x0000
        /*00c2*/ 	.short	0x0000
        /*00c4*/ 	.byte	0x00, 0xf5, 0x21, 0x00


	//----- nvinfo : EIATTR_SPARSE_MMA_MASK
	.align		4
.L_1211:
        /*00c8*/ 	.byte	0x03, 0x50
        /*00ca*/ 	.short	0x0000


	//----- nvinfo : EIATTR_MAXREG_COUNT
	.align		4
        /*00cc*/ 	.byte	0x03, 0x1b
        /*00ce*/ 	.short	0x0040


	//----- nvinfo : EIATTR_NUM_BARRIERS
	.align		4
        /*00d0*/ 	.byte	0x02, 0x4c
        /*00d2*/ 	.byte	0x01
	.zero		1


	//----- nvinfo : EIATTR_MERCURY_ISA_VERSION
	.align		4
        /*00d4*/ 	.byte	0x03, 0x5f
        /*00d6*/ 	.short	0x0101


	//----- nvinfo : EIATTR_COOP_GROUP_MASK_REGIDS
	.align		4
        /*00d8*/ 	.byte	0x04, 0x29
        /*00da*/ 	.short	(.L_1213 - .L_1212)


	//   ....[0]....
.L_1212:
        /*00dc*/ 	.word	0xffffffff


	//   ....[1]....
        /*00e0*/ 	.word	0xffffffff


	//   ....[2]....
        /*00e4*/ 	.word	0xffffffff


	//   ....[3]....
        /*00e8*/ 	.word	0xffffffff


	//   ....[4]....
        /*00ec*/ 	.word	0xffffffff


	//   ....[5]....
        /*00f0*/ 	.word	0xffffffff


	//   ....[6]....
        /*00f4*/ 	.word	0xffffffff


	//   ....[7]....
        /*00f8*/ 	.word	0xffffffff


	//   ....[8]....
        /*00fc*/ 	.word	0x05000010


	//   ....[9]....
        /*0100*/ 	.word	0x0500000f


	//   ....[10]....
        /*0104*/ 	.word	0x05000011


	//   ....[11]....
        /*0108*/ 	.word	0x05000012


	//   ....[12]....
        /*010c*/ 	.word	0x05000014


	//   ....[13]....
        /*0110*/ 	.word	0x05000013


	//   ....[14]....
        /*0114*/ 	.word	0x05000015


	//   ....[15]....
        /*0118*/ 	.word	0x0500000a


	//   ....[16]....
        /*011c*/ 	.word	0x05000011


	//   ....[17]....
        /*0120*/ 	.word	0x05000011


	//   ....[18]....
        /*0124*/ 	.word	0x05000011


	//   ....[19]....
        /*0128*/ 	.word	0x05000011


	//   ....[20]....
        /*012c*/ 	.word	0x05000011


	//   ....[21]....
        /*0130*/ 	.word	0x05000011


	//   ....[22]....
        /*0134*/ 	.word	0x05000011


	//   ....[23]....
        /*0138*/ 	.word	0x05000011


	//----- nvinfo : EIATTR_COOP_GROUP_INSTR_OFFSETS
	.align		4
.L_1213:
        /*013c*/ 	.byte	0x04, 0x28
        /*013e*/ 	.short	(.L_1215 - .L_1214)


	//   ....[0]....
.L_1214:
        /*0140*/ 	.word	0x000030c0


	//   ....[1]....
        /*0144*/ 	.word	0x000030f0


	//   ....[2]....
        /*0148*/ 	.word	0x00003120


	//   ....[3]....
        /*014c*/ 	.word	0x00003130


	//   ....[4]....
        /*0150*/ 	.word	0x00003690


	//   ....[5]....
        /*0154*/ 	.word	0x000036a0


	//   ....[6]....
        /*0158*/ 	.word	0x000036f0


	//   ....[7]....
        /*015c*/ 	.word	0x00003710


	//   ....[8]....
        /*0160*/ 	.word	0x00004790


	//   ....[9]....
        /*0164*/ 	.word	0x000047c0


	//   ....[10]....
        /*0168*/ 	.word	0x00004810


	//   ....[11]....
        /*016c*/ 	.word	0x00004830


	//   ....[12]....
        /*0170*/ 	.word	0x00004860


	//   ....[13]....
        /*0174*/ 	.word	0x00004870


	//   ....[14]....
        /*0178*/ 	.word	0x000048a0


	//   ....[15]....
        /*017c*/ 	.word	0x000048b0


	//   ....[16]....
        /*0180*/ 	.word	0x00004a70


	//   ....[17]....
        /*0184*/ 	.word	0x00004b00


	//   ....[18]....
        /*0188*/ 	.word	0x00004b70


	//   ....[19]....
        /*018c*/ 	.word	0x00004bd0


	//   ....[20]....
        /*0190*/ 	.word	0x00004c40


	//   ....[21]....
        /*0194*/ 	.word	0x00004ca0


	//   ....[22]....
        /*0198*/ 	.word	0x00004d10


	//   ....[23]....
        /*019c*/ 	.word	0x00004d70


	//----- nvinfo : EIATTR_VRC_CTA_INIT_COUNT
	.align		4
.L_1215:
        /*01a0*/ 	.byte	0x02, 0x4a
	.zero		1
	.zero		1


	//----- nvinfo : EIATTR_EXIT_INSTR_OFFSETS
	.align		4
        /*01a4*/ 	.byte	0x04, 0x1c
        /*01a6*/ 	.short	(.L_1217 - .L_1216)


	//   ....[0]....
.L_1216:
        /*01a8*/ 	.word	0x00003c20


	//   ....[1]....
        /*01ac*/ 	.word	0x00004a00


	//----- nvinfo : EIATTR_MAX_THREADS
	.align		4
.L_1217:
        /*01b0*/ 	.byte	0x04, 0x05
        /*01b2*/ 	.short	(.L_1219 - .L_1218)
.L_1218:
        /*01b4*/ 	.word	0x00000140
        /*01b8*/ 	.word	0x00000001
        /*01bc*/ 	.word	0x00000001


	//----- nvinfo : EIATTR_CRS_STACK_SIZE
	.align		4
.L_1219:
        /*01c0*/ 	.byte	0x04, 0x1e
        /*01c2*/ 	.short	(.L_1221 - .L_1220)
.L_1220:
        /*01c4*/ 	.word	0x00000000


	//----- nvinfo : EIATTR_CBANK_PARAM_SIZE
	.align		4
.L_1221:
        /*01c8*/ 	.byte	0x03, 0x19
        /*01ca*/ 	.short	0x0060


	//----- nvinfo : EIATTR_PARAM_CBANK
	.align		4
        /*01cc*/ 	.byte	0x04, 0x0a
        /*01ce*/ 	.short	(.L_1223 - .L_1222)
	.align		4
.L_1222:
        /*01d0*/ 	.word	index@(.nv.constant0._ZN13group_norm_v218gn_bwd_cuda_kernelI6__halfLi320ELi3ELi16ELi160ELi64ELb1ELb1ELi16ELi320ELi320ELi4ELb1ELi80ELb0ELb0ELNS_15WgradSyncMethodE3ENS_16CompileConditionILi1000EEEEEvPT_S6_S6_PKS5_S8_S8_S8_PKfflPfPj)
        /*01d4*/ 	.short	0x0380
        /*01d6*/ 	.short	0x0060


	//----- nvinfo : EIATTR_SW_WAR
	.align		4
.L_1223:
        /*01d8*/ 	.byte	0x04, 0x36
        /*01da*/ 	.short	(.L_1225 - .L_1224)
.L_1224:
        /*01dc*/ 	.word	0x00000008
.L_1225:


//--------------------- .nv.info._ZN13group_norm_v218gn_bwd_cuda_kernelI6__halfLi320ELi1ELi16ELi160ELi64ELb1ELb1ELi32ELi320ELi320ELi4ELb1ELi72ELb0ELb0ELNS_15WgradSyncMethodE1ENS_16CompileConditionILi1000EEEEEvPT_S6_S6_PKS5_S8_S8_S8_PKfflPfPj --------------------------
	.section	.nv.info._ZN13group_norm_v218gn_bwd_cuda_kernelI6__halfLi320ELi1ELi16ELi160ELi64ELb1ELb1ELi32ELi320ELi320ELi4ELb1ELi72ELb0ELb0ELNS_15WgradSyncMethodE1ENS_16CompileConditionILi1000EEEEEvPT_S6_S6_PKS5_S8_S8_S8_PKfflPfPj,"",@"SHT_CUDA_INFO"
	.sectionflags	@""
	.align	4


	//----- nvinfo : EIATTR_CUDA_API_VERSION
	.align		4
        /*0000*/ 	.byte	0x04, 0x37
        /*0002*/ 	.short	(.L_1227 - .L_1226)
.L_1226:
        /*0004*/ 	.word	0x00000082


	//----- nvinfo : EIATTR_KPARAM_INFO
	.align		4
.L_1227:
        /*0008*/ 	.byte	0x04, 0x17
        /*000a*/ 	.short	(.L_1229 - .L_1228)
.L_1228:
        /*000c*/ 	.word	0x00000000
        /*0010*/ 	.short	0x000b
        /*0012*/ 	.short	0x0058
        /*0014*/ 	.byte	0x00, 0xf5, 0x21, 0x00


	//----- nvinfo : EIATTR_KPARAM_INFO
	.align		4
.L_1229:
        /*0018*/ 	.byte	0x04, 0x17
        /*001a*/ 	.short	(.L_1231 - .L_1230)
.L_1230:
        /*001c*/ 	.word	0x00000000
        /*0020*/ 	.short	0x000a
        /*0022*/ 	.short	0x0050
        /*0024*/ 	.byte	0x00, 0xf5, 0x21, 0x00


	//----- nvinfo : EIATTR_KPARAM_INFO
	.align		4
.L_1231:
        /*0028*/ 	.byte	0x04, 0x17
        /*002a*/ 	.short	(.L_1233 - .L_1232)
.L_1232:
        /*002c*/ 	.word	0x00000000
        /*0030*/ 	.short	0x0009
        /*0032*/ 	.short	0x0048
        /*0034*/ 	.byte	0x00, 0xf0, 0x21, 0x00


	//----- nvinfo : EIATTR_KPARAM_INFO
	.align		4
.L_1233:
        /*0038*/ 	.byte	0x04, 0x17
        /*003a*/ 	.short	(.L_1235 - .L_1234)
.L_1234:
        /*003c*/ 	.word	0x00000000
        /*0040*/ 	.short	0x0008
        /*0042*/ 	.short	0x0040
        /*0044*/ 	.byte	0x00, 0xf0, 0x11, 0x00


	//----- nvinfo : EIATTR_KPARAM_INFO
	.align		4
.L_1235:
        /*0048*/ 	.byte	0x04, 0x17
        /*004a*/ 	.short	(.L_1237 - .L_1236)
.L_1236:
        /*004c*/ 	.word	0x00000000
        /*0050*/ 	.short	0x0007
        /*0052*/ 	.short	0x0038
        /*0054*/ 	.byte	0x00, 0xf5, 0x21, 0x00


	//----- nvinfo : EIATTR_KPARAM_INFO
	.align		4
.L_1237:
        /*0058*/ 	.byte	0x04, 0x17
        /*005a*/ 	.short	(.L_1239 - .L_1238)
.L_1238:
        /*005c*/ 	.word	0x00000000
        /*0060*/ 	.short	0x0006
        /*0062*/ 	.short	0x0030
        /*0064*/ 	.byte	0x00, 0xf5, 0x21, 0x00


	//----- nvinfo : EIATTR_KPARAM_INFO
	.align		4
.L_1239:
        /*0068*/ 	.byte	0x04, 0x17
        /*006a*/ 	.short	(.L_1241 - .L_1240)
.L_1240:
        /*006c*/ 	.word	0x00000000
        /*0070*/ 	.short	0x0005
        /*0072*/ 	.short	0x0028
        /*0074*/ 	.byte	0x00, 0xf5, 0x21, 0x00


	//----- nvinfo : EIATTR_KPARAM_INFO
	.align		4
.L_1241:
        /*0078*/ 	.byte	0x04, 0x17
        /*007a*/ 	.short	(.L_1243 - .L_1242)
.L_1242:
        /*007c*/ 	.word	0x00000000
        /*0080*/ 	.short	0x0004
        /*0082*/ 	.short	0x0020
        /*0084*/ 	.byte	0x00, 0xf5, 0x21, 0x00


	//----- nvinfo : EIATTR_KPARAM_INFO
	.align		4
.L_1243:
        /*0088*/ 	.byte	0x04, 0x17
        /*008a*/ 	.short	(.L_1245 - .L_1244)
.L_1244:
        /*008c*/ 	.word	0x00000000
        /*0090*/ 	.short	0x0003
        /*0092*/ 	.short	0x0018
        /*0094*/ 	.byte	0x00, 0xf5, 0x21, 0x00


	//----- nvinfo : EIATTR_KPARAM_INFO
	.align		4
.L_1245:
        /*0098*/ 	.byte	0x04, 0x17
        /*009a*/ 	.short	(.L_1247 - .L_1246)
.L_1246:
        /*009c*/ 	.word	0x00000000
        /*00a0*/ 	.short	0x0002
        /*00a2*/ 	.short	0x0010
        /*00a4*/ 	.byte	0x00, 0xf5, 0x21, 0x00


	//----- nvinfo : EIATTR_KPARAM_INFO
	.align		4
.L_1247:
        /*00a8*/ 	.byte	0x04, 0x17
        /*00aa*/ 	.short	(.L_1249 - .L_1248)
.L_1248:
        /*00ac*/ 	.word	0x00000000
        /*00b0*/ 	.short	0x0001
        /*00b2*/ 	.short	0x0008
        /*00b4*/ 	.byte	0x00, 0xf5, 0x21, 0x00


	//----- nvinfo : EIATTR_KPARAM_INFO
	.align		4
.L_1249:
        /*00b8*/ 	.byte	0x04, 0x17
        /*00ba*/ 	.short	(.L_1251 - .L_1250)
.L_1250:
        /*00bc*/ 	.word	0x00000000
        /*00c0*/ 	.short	0x0000
        /*00c2*/ 	.short	0x0000
        /*00c4*/ 	.byte	0x00, 0xf5, 0x21, 0x00


	//----- nvinfo : EIATTR_SPARSE_MMA_MASK
	.align		4
.L_1251:
        /*00c8*/ 	.byte	0x03, 0x50
        /*00ca*/ 	.short	0x0000


	//----- nvinfo : EIATTR_MAXREG_COUNT
	.align		4
        /*00cc*/ 	.byte	0x03, 0x1b
        /*00ce*/ 	.short	0x00a8


	//----- nvinfo : EIATTR_NUM_BARRIERS
	.align		4
        /*00d0*/ 	.byte	0x02, 0x4c
        /*00d2*/ 	.byte	0x01
	.zero		1


	//----- nvinfo : EIATTR_MERCURY_ISA_VERSION
	.align		4
        /*00d4*/ 	.byte	0x03, 0x5f
        /*00d6*/ 	.short	0x0101


	//----- nvinfo : EIATTR_INT_WARP_WIDE_INSTR_OFFSETS
	.align		4
        /*00d8*/ 	.byte	0x04, 0x31
        /*00da*/ 	.short	(.L_1253 - .L_1252)


	//   ....[0]....
.L_1252:
        /*00dc*/ 	.word	0x00004310


	//----- nvinfo : EIATTR_COOP_GROUP_MASK_REGIDS
	.align		4
.L_1253:
        /*00e0*/ 	.byte	0x04, 0x29
        /*00e2*/ 	.short	(.L_1255 - .L_1254)


	//   ....[0]....
.L_1254:
        /*00e4*/ 	.word	0xffffffff


	//   ....[1]....
        /*00e8*/ 	.word	0xffffffff


	//   ....[2]....
        /*00ec*/ 	.word	0xffffffff


	//   ....[3]....
        /*00f0*/ 	.word	0xffffffff


	//   ....[4]....
        /*00f4*/ 	.word	0xffffffff


	//   ....[5]....
        /*00f8*/ 	.word	0xffffffff


	//   ....[6]....
        /*00fc*/ 	.word	0x05000019


	//   ....[7]....
        /*0100*/ 	.word	0x0500001a


	//   ....[8]....
        /*0104*/ 	.word	0x0500001c


	//   ....[9]....
        /*0108*/ 	.word	0x0500001b


	//   ....[10]....
        /*010c*/ 	.word	0x0500001d


	//   ....[11]....
        /*0110*/ 	.word	0x0500001e


	//   ....[12]....
        /*0114*/ 	.word	0x05000020


	//   ....[13]....
        /*0118*/ 	.word	0x0500000d


	//   ....[14]....
        /*011c*/ 	.word	0x0500001b


	//   ....[15]....
        /*0120*/ 	.word	0x0500001b


	//   ....[16]....
        /*0124*/ 	.word	0x0500001b


	//   ....[17]....
        /*0128*/ 	.word	0x0500001b


	//   ....[18]....
        /*012c*/ 	.word	0x0500001b


	//   ....[19]....
        /*0130*/ 	.word	0x0500001b


	//   ....[20]....
        /*0134*/ 	.word	0x0500001b


	//   ....[21]....
        /*0138*/ 	.word	0x0500001b


	//----- nvinfo : EIATTR_COOP_GROUP_INSTR_OFFSETS
	.align		4
.L_1255:
        /*013c*/ 	.byte	0x04, 0x28
        /*013e*/ 	.short	(.L_1257 - .L_1256)


	//   ....[0]....
.L_1256:
        /*0140*/ 	.word	0x000042c0


	//   ....[1]....
        /*0144*/ 	.word	0x000042f0


	//   ....[2]....
        /*0148*/ 	.word	0x00004360


	//   ....[3]....
        /*014c*/ 	.word	0x00004380


	//   ....[4]....
        /*0150*/ 	.word	0x00004770


	//   ....[5]....
        /*0154*/ 	.word	0x000047a0


	//   ....[6]....
        /*0158*/ 	.word	0x00005cd0


	//   ....[7]....
        /*015c*/ 	.word	0x00005d00


	//   ....[8]....
        /*0160*/ 	.word	0x00005d50


	//   ....[9]....
        /*0164*/ 	.word	0x00005d70


	//   ....[10]....
        /*0168*/ 	.word	0x00005da0


	//   ....[11]....
        /*016c*/ 	.word	0x00005db0


	//   ....[12]....
        /*0170*/ 	.word	0x00005de0


	//   ....[13]....
        /*0174*/ 	.word	0x00005df0


	//   ....[14]....
        /*0178*/ 	.word	0x00005fc0


	//   ....[15]....
        /*017c*/ 	.word	0x00006050


	//   ....[16]....
        /*0180*/ 	.word	0x000060c0


	//   ....[17]....
        /*0184*/ 	.word	0x00006120


	//   ....[18]....
        /*0188*/ 	.word	0x00006190


	//   ....[19]....
        /*018c*/ 	.word	0x000061f0


	//   ....[20]....
        /*0190*/ 	.word	0x00006260


	//   ....[21]....
        /*0194*/ 	.word	0x000062c0


	//----- nvinfo : EIATTR_VRC_CTA_INIT_COUNT
	.align		4
.L_1257:
        /*0198*/ 	.byte	0x02, 0x4a
	.zero		1
	.zero		1


	//----- nvinfo : EIATTR_EXIT_INSTR_OFFSETS
	.align		4
        /*019c*/ 	.byte	0x04, 0x1c
        /*019e*/ 	.short	(.L_1259 - .L_1258)


	//   ....[0]....
.L_1258:
        /*01a0*/ 	.word	0x00005140


	//   ....[1]....
        /*01a4*/ 	.word	0x00005f50


	//----- nvinfo : EIATTR_MAX_THREADS
	.align		4
.L_1259:
        /*01a8*/ 	.byte	0x04, 0x05
        /*01aa*/ 	.short	(.L_1261 - .L_1260)
.L_1260:
        /*01ac*/ 	.word	0x00000140
        /*01b0*/ 	.word	0x00000001
        /*01b4*/ 	.word	0x00000001


	//----- nvinfo : EIATTR_CRS_STACK_SIZE
	.align		4
.L_1261:
        /*01b8*/ 	.byte	0x04, 0x1e
        /*01ba*/ 	.short	(.L_1263 - .L_1262)
.L_1262:
        /*01bc*/ 	.word	0x00000000


	//----- nvinfo : EIATTR_CBANK_PARAM_SIZE
	.align		4
.L_1263:
        /*01c0*/ 	.byte	0x03, 0x19
        /*01c2*/ 	.short	0x0060


	//----- nvinfo : EIATTR_PARAM_CBANK
	.align		4
        /*01c4*/ 	.byte	0x04, 0x0a
        /*01c6*/ 	.short	(.L_1265 - .L_1264)
	.align		4
.L_1264:
        /*01c8*/ 	.word	index@(.nv.constant0._ZN13group_norm_v218gn_bwd_cuda_kernelI6__halfLi320ELi1ELi16ELi160ELi64ELb1ELb1ELi32ELi320ELi320ELi4ELb1ELi72ELb0ELb0ELNS_15WgradSyncMethodE1ENS_16CompileConditionILi1000EEEEEvPT_S6_S6_PKS5_S8_S8_S8_PKfflPfPj)
        /*01cc*/ 	.short	0x0380
        /*01ce*/ 	.short	0x0060


	//----- nvinfo : EIATTR_SW_WAR
	.align		4
.L_1265:
        /*01d0*/ 	.byte	0x04, 0x36
        /*01d2*/ 	.short	(.L_1267 - .L_1266)
.L_1266:
        /*01d4*/ 	.word	0x00000008
.L_1267:


//--------------------- .nv.info._ZN13group_norm_v218gn_bwd_cuda_kernelI6__halfLi320ELi1ELi16ELi160ELi64ELb1ELb1ELi32ELi320ELi320ELi4ELb1ELi72ELb0ELb1ELNS_15WgradSyncMethodE1ENS_16CompileConditionILi1000EEEEEvPT_S6_S6_PKS5_S8_S8_S8_PKfflPfPj --------------------------
	.section	.nv.info._ZN13group_norm_v218gn_bwd_cuda_kernelI6__halfLi320ELi1ELi16ELi160ELi64ELb1ELb1ELi32ELi320ELi320ELi4ELb1ELi72ELb0ELb1ELNS_15WgradSyncMethodE1ENS_16CompileConditionILi1000EEEEEvPT_S6_S6_PKS5_S8_S8_S8_PKfflPfPj,"",@"SHT_CUDA_INFO"
	.sectionflags	@""
	.align	4


	//----- nvinfo : EIATTR_CUDA_API_VERSION
	.align		4
        /*0000*/ 	.byte	0x04, 0x37
        /*0002*/ 	.short	(.L_1269 - .L_1268)
.L_1268:
        /*0004*/ 	.word	0x00000082


	//----- nvinfo : EIATTR_KPARAM_INFO
	.align		4
.L_1269:
        /*0008*/ 	.byte	0x04, 0x17
        /*000a*/ 	.short	(.L_1271 - .L_1270)
.L_1270:
        /*000c*/ 	.word	0x00000000
        /*0010*/ 	.short	0x000b
        /*0012*/ 	.short	0x0058
        /*0014*/ 	.byte	0x00, 0xf5, 0x21, 0x00


	//----- nvinfo : EIATTR_KPARAM_INFO
	.align		4
.L_1271:
        /*0018*/ 	.byte	0x04, 0x17
        /*001a*/ 	.short	(.L_1273 - .L_1272)
.L_1272:
        /*001c*/ 	.word	0x00000000
        /*0020*/ 	.short	0x000a
        /*0022*/ 	.short	0x0050
        /*0024*/ 	.byte	0x00, 0xf5, 0x21, 0x00


	//----- nvinfo : EIATTR_KPARAM_INFO
	.align		4
.L_1273:
        /*0028*/ 	.byte	0x04, 0x17
        /*002a*/ 	.short	(.L_1275 - .L_1274)
.L_1274:
        /*002c*/ 	.word	0x00000000
        /*0030*/ 	.short	0x0009
        /*0032*/ 	.short	0x0048
        /*0034*/ 	.byte	0x00, 0xf0, 0x21, 0x00


	//----- nvinfo : EIATTR_KPARAM_INFO
	.align		4
.L_1275:
        /*0038*/ 	.byte	0x04, 0x17
        /*003a*/ 	.short	(.L_1277 - .L_1276)
.L_1276:
        /*003c*/ 	.word	0x00000000
        /*0040*/ 	.short	0x0008
        /*0042*/ 	.short	0x0040
        /*0044*/ 	.byte	0x00, 0xf0, 0x11, 0x00


	//----- nvinfo : EIATTR_KPARAM_INFO
	.align		4
.L_1277:
        /*0048*/ 	.byte	0x04, 0x17
        /*004a*/ 	.short	(.L_1279 - .L_1278)
.L_1278:
        /*004c*/ 	.word	0x00000000
        /*0050*/ 	.short	0x0007
        /*0052*/ 	.short	0x0038
        /*0054*/ 	.byte	0x00, 0xf5, 0x21, 0x00


	//----- nvinfo : EIATTR_KPARAM_INFO
	.align		4
.L_1279:
        /*0058*/ 	.byte	0x04, 0x17
        /*005a*/ 	.short	(.L_1281 - .L_1280)
.L_1280:
        /*005c*/ 	.word	0x00000000
        /*0060*/ 	.short	0x0006
        /*0062*/ 	.short	0x0030
        /*0064*/ 	.byte	0x00, 0xf5, 0x21, 0x00


	//----- nvinfo : EIATTR_KPARAM_INFO
	.align		4
.L_1281:
        /*0068*/ 	.byte	0x04, 0x17
        /*006a*/ 	.short	(.L_1283 - .L_1282)
.L_1282:
        /*006c*/ 	.word	0x00000000
        /*0070*/ 	.short	0x0005
        /*0072*/ 	.short	0x0028
        /*0074*/ 	.byte	0x00, 0xf5, 0x21, 0x00


	//----- nvinfo : EIATTR_KPARAM_INFO
	.align		4
.L_1283:
        /*0078*/ 	.byte	0x04, 0x17
        /*007a*/ 	.short	(.L_1285 - .L_1284)
.L_1284:
        /*007c*/ 	.word	0x00000000
        /*0080*/ 	.short	0x0004
        /*0082*/ 	.short	0x0020
        /*0084*/ 	.byte	0x00, 0xf5, 0x21, 0x00


	//----- nvinfo : EIATTR_KPARAM_INFO
	.align		4
.L_1285:
        /*0088*/ 	.byte	0x04, 0x17
        /*008a*/ 	.short	(.L_1287 - .L_1286)
.L_1286:
        /*008c*/ 	.word	0x00000000
        /*0090*/ 	.short	0x0003
        /*0092*/ 	.short	0x0018
        /*0094*/ 	.byte	0x00, 0xf5, 0x21, 0x00


	//----- nvinfo : EIATTR_KPARAM_INFO
	.align		4
.L_1287:
        /*0098*/ 	.byte	0x04, 0x17
        /*009a*/ 	.short	(.L_1289 - .L_1288)
.L_1288:
        /*009c*/ 	.word	0x00000000
        /*00a0*/ 	.short	0x0002
        /*00a2*/ 	.short	0x0010
        /*00a4*/ 	.byte	0x00, 0xf5, 0x21, 0x00


	//----- nvinfo : EIATTR_KPARAM_INFO
	.align		4
.L_1289:
        /*00a8*/ 	.byte	0x04, 0x17
        /*00aa*/ 	.short	(.L_1291 - .L_1290)
.L_1290:
        /*00ac*/ 	.word	0x00000000
        /*00b0*/ 	.short	0x0001
        /*00b2*/ 	.short	0x0008
        /*00b4*/ 	.byte	0x00, 0xf5, 0x21, 0x00


	//----- nvinfo : EIATTR_KPARAM_INFO
	.align		4
.L_1291:
        /*00b8*/ 	.byte	0x04, 0x17
        /*00ba*/ 	.short	(.L_1293 - .L_1292)
.L_1292:
        /*00bc*/ 	.word	0x00000000
        /*00c0*/ 	.short	0x0000
        /*00c2*/ 	.short	0x0000
        /*00c4*/ 	.byte	0x00, 0xf5, 0x21, 0x00


	//----- nvinfo : EIATTR_SPARSE_MMA_MASK
	.align		4
.L_1293:
        /*00c8*/ 	.byte	0x03, 0x50
        /*00ca*/ 	.short	0x0000


	//----- nvinfo : EIATTR_MAXREG_COUNT
	.align		4
        /*00cc*/ 	.byte	0x03, 0x1b
        /*00ce*/ 	.short	0x00a8


	//----- nvinfo : EIATTR_NUM_BARRIERS
	.align		4
        /*00d0*/ 	.byte	0x02, 0x4c
        /*00d2*/ 	.byte	0x01
	.zero		1


	//----- nvinfo : EIATTR_MERCURY_ISA_VERSION
	.align		4
        /*00d4*/ 	.byte	0x03, 0x5f
        /*00d6*/ 	.short	0x0101


	//----- nvinfo : EIATTR_COOP_GROUP_MASK_REGIDS
	.align		4
        /*00d8*/ 	.byte	0x04, 0x29
        /*00da*/ 	.short	(.L_1295 - .L_1294)


	//   ....[0]....
.L_1294:
        /*00dc*/ 	.word	0xffffffff


	//   ....[1]....
        /*00e0*/ 	.word	0xffffffff


	//   ....[2]....
        /*00e4*/ 	.word	0xffffffff


	//   ....[3]....
        /*00e8*/ 	.word	0xffffffff


	//   ....[4]....
        /*00ec*/ 	.word	0xffffffff


	//   ....[5]....
        /*00f0*/ 	.word	0xffffffff


	//   ....[6]....
        /*00f4*/ 	.word	0xffffffff


	//   ....[7]....
        /*00f8*/ 	.word	0xffffffff


	//   ....[8]....
        /*00fc*/ 	.word	0xffffffff


	//   ....[9]....
        /*0100*/ 	.word	0x05000019


	//   ....[10]....
        /*0104*/ 	.word	0x0500001a


	//   ....[11]....
        /*0108*/ 	.word	0x0500001c


	//   ....[12]....
        /*010c*/ 	.word	0x0500001b


	//   ....[13]....
        /*0110*/ 	.word	0x0500001d


	//   ....[14]....
        /*0114*/ 	.word	0x0500001e


	//   ....[15]....
        /*0118*/ 	.word	0x05000020


	//   ....[16]....
        /*011c*/ 	.word	0x0500000d


	//   ....[17]....
        /*0120*/ 	.word	0x0500001b


	//   ....[18]....
        /*0124*/ 	.word	0x0500001b


	//   ....[19]....
        /*0128*/ 	.word	0x0500001b


	//   ....[20]....
        /*012c*/ 	.word	0x0500001b


	//   ....[21]....
        /*0130*/ 	.word	0x0500001b


	//   ....[22]....
        /*0134*/ 	.word	0x0500001b


	//   ....[23]....
        /*0138*/ 	.word	0x0500001b


	//   ....[24]....
        /*013c*/ 	.word	0x0500001b


	//----- nvinfo : EIATTR_COOP_GROUP_INSTR_OFFSETS
	.align		4
.L_1295:
        /*0140*/ 	.byte	0x04, 0x28
        /*0142*/ 	.short	(.L_1297 - .L_1296)


	//   ....[0]....
.L_1296:
        /*0144*/ 	.word	0x000042d0


	//   ....[1]....
        /*0148*/ 	.word	0x00004310


	//   ....[2]....
        /*014c*/ 	.word	0x00004340


	//   ....[3]....
        /*0150*/ 	.word	0x00004360


	//   ....[4]....
        /*0154*/ 	.word	0x00004460


	//   ....[5]....
        /*0158*/ 	.word	0x000045f0


	//   ....[6]....
        /*015c*/ 	.word	0x000047b0


	//   ....[7]....
        /*0160*/ 	.word	0x000047c0


	//   ....[8]....
        /*0164*/ 	.word	0x000047e0


	//   ....[9]....
        /*0168*/ 	.word	0x00005d60


	//   ....[10]....
        /*016c*/ 	.word	0x00005d90


	//   ....[11]....
        /*0170*/ 	.word	0x00005de0


	//   ....[12]....
        /*0174*/ 	.word	0x00005e00


	//   ....[13]....
        /*0178*/ 	.word	0x00005e30


	//   ....[14]....
        /*017c*/ 	.word	0x00005e40


	//   ....[15]....
        /*0180*/ 	.word	0x00005e70


	//   ....[16]....
        /*0184*/ 	.word	0x00005e80


	//   ....[17]....
        /*0188*/ 	.word	0x00006050


	//   ....[18]....
        /*018c*/ 	.word	0x000060e0


	//   ....[19]....
        /*0190*/ 	.word	0x00006150


	//   ....[20]....
        /*0194*/ 	.word	0x000061b0


	//   ....[21]....
        /*0198*/ 	.word	0x00006220


	//   ....[22]....
        /*019c*/ 	.word	0x00006280


	//   ....[23]....
        /*01a0*/ 	.word	0x000062f0


	//   ....[24]....
        /*01a4*/ 	.word	0x00006350


	//----- nvinfo : EIATTR_VRC_CTA_INIT_COUNT
	.align		4
.L_1297:
        /*01a8*/ 	.byte	0x02, 0x4a
	.zero		1
	.zero		1


	//----- nvinfo : EIATTR_EXIT_INSTR_OFFSETS
	.align		4
        /*01ac*/ 	.byte	0x04, 0x1c
        /*01ae*/ 	.short	(.L_1299 - .L_1298)


	//   ....[0]....
.L_1298:
        /*01b0*/ 	.word	0x000051d0


	//   ....[1]....
        /*01b4*/ 	.word	0x00005fe0


	//----- nvinfo : EIATTR_MAX_THREADS
	.align		4
.L_1299:
        /*01b8*/ 	.byte	0x04, 0x05
        /*01ba*/ 	.short	(.L_1301 - .L_1300)
.L_1300:
        /*01bc*/ 	.word	0x00000140
        /*01c0*/ 	.word	0x00000001
        /*01c4*/ 	.word	0x00000001


	//----- nvinfo : EIATTR_CRS_STACK_SIZE
	.align		4
.L_1301:
        /*01c8*/ 	.byte	0x04, 0x1e
        /*01ca*/ 	.short	(.L_1303 - .L_1302)
.L_1302:
        /*01cc*/ 	.word	0x00000000


	//----- nvinfo : EIATTR_CBANK_PARAM_SIZE
	.align		4
.L_1303:
        /*01d0*/ 	.byte	0x03, 0x19
        /*01d2*/ 	.short	0x0060


	//----- nvinfo : EIATTR_PARAM_CBANK
	.align		4
        /*01d4*/ 	.byte	0x04, 0x0a
        /*01d6*/ 	.short	(.L_1305 - .L_1304)
	.align		4
.L_1304:
        /*01d8*/ 	.word	index@(.nv.constant0._ZN13group_norm_v218gn_bwd_cuda_kernelI6__halfLi320ELi1ELi16ELi160ELi64ELb1ELb1ELi32ELi320ELi320ELi4ELb1ELi72ELb0ELb1ELNS_15WgradSyncMethodE1ENS_16CompileConditionILi1000EEEEEvPT_S6_S6_PKS5_S8_S8_S8_PKfflPfPj)
        /*01dc*/ 	.short	0x0380
        /*01de*/ 	.short	0x0060


	//----- nvinfo : EIATTR_SW_WAR
	.align		4
.L_1305:
        /*01e0*/ 	.byte	0x04, 0x36
        /*01e2*/ 	.short	(.L_1307 - .L_1306)
.L_1306:
        /*01e4*/ 	.word	0x00000008
.L_1307:


//--------------------- .nv.info._ZN13group_norm_v218gn_bwd_cuda_kernelI6__halfLi320ELi3ELi16ELi160ELi64ELb1ELb1ELi32ELi320ELi320ELi4ELb1ELi168ELb0ELb0ELNS_15WgradSyncMethodE3ENS_16CompileConditionILi1000EEEEEvPT_S6_S6_PKS5_S8_S8_S8_PKfflPfPj --------------------------
	.section	.nv.info._ZN13group_norm_v218gn_bwd_cuda_kernelI6__halfLi320ELi3ELi16ELi160ELi64ELb1ELb1ELi32ELi320ELi320ELi4ELb1ELi168ELb0ELb0ELNS_15WgradSyncMethodE3ENS_16CompileConditionILi1000EEEEEvPT_S6_S6_PKS5_S8_S8_S8_PKfflPfPj,"",@"SHT_CUDA_INFO"
	.sectionflags	@""
	.align	4


	//----- nvinfo : EIATTR_CUDA_API_VERSION
	.align		4
        /*0000*/ 	.byte	0x04, 0x37
        /*0002*/ 	.short	(.L_1309 - .L_1308)
.L_1308:
        /*0004*/ 	.word	0x00000082


	//----- nvinfo : EIATTR_KPARAM_INFO
	.align		4
.L_1309:
        /*0008*/ 	.byte	0x04, 0x17
        /*000a*/ 	.short	(.L_1311 - .L_1310)
.L_1310:
        /*000c*/ 	.word	0x00000000
        /*0010*/ 	.short	0x000b
        /*0012*/ 	.short	0x0058
        /*0014*/ 	.byte	0x00, 0xf5, 0x21, 0x00


	//----- nvinfo : EIATTR_KPARAM_INFO
	.align		4
.L_1311:
        /*0018*/ 	.byte	0x04, 0x17
        /*001a*/ 	.short	(.L_1313 - .L_1312)
.L_1312:
        /*001c*/ 	.word	0x00000000
        /*0020*/ 	.short	0x000a
        /*0022*/ 	.short	0x0050
        /*0024*/ 	.byte	0x00, 0xf5, 0x21, 0x00


	//----- nvinfo : EIATTR_KPARAM_INFO
	.align		4
.L_1313:
        /*0028*/ 	.byte	0x04, 0x17
        /*002a*/ 	.short	(.L_1315 - .L_1314)
.L_1314:
        /*002c*/ 	.word	0x00000000
        /*0030*/ 	.short	0x0009
        /*0032*/ 	.short	0x0048
        /*0034*/ 	.byte	0x00, 0xf0, 0x21, 0x00


	//----- nvinfo : EIATTR_KPARAM_INFO
	.align		4
.L_1315:
        /*0038*/ 	.byte	0x04, 0x17
        /*003a*/ 	.short	(.L_1317 - .L_1316)
.L_1316:
        /*003c*/ 	.word	0x00000000
        /*0040*/ 	.short	0x0008
        /*0042*/ 	.short	0x0040
        /*0044*/ 	.byte	0x00, 0xf0, 0x11, 0x00


	//----- nvinfo : EIATTR_KPARAM_INFO
	.align		4
.L_1317:
        /*0048*/ 	.byte	0x04, 0x17
        /*004a*/ 	.short	(.L_1319 - .L_1318)
.L_1318:
        /*004c*/ 	.word	0x00000000
        /*0050*/ 	.short	0x0007
        /*0052*/ 	.short	0x0038
        /*0054*/ 	.byte	0x00, 0xf5, 0x21, 0x00


	//----- nvinfo : EIATTR_KPARAM_INFO
	.align		4
.L_1319:
        /*0058*/ 	.byte	0x04, 0x17
        /*005a*/ 	.short	(.L_1321 - .L_1320)
.L_1320:
        /*005c*/ 	.word	0x00000000
        /*0060*/ 	.short	0x0006
        /*0062*/ 	.short	0x0030
        /*0064*/ 	.byte	0x00, 0xf5, 0x21, 0x00


	//----- nvinfo : EIATTR_KPARAM_INFO
	.align		4
.L_1321:
        /*0068*/ 	.byte	0x04, 0x17
        /*006a*/ 	.short	(.L_1323 - .L_1322)
.L_1322:
        /*006c*/ 	.word	0x00000000
        /*0070*/ 	.short	0x0005
        /*0072*/ 	.short	0x0028
        /*0074*/ 	.byte	0x00, 0xf5, 0x21, 0x00


	//----- nvinfo : EIATTR_KPARAM_INFO
	.align		4
.L_1323:
        /*0078*/ 	.byte	0x04, 0x17
        /*007a*/ 	.short	(.L_1325 - .L_1324)
.L_1324:
        /*007c*/ 	.word	0x00000000
        /*0080*/ 	.short	0x0004
        /*0082*/ 	.short	0x0020
        /*0084*/ 	.byte	0x00, 0xf5, 0x21, 0x00


	//----- nvinfo : EIATTR_KPARAM_INFO
	.align		4
.L_1325:
        /*0088*/ 	.byte	0x04, 0x17
        /*008a*/ 	.short	(.L_1327 - .L_1326)
.L_1326:
        /*008c*/ 	.word	0x00000000
        /*0090*/ 	.short	0x0003
        /*0092*/ 	.short	0x0018
        /*0094*/ 	.byte	0x00, 0xf5, 0x21, 0x00


	//----- nvinfo : EIATTR_KPARAM_INFO
	.align		4
.L_1327:
        /*0098*/ 	.byte	0x04, 0x17
        /*009a*/ 	.short	(.L_1329 - .L_1328)
.L_1328:
        /*009c*/ 	.word	0x00000000
        /*00a0*/ 	.short	0x0002
        /*00a2*/ 	.short	0x0010
        /*00a4*/ 	.byte	0x00, 0xf5, 0x21, 0x00


	//----- nvinfo : EIATTR_KPARAM_INFO
	.align		4
.L_1329:
        /*00a8*/ 	.byte	0x04, 0x17
        /*00aa*/ 	.short	(.L_1331 - .L_1330)
.L_1330:
        /*00ac*/ 	.word	0x00000000
        /*00b0*/ 	.short	0x0001
        /*00b2*/ 	.short	0x0008
        /*00b4*/ 	.byte	0x00, 0xf5, 0x21, 0x00


	//----- nvinfo : EIATTR_KPARAM_INFO
	.align		4
.L_1331:
        /*00b8*/ 	.byte	0x04, 0x17
        /*00ba*/ 	.short	(.L_1333 - .L_1332)
.L_1332:
        /*00bc*/ 	.word	0x00000000
        /*00c0*/ 	.short	0x0000
        /*00c2*/ 	.short	0x0000
        /*00c4*/ 	.byte	0x00, 0xf5, 0x21, 0x00


	//----- nvinfo : EIATTR_SPARSE_MMA_MASK
	.align		4
.L_1333:
        /*00c8*/ 	.byte	0x03, 0x50
        /*00ca*/ 	.short	0x0000


	//----- nvinfo : EIATTR_MAXREG_COUNT
	.align		4
        /*00cc*/ 	.byte	0x03, 0x1b
        /*00ce*/ 	.short	0x0040


	//----- nvinfo : EIATTR_NUM_BARRIERS
	.align		4
        /*00d0*/ 	.byte	0x02, 0x4c
        /*00d2*/ 	.byte	0x01
	.zero		1


	//----- nvinfo : EIATTR_ANNOTATIONS
	.align		4
        /*00d4*/ 	.byte	0x04, 0x55
        /*00d6*/ 	.short	(.L_1335 - .L_1334)


	//   ....[0]....
.L_1334:
        /* <DEDUP_REMOVED lines=86> */


	//----- nvinfo : EIATTR_MERCURY_ISA_VERSION
	.align		4
.L_1335:
        /*0628*/ 	.byte	0x03, 0x5f
        /*062a*/ 	.short	0x0101


	//----- nvinfo : EIATTR_COOP_GROUP_MASK_REGIDS
	.align		4
        /*062c*/ 	.byte	0x04, 0x29
        /*062e*/ 	.short	(.L_1337 - .L_1336)


	//   ....[0]....
.L_1336:
        /*0630*/ 	.word	0xffffffff


	//   ....[1]....
        /*0634*/ 	.word	0xffffffff


	//   ....[2]....
        /*0638*/ 	.word	0xffffffff


	//   ....[3]....
        /*063c*/ 	.word	0xffffffff


	//   ....[4]....
        /*0640*/ 	.word	0xffffffff


	//   ....[5]....
        /*0644*/ 	.word	0xffffffff


	//   ....[6]....
        /*0648*/ 	.word	0x05000010


	//   ....[7]....
        /*064c*/ 	.word	0x0500000f


	//   ....[8]....
        /*0650*/ 	.word	0x05000011


	//   ....[9]....
        /*0654*/ 	.word	0x05000012


	//   ....[10]....
        /*0658*/ 	.word	0x05000014


	//   ....[11]....
        /*065c*/ 	.word	0x05000013


	//   ....[12]....
        /*0660*/ 	.word	0x05000015


	//   ....[13]....
        /*0664*/ 	.word	0x0500000a


	//   ....[14]....
        /*0668*/ 	.word	0x05000011


	//   ....[15]....
        /*066c*/ 	.word	0x05000011


	//   ....[16]....
        /*0670*/ 	.word	0x05000011


	//   ....[17]....
        /*0674*/ 	.word	0x05000011


	//   ....[18]....
        /*0678*/ 	.word	0x05000011


	//   ....[19]....
        /*067c*/ 	.word	0x05000011


	//   ....[20]....
        /*0680*/ 	.word	0x05000011


	//   ....[21]....
        /*0684*/ 	.word	0x05000011


	//----- nvinfo : EIATTR_COOP_GROUP_INSTR_OFFSETS
	.align		4
.L_1337:
        /*0688*/ 	.byte	0x04, 0x28
        /*068a*/ 	.short	(.L_1339 - .L_1338)


	//   ....[0]....
.L_1338:
        /*068c*/ 	.word	0x00004b70


	//   ....[1]....
        /*0690*/ 	.word	0x00004ba0


	//   ....[2]....
        /*0694*/ 	.word	0x00004bd0


	//   ....[3]....
        /*0698*/ 	.word	0x00004be0


	//   ....[4]....
        /*069c*/ 	.word	0x00005270


	//   ....[5]....
        /*06a0*/ 	.word	0x000052a0


	//   ....[6]....
        /*06a4*/ 	.word	0x000068a0


	//   ....[7]....
        /*06a8*/ 	.word	0x000068d0


	//   ....[8]....
        /*06ac*/ 	.word	0x00006920


	//   ....[9]....
        /*06b0*/ 	.word	0x00006940


	//   ....[10]....
        /*06b4*/ 	.word	0x00006970


	//   ....[11]....
        /*06b8*/ 	.word	0x00006980


	//   ....[12]....
        /*06bc*/ 	.word	0x000069b0


	//   ....[13]....
        /*06c0*/ 	.word	0x000069c0


	//   ....[14]....
        /*06c4*/ 	.word	0x00006b80


	//   ....[15]....
        /*06c8*/ 	.word	0x00006c10


	//   ....[16]....
        /*06cc*/ 	.word	0x00006c80


	//   ....[17]....
        /*06d0*/ 	.word	0x00006ce0


	//   ....[18]....
        /*06d4*/ 	.word	0x00006d50


	//   ....[19]....
        /*06d8*/ 	.word	0x00006db0


	//   ....[20]....
        /*06dc*/ 	.word	0x00006e20


	//   ....[21]....
        /*06e0*/ 	.word	0x00006e80


	//----- nvinfo : EIATTR_VRC_CTA_INIT_COUNT
	.align		4
.L_1339:
        /*06e4*/ 	.byte	0x02, 0x4a
	.zero		1
	.zero		1


	//----- nvinfo : EIATTR_EXIT_INSTR_OFFSETS
	.align		4
        /*06e8*/ 	.byte	0x04, 0x1c
        /*06ea*/ 	.short	(.L_1341 - .L_1340)


	//   ....[0]....
.L_1340:
        /*06ec*/ 	.word	0x00005d30


	//   ....[1]....
        /*06f0*/ 	.word	0x00006b10


	//----- nvinfo : EIATTR_MAX_THREADS
	.align		4
.L_1341:
        /*06f4*/ 	.byte	0x04, 0x05
        /*06f6*/ 	.short	(.L_1343 - .L_1342)
.L_1342:
        /*06f8*/ 	.word	0x00000140
        /*06fc*/ 	.word	0x00000001
        /*0700*/ 	.word	0x00000001


	//----- nvinfo : EIATTR_CRS_STACK_SIZE
	.align		4
.L_1343:
        /*0704*/ 	.byte	0x04, 0x1e
        /*0706*/ 	.short	(.L_1345 - .L_1344)
.L_1344:
        /*0708*/ 	.word	0x00000000


	//----- nvinfo : EIATTR_CBANK_PARAM_SIZE
	.align		4
.L_1345:
        /*070c*/ 	.byte	0x03, 0x19
        /*070e*/ 	.short	0x0060


	//----- nvinfo : EIATTR_PARAM_CBANK
	.align		4
        /*0710*/ 	.byte	0x04, 0x0a
        /*0712*/ 	.short	(.L_1347 - .L_1346)
	.align		4
.L_1346:
        /*0714*/ 	.word	index@(.nv.constant0._ZN13group_norm_v218gn_bwd_cuda_kernelI6__halfLi320ELi3ELi16ELi160ELi64ELb1ELb1ELi32ELi320ELi320ELi4ELb1ELi168ELb0ELb0ELNS_15WgradSyncMethodE3ENS_16CompileConditionILi1000EEEEEvPT_S6_S6_PKS5_S8_S8_S8_PKfflPfPj)
        /*0718*/ 	.short	0x0380
        /*071a*/ 	.short	0x0060


	//----- nvinfo : EIATTR_SW_WAR
	.align		4
.L_1347:
        /*071c*/ 	.byte	0x04, 0x36
        /*071e*/ 	.short	(.L_1349 - .L_1348)
.L_1348:
        /*0720*/ 	.word	0x00000008
.L_1349:


//--------------------- .nv.info._ZN13group_norm_v218gn_bwd_cuda_kernelI6__halfLi320ELi1ELi16ELi160ELi64ELb1ELb1ELi64ELi320ELi320ELi4ELb1ELi144ELb0ELb0ELNS_15WgradSyncMethodE3ENS_16CompileConditionILi1000EEEEEvPT_S6_S6_PKS5_S8_S8_S8_PKfflPfPj --------------------------
	.section	.nv.info._ZN13group_norm_v218gn_bwd_cuda_kernelI6__halfLi320ELi1ELi16ELi160ELi64ELb1ELb1ELi64ELi320ELi320ELi4ELb1ELi144ELb0ELb0ELNS_15WgradSyncMethodE3ENS_16CompileConditionILi1000EEEEEvPT_S6_S6_PKS5_S8_S8_S8_PKfflPfPj,"",@"SHT_CUDA_INFO"
	.sectionflags	@""
	.align	4


	//----- nvinfo : EIATTR_CUDA_API_VERSION
	.align		4
        /*0000*/ 	.byte	0x04, 0x37
        /*0002*/ 	.short	(.L_1351 - .L_1350)
.L_1350:
        /*0004*/ 	.word	0x00000082


	//----- nvinfo : EIATTR_KPARAM_INFO
	.align		4
.L_1351:
        /*0008*/ 	.byte	0x04, 0x17
        /*000a*/ 	.short	(.L_1353 - .L_1352)
.L_1352:
        /*000c*/ 	.word	0x00000000
        /*0010*/ 	.short	0x000b
        /*0012*/ 	.short	0x0058
        /*0014*/ 	.byte	0x00, 0xf5, 0x21, 0x00


	//----- nvinfo : EIATTR_KPARAM_INFO
	.align		4
.L_1353:
        /*0018*/ 	.byte	0x04, 0x17
        /*001a*/ 	.short	(.L_1355 - .L_1354)
.L_1354:
        /*001c*/ 	.word	0x00000000
        /*0020*/ 	.short	0x000a
        /*0022*/ 	.short	0x0050
        /*0024*/ 	.byte	0x00, 0xf5, 0x21, 0x00


	//----- nvinfo : EIATTR_KPARAM_INFO
	.align		4
.L_1355:
        /*0028*/ 	.byte	0x04, 0x17
        /*002a*/ 	.short	(.L_1357 - .L_1356)
.L_1356:
        /*002c*/ 	.word	0x00000000
        /*0030*/ 	.short	0x0009
        /*0032*/ 	.short	0x0048
        /*0034*/ 	.byte	0x00, 0xf0, 0x21, 0x00


	//----- nvinfo : EIATTR_KPARAM_INFO
	.align		4
.L_1357:
        /*0038*/ 	.byte	0x04, 0x17
        /*003a*/ 	.short	(.L_1359 - .L_1358)
.L_1358:
        /*003c*/ 	.word	0x00000000
        /*0040*/ 	.short	0x0008
        /*0042*/ 	.short	0x0040
        /*0044*/ 	.byte	0x00, 0xf0, 0x11, 0x00


	//----- nvinfo : EIATTR_KPARAM_INFO
	.align		4
.L_1359:
        /*0048*/ 	.byte	0x04, 0x17
        /*004a*/ 	.short	(.L_1361 - .L_1360)
.L_1360:
        /*004c*/ 	.word	0x00000000
        /*0050*/ 	.short	0x0007
        /*0052*/ 	.short	0x0038
        /*0054*/ 	.byte	0x00, 0xf5, 0x21, 0x00


	//----- nvinfo : EIATTR_KPARAM_INFO
	.align		4
.L_1361:
        /*0058*/ 	.byte	0x04, 0x17
        /*005a*/ 	.short	(.L_1363 - .L_1362)
.L_1362:
        /*005c*/ 	.word	0x00000000
        /*0060*/ 	.short	0x0006
        /*0062*/ 	.short	0x0030
        /*0064*/ 	.byte	0x00, 0xf5, 0x21, 0x00


	//----- nvinfo : EIATTR_KPARAM_INFO
	.align		4
.L_1363:
        /*0068*/ 	.byte	0x04, 0x17
        /*006a*/ 	.short	(.L_1365 - .L_1364)
.L_1364:
        /*006c*/ 	.word	0x00000000
        /*0070*/ 	.short	0x0005
        /*0072*/ 	.short	0x0028
        /*0074*/ 	.byte	0x00, 0xf5, 0x21, 0x00


	//----- nvinfo : EIATTR_KPARAM_INFO
	.align		4
.L_1365:
        /*0078*/ 	.byte	0x04, 0x17
        /*007a*/ 	.short	(.L_1367 - .L_1366)
.L_1366:
        /*007c*/ 	.word	0x00000000
        /*0080*/ 	.short	0x0004
        /*0082*/ 	.short	0x0020
        /*0084*/ 	.byte	0x00, 0xf5, 0x21, 0x00


	//----- nvinfo : EIATTR_KPARAM_INFO
	.align		4
.L_1367:
        /*0088*/ 	.byte	0x04, 0x17
        /*008a*/ 	.short	(.L_1369 - .L_1368)
.L_1368:
        /*008c*/ 	.word	0x00000000
        /*0090*/ 	.short	0x0003
        /*0092*/ 	.short	0x0018
        /*0094*/ 	.byte	0x00, 0xf5, 0x21, 0x00


	//----- nvinfo : EIATTR_KPARAM_INFO
	.align		4
.L_1369:
        /*0098*/ 	.byte	0x04, 0x17
        /*009a*/ 	.short	(.L_1371 - .L_1370)
.L_1370:
        /*009c*/ 	.word	0x00000000
        /*00a0*/ 	.short	0x0002
        /*00a2*/ 	.short	0x0010
        /*00a4*/ 	.byte	0x00, 0xf5, 0x21, 0x00


	//----- nvinfo : EIATTR_KPARAM_INFO
	.align		4
.L_1371:
        /*00a8*/ 	.byte	0x04, 0x17
        /*00aa*/ 	.short	(.L_1373 - .L_1372)
.L_1372:
        /*00ac*/ 	.word	0x00000000
        /*00b0*/ 	.short	0x0001
        /*00b2*/ 	.short	0x0008
        /*00b4*/ 	.byte	0x00, 0xf5, 0x21, 0x00


	//----- nvinfo : EIATTR_KPARAM_INFO
	.align		4
.L_1373:
        /*00b8*/ 	.byte	0x04, 0x17
        /*00ba*/ 	.short	(.L_1375 - .L_1374)
.L_1374:
        /*00bc*/ 	.word	0x00000000
        /*00c0*/ 	.short	0x0000
        /*00c2*/ 	.short	0x0000
        /*00c4*/ 	.byte	0x00, 0xf5, 0x21, 0x00


	//----- nvinfo : EIATTR_SPARSE_MMA_MASK
	.align		4
.L_1375:
        /*00c8*/ 	.byte	0x03, 0x50
        /*00ca*/ 	.short	0x0000


	//----- nvinfo : EIATTR_MAXREG_COUNT
	.align		4
        /*00cc*/ 	.byte	0x03, 0x1b
        /*00ce*/ 	.short	0x00a8


	//----- nvinfo : EIATTR_NUM_BARRIERS
	.align		4
        /*00d0*/ 	.byte	0x02, 0x4c
        /*00d2*/ 	.byte	0x01
	.zero		1


	//----- nvinfo : EIATTR_ANNOTATIONS
	.align		4
        /*00d4*/ 	.byte	0x04, 0x55
        /*00d6*/ 	.short	(.L_1377 - .L_1376)


	//   ....[0]....
.L_1376:
        /* <DEDUP_REMOVED lines=23> */


	//----- nvinfo : EIATTR_MERCURY_ISA_VERSION
	.align		4
.L_1377:
        /*0238*/ 	.byte	0x03, 0x5f
        /*023a*/ 	.short	0x0101


	//----- nvinfo : EIATTR_COOP_GROUP_MASK_REGIDS
	.align		4
        /*023c*/ 	.byte	0x04, 0x29
        /*023e*/ 	.short	(.L_1379 - .L_1378)


	//   ....[0]....
.L_1378:
        /*0240*/ 	.word	0xffffffff


	//   ....[1]....
        /*0244*/ 	.word	0xffffffff


	//   ....[2]....
        /*0248*/ 	.word	0xffffffff


	//   ....[3]....
        /*024c*/ 	.word	0xffffffff


	//   ....[4]....
        /*0250*/ 	.word	0x05000013


	//   ....[5]....
        /*0254*/ 	.word	0x05000014


	//   ....[6]....
        /*0258*/ 	.word	0x05000016


	//   ....[7]....
        /*025c*/ 	.word	0x05000015


	//   ....[8]....
        /*0260*/ 	.word	0x05000017


	//   ....[9]....
        /*0264*/ 	.word	0x0500001a


	//   ....[10]....
        /*0268*/ 	.word	0x0500001e


	//   ....[11]....
        /*026c*/ 	.word	0x05000005


	//   ....[12]....
        /*0270*/ 	.word	0x05000015


	//   ....[13]....
        /*0274*/ 	.word	0x05000015


	//   ....[14]....
        /*0278*/ 	.word	0x05000015


	//   ....[15]....
        /*027c*/ 	.word	0x05000015


	//   ....[16]....
        /*0280*/ 	.word	0x05000015


	//   ....[17]....
        /*0284*/ 	.word	0x05000015


	//   ....[18]....
        /*0288*/ 	.word	0x05000015


	//   ....[19]....
        /*028c*/ 	.word	0x05000015


	//----- nvinfo : EIATTR_COOP_GROUP_INSTR_OFFSETS
	.align		4
.L_1379:
        /*0290*/ 	.byte	0x04, 0x28
        /*0292*/ 	.short	(.L_1381 - .L_1380)


	//   ....[0]....
.L_1380:
        /*0294*/ 	.word	0x00006ae0


	//   ....[1]....
        /*0298*/ 	.word	0x00006af0


	//   ....[2]....
        /*029c*/ 	.word	0x00006b30


	//   ....[3]....
        /*02a0*/ 	.word	0x00006b50


	//   ....[4]....
        /*02a4*/ 	.word	0x00008680


	//   ....[5]....
        /*02a8*/ 	.word	0x000086b0


	//   ....[6]....
        /*02ac*/ 	.word	0x00008700


	//   ....[7]....
        /*02b0*/ 	.word	0x00008720


	//   ....[8]....
        /*02b4*/ 	.word	0x00008750


	//   ....[9]....
        /*02b8*/ 	.word	0x00008760


	//   ....[10]....
        /*02bc*/ 	.word	0x00008790


	//   ....[11]....
        /*02c0*/ 	.word	0x000087a0


	//   ....[12]....
        /*02c4*/ 	.word	0x00008970


	//   ....[13]....
        /*02c8*/ 	.word	0x00008a00


	//   ....[14]....
        /*02cc*/ 	.word	0x00008a70


	//   ....[15]....
        /*02d0*/ 	.word	0x00008ad0


	//   ....[16]....
        /*02d4*/ 	.word	0x00008b40


	//   ....[17]....
        /*02d8*/ 	.word	0x00008ba0


	//   ....[18]....
        /*02dc*/ 	.word	0x00008c10


	//   ....[19]....
        /*02e0*/ 	.word	0x00008c70


	//----- nvinfo : EIATTR_VRC_CTA_INIT_COUNT
	.align		4
.L_1381:
        /*02e4*/ 	.byte	0x02, 0x4a
	.zero		1
	.zero		1


	//----- nvinfo : EIATTR_EXIT_INSTR_OFFSETS
	.align		4
        /*02e8*/ 	.byte	0x04, 0x1c
        /*02ea*/ 	.short	(.L_1383 - .L_1382)


	//   ....[0]....
.L_1382:
        /*02ec*/ 	.word	0x00007f60


	//   ....[1]....
        /*02f0*/ 	.word	0x00008900


	//----- nvinfo : EIATTR_MAX_THREADS
	.align		4
.L_1383:
        /*02f4*/ 	.byte	0x04, 0x05
        /*02f6*/ 	.short	(.L_1385 - .L_1384)
.L_1384:
        /*02f8*/ 	.word	0x00000140
        /*02fc*/ 	.word	0x00000001
        /*0300*/ 	.word	0x00000001


	//----- nvinfo : EIATTR_CRS_STACK_SIZE
	.align		4
.L_1385:
        /*0304*/ 	.byte	0x04, 0x1e
        /*0306*/ 	.short	(.L_1387 - .L_1386)
.L_1386:
        /*0308*/ 	.word	0x00000000


	//----- nvinfo : EIATTR_CBANK_PARAM_SIZE
	.align		4
.L_1387:
        /*030c*/ 	.byte	0x03, 0x19
        /*030e*/ 	.short	0x0060


	//----- nvinfo : EIATTR_PARAM_CBANK
	.align		4
        /*0310*/ 	.byte	0x04, 0x0a
        /*0312*/ 	.short	(.L_1389 - .L_1388)
	.align		4
.L_1388:
        /*0314*/ 	.word	index@(.nv.constant0._ZN13group_norm_v218gn_bwd_cuda_kernelI6__halfLi320ELi1ELi16ELi160ELi64ELb1ELb1ELi64ELi320ELi320ELi4ELb1ELi144ELb0ELb0ELNS_15WgradSyncMethodE3ENS_16CompileConditionILi1000EEEEEvPT_S6_S6_PKS5_S8_S8_S8_PKfflPfPj)
        /*0318*/ 	.short	0x0380
        /*031a*/ 	.short	0x0060


	//----- nvinfo : EIATTR_SW_WAR
	.align		4
.L_1389:
        /*031c*/ 	.byte	0x04, 0x36
        /*031e*/ 	.short	(.L_1391 - .L_1390)
.L_1390:
        /*0320*/ 	.word	0x00000008
.L_1391:


//--------------------- .nv.info._ZN13group_norm_v214gn_cuda_kernelI6__halfLi320ELi1ELi32ELi80ELi64ELb0ELi64ELi80ELi80ELi4ELb0ELi116ELb0ELb0ENS_16CompileConditionILi1000EEEEEvPT_PKS4_S7_S7_flPfS8_Pj --------------------------
	.section	.nv.info._ZN13group_norm_v214gn_cuda_kernelI6__halfLi320ELi1ELi32ELi80ELi64ELb0ELi64ELi80ELi80ELi4ELb0ELi116ELb0ELb0ENS_16CompileConditionILi1000EEEEEvPT_PKS4_S7_S7_flPfS8_Pj,"",@"SHT_CUDA_INFO"
	.sectionflags	@""
	.align	4


	//----- nvinfo : EIATTR_CUDA_API_VERSION
	.align		4
        /*0000*/ 	.byte	0x04, 0x37
        /*0002*/ 	.short	(.L_1393 - .L_1392)
.L_1392:
        /*0004*/ 	.word	0x00000082


	//----- nvinfo : EIATTR_KPARAM_INFO
	.align		4
.L_1393:
        /*0008*/ 	.byte	0x04, 0x17
        /*000a*/ 	.short	(.L_1395 - .L_1394)
.L_1394:
        /*000c*/ 	.word	0x00000000
        /*0010*/ 	.short	0x0008
        /*0012*/ 	.short	0x0040
        /*0014*/ 	.byte	0x00, 0xf5, 0x21, 0x00


	//----- nvinfo : EIATTR_KPARAM_INFO
	.align		4
.L_1395:
        /*0018*/ 	.byte	0x04, 0x17
        /*001a*/ 	.short	(.L_1397 - .L_1396)
.L_1396:
        /*001c*/ 	.word	0x00000000
        /*0020*/ 	.short	0x0007
        /*0022*/ 	.short	0x0038
        /*0024*/ 	.byte	0x00, 0xf5, 0x21, 0x00


	//----- nvinfo : EIATTR_KPARAM_INFO
	.align		4
.L_1397:
        /*0028*/ 	.byte	0x04, 0x17
        /*002a*/ 	.short	(.L_1399 - .L_1398)
.L_1398:
        /*002c*/ 	.word	0x00000000
        /*0030*/ 	.short	0x0006
        /*0032*/ 	.short	0x0030
        /*0034*/ 	.byte	0x00, 0xf5, 0x21, 0x00


	//----- nvinfo : EIATTR_KPARAM_INFO
	.align		4
.L_1399:
        /*0038*/ 	.byte	0x04, 0x17
        /*003a*/ 	.short	(.L_1401 - .L_1400)
.L_1400:
        /*003c*/ 	.word	0x00000000
        /*0040*/ 	.short	0x0005
        /*0042*/ 	.short	0x0028
        /*0044*/ 	.byte	0x00, 0xf0, 0x21, 0x00


	//----- nvinfo : EIATTR_KPARAM_INFO
	.align		4
.L_1401:
        /*0048*/ 	.byte	0x04, 0x17
        /*004a*/ 	.short	(.L_1403 - .L_1402)
.L_1402:
        /*004c*/ 	.word	0x00000000
        /*0050*/ 	.short	0x0004
        /*0052*/ 	.short	0x0020
        /*0054*/ 	.byte	0x00, 0xf0, 0x11, 0x00


	//----- nvinfo : EIATTR_KPARAM_INFO
	.align		4
.L_1403:
        /*0058*/ 	.byte	0x04, 0x17
        /*005a*/ 	.short	(.L_1405 - .L_1404)
.L_1404:
        /*005c*/ 	.word	0x00000000
        /*0060*/ 	.short	0x0003
        /*0062*/ 	.short	0x0018
        /*0064*/ 	.byte	0x00, 0xf5, 0x21, 0x00


	//----- nvinfo : EIATTR_KPARAM_INFO
	.align		4
.L_1405:
        /*0068*/ 	.byte	0x04, 0x17
        /*006a*/ 	.short	(.L_1407 - .L_1406)
.L_1406:
        /*006c*/ 	.word	0x00000000
        /*0070*/ 	.short	0x0002
        /*0072*/ 	.short	0x0010
        /*0074*/ 	.byte	0x00, 0xf5, 0x21, 0x00


	//----- nvinfo : EIATTR_KPARAM_INFO
	.align		4
.L_1407:
        /*0078*/ 	.byte	0x04, 0x17
        /*007a*/ 	.short	(.L_1409 - .L_1408)
.L_1408:
        /*007c*/ 	.word	0x00000000
        /*0080*/ 	.short	0x0001
        /*0082*/ 	.short	0x0008
        /*0084*/ 	.byte	0x00, 0xf5, 0x21, 0x00


	//----- nvinfo : EIATTR_KPARAM_INFO
	.align		4
.L_1409:
        /*0088*/ 	.byte	0x04, 0x17
        /*008a*/ 	.short	(.L_1411 - .L_1410)
.L_1410:
        /*008c*/ 	.word	0x00000000
        /*0090*/ 	.short	0x0000
        /*0092*/ 	.short	0x0000
        /*0094*/ 	.byte	0x00, 0xf5, 0x21, 0x00


	//----- nvinfo : EIATTR_SPARSE_MMA_MASK
	.align		4
.L_1411:
        /*0098*/ 	.byte	0x03, 0x50
        /*009a*/ 	.short	0x0000


	//----- nvinfo : EIATTR_MAXREG_COUNT
	.align		4
        /*009c*/ 	.byte	0x03, 0x1b
        /*009e*/ 	.short	0x00a8


	//----- nvinfo : EIATTR_NUM_BARRIERS
	.align		4
        /*00a0*/ 	.byte	0x02, 0x4c
        /*00a2*/ 	.byte	0x01
	.zero		1


	//----- nvinfo : EIATTR_MERCURY_ISA_VERSION
	.align		4
        /*00a4*/ 	.byte	0x03, 0x5f
        /*00a6*/ 	.short	0x0101


	//----- nvinfo : EIATTR_COOP_GROUP_MASK_REGIDS
	.align		4
        /*00a8*/ 	.byte	0x04, 0x29
        /*00aa*/ 	.short	(.L_1413 - .L_1412)


	//   ....[0]....
.L_1412:
        /*00ac*/ 	.word	0xffffffff


	//   ....[1]....
        /*00b0*/ 	.word	0xffffffff


	//   ....[2]....
        /*00b4*/ 	.word	0xffffffff


	//   ....[3]....
        /*00b8*/ 	.word	0xffffffff


	//   ....[4]....
        /*00bc*/ 	.word	0xffffffff


	//   ....[5]....
        /*00c0*/ 	.word	0xffffffff


	//   ....[6]....
        /*00c4*/ 	.word	0xffffffff


	//   ....[7]....
        /*00c8*/ 	.word	0xffffffff


	//   ....[8]....
        /*00cc*/ 	.word	0xffffffff


	//   ....[9]....
        /*00d0*/ 	.word	0xffffffff


	//   ....[10]....
        /*00d4*/ 	.word	0xffffffff


	//   ....[11]....
        /*00d8*/ 	.word	0xffffffff


	//   ....[12]....
        /*00dc*/ 	.word	0xffffffff


	//   ....[13]....
        /*00e0*/ 	.word	0xffffffff


	//   ....[14]....
        /*00e4*/ 	.word	0xffffffff


	//   ....[15]....
        /*00e8*/ 	.word	0xffffffff


	//   ....[16]....
        /*00ec*/ 	.word	0xffffffff


	//   ....[17]....
        /*00f0*/ 	.word	0xffffffff


	//   ....[18]....
        /*00f4*/ 	.word	0x05000016


	//   ....[19]....
        /*00f8*/ 	.word	0x05000016


	//   ....[20]....
        /*00fc*/ 	.word	0x05000016


	//   ....[21]....
        /*0100*/ 	.word	0x05000016


	//   ....[22]....
        /*0104*/ 	.word	0x05000016


	//   ....[23]....
        /*0108*/ 	.word	0x05000016


	//   ....[24]....
        /*010c*/ 	.word	0x05000016


	//   ....[25]....
        /*0110*/ 	.word	0x05000016


	//----- nvinfo : EIATTR_COOP_GROUP_INSTR_OFFSETS
	.align		4
.L_1413:
        /*0114*/ 	.byte	0x04, 0x28
        /*0116*/ 	.short	(.L_1415 - .L_1414)


	//   ....[0]....
.L_1414:
        /*0118*/ 	.word	0x00000580


	//   ....[1]....
        /*011c*/ 	.word	0x00000590


	//   ....[2]....
        /*0120*/ 	.word	0x000005c0


	//   ....[3]....
        /*0124*/ 	.word	0x000005d0


	//   ....[4]....
        /*0128*/ 	.word	0x00000600


	//   ....[5]....
        /*012c*/ 	.word	0x00000610


	//   ....[6]....
        /*0130*/ 	.word	0x00000640


	//   ....[7]....
        /*0134*/ 	.word	0x00000650


	//   ....[8]....
        /*0138*/ 	.word	0x00000690


	//   ....[9]....
        /*013c*/ 	.word	0x000006b0


	//   ....[10]....
        /*0140*/ 	.word	0x000007c0


	//   ....[11]....
        /*0144*/ 	.word	0x000007d0


	//   ....[12]....
        /*0148*/ 	.word	0x00000800


	//   ....[13]....
        /*014c*/ 	.word	0x00000810


	//   ....[14]....
        /*0150*/ 	.word	0x00000840


	//   ....[15]....
        /*0154*/ 	.word	0x00000850


	//   ....[16]....
        /*0158*/ 	.word	0x00000880


	//   ....[17]....
        /*015c*/ 	.word	0x00000890


	//   ....[18]....
        /*0160*/ 	.word	0x00001010


	//   ....[19]....
        /*0164*/ 	.word	0x00001080


	//   ....[20]....
        /*0168*/ 	.word	0x00001100


	//   ....[21]....
        /*016c*/ 	.word	0x00001170


	//   ....[22]....
        /*0170*/ 	.word	0x000011f0


	//   ....[23]....
        /*0174*/ 	.word	0x00001260


	//   ....[24]....
        /*0178*/ 	.word	0x000012e0


	//   ....[25]....
        /*017c*/ 	.word	0x00001350


	//----- nvinfo : EIATTR_VRC_CTA_INIT_COUNT
	.align		4
.L_1415:
        /*0180*/ 	.byte	0x02, 0x4a
	.zero		1
	.zero		1


	//----- nvinfo : EIATTR_EXIT_INSTR_OFFSETS
	.align		4
        /*0184*/ 	.byte	0x04, 0x1c
        /*0186*/ 	.short	(.L_1417 - .L_1416)


	//   ....[0]....
.L_1416:
        /*0188*/ 	.word	0x00000fb0


	//----- nvinfo : EIATTR_MAX_THREADS
	.align		4
.L_1417:
        /*018c*/ 	.byte	0x04, 0x05
        /*018e*/ 	.short	(.L_1419 - .L_1418)
.L_1418:
        /*0190*/ 	.word	0x00000140
        /*0194*/ 	.word	0x00000001
        /*0198*/ 	.word	0x00000001


	//----- nvinfo : EIATTR_CRS_STACK_SIZE
	.align		4
.L_1419:
        /*019c*/ 	.byte	0x04, 0x1e
        /*019e*/ 	.short	(.L_1421 - .L_1420)
.L_1420:
        /*01a0*/ 	.word	0x00000000


	//----- nvinfo : EIATTR_CBANK_PARAM_SIZE
	.align		4
.L_1421:
        /*01a4*/ 	.byte	0x03, 0x19
        /*01a6*/ 	.short	0x0048


	//----- nvinfo : EIATTR_PARAM_CBANK
	.align		4
        /*01a8*/ 	.byte	0x04, 0x0a
        /*01aa*/ 	.short	(.L_1423 - .L_1422)
	.align		4
.L_1422:
        /*01ac*/ 	.word	index@(.nv.constant0._ZN13group_norm_v214gn_cuda_kernelI6__halfLi320ELi1ELi32ELi80ELi64ELb0ELi64ELi80ELi80ELi4ELb0ELi116ELb0ELb0ENS_16CompileConditionILi1000EEEEEvPT_PKS4_S7_S7_flPfS8_Pj)
        /*01b0*/ 	.short	0x0380
        /*01b2*/ 	.short	0x0048


	//----- nvinfo : EIATTR_SW_WAR
	.align		4
.L_1423:
        /*01b4*/ 	.byte	0x04, 0x36
        /*01b6*/ 	.short	(.L_1425 - .L_1424)
.L_1424:
        /*01b8*/ 	.word	0x00000008
.L_1425:


//--------------------- .nv.info._ZN13group_norm_v214gn_cuda_kernelI6__halfLi320ELi1ELi32ELi80ELi64ELb0ELi64ELi80ELi80ELi4ELb0ELi148ELb0ELb0ENS_16CompileConditionILi1000EEEEEvPT_PKS4_S7_S7_flPfS8_Pj --------------------------
	.section	.nv.info._ZN13group_norm_v214gn_cuda_kernelI6__halfLi320ELi1ELi32ELi80ELi64ELb0ELi64ELi80ELi80ELi4ELb0ELi148ELb0ELb0ENS_16CompileConditionILi1000EEEEEvPT_PKS4_S7_S7_flPfS8_Pj,"",@"SHT_CUDA_INFO"
	.sectionflags	@""
	.align	4


	//----- nvinfo : EIATTR_CUDA_API_VERSION
	.align		4
        /*0000*/ 	.byte	0x04, 0x37
        /*0002*/ 	.short	(.L_1427 - .L_1426)
.L_1426:
        /*0004*/ 	.word	0x00000082


	//----- nvinfo : EIATTR_KPARAM_INFO
	.align		4
.L_1427:
        /*0008*/ 	.byte	0x04, 0x17
        /*000a*/ 	.short	(.L_1429 - .L_1428)
.L_1428:
        /*000c*/ 	.word	0x00000000
        /*0010*/ 	.short	0x0008
        /*0012*/ 	.short	0x0040
        /*0014*/ 	.byte	0x00, 0xf5, 0x21, 0x00


	//----- nvinfo : EIATTR_KPARAM_INFO
	.align		4
.L_1429:
        /*0018*/ 	.byte	0x04, 0x17
        /*001a*/ 	.short	(.L_1431 - .L_1430)
.L_1430:
        /*001c*/ 	.word	0x00000000
        /*0020*/ 	.short	0x0007
        /*0022*/ 	.short	0x0038
        /*0024*/ 	.byte	0x00, 0xf5, 0x21, 0x00


	//----- nvinfo : EIATTR_KPARAM_INFO
	.align		4
.L_1431:
        /*0028*/ 	.byte	0x04, 0x17
        /*002a*/ 	.short	(.L_1433 - .L_1432)
.L_1432:
        /*002c*/ 	.word	0x00000000
        /*0030*/ 	.short	0x0006
        /*0032*/ 	.short	0x0030
        /*0034*/ 	.byte	0x00, 0xf5, 0x21, 0x00


	//----- nvinfo : EIATTR_KPARAM_INFO
	.align		4
.L_1433:
        /*0038*/ 	.byte	0x04, 0x17
        /*003a*/ 	.short	(.L_1435 - .L_1434)
.L_1434:
        /*003c*/ 	.word	0x00000000
        /*0040*/ 	.short	0x0005
        /*0042*/ 	.short	0x0028
        /*0044*/ 	.byte	0x00, 0xf0, 0x21, 0x00


	//----- nvinfo : EIATTR_KPARAM_INFO
	.align		4
.L_1435:
        /*0048*/ 	.byte	0x04, 0x17
        /*004a*/ 	.short	(.L_1437 - .L_1436)
.L_1436:
        /*004c*/ 	.word	0x00000000
        /*0050*/ 	.short	0x0004
        /*0052*/ 	.short	0x0020
        /*0054*/ 	.byte	0x00, 0xf0, 0x11, 0x00


	//----- nvinfo : EIATTR_KPARAM_INFO
	.align		4
.L_1437:
        /*0058*/ 	.byte	0x04, 0x17
        /*005a*/ 	.short	(.L_1439 - .L_1438)
.L_1438:
        /*005c*/ 	.word	0x00000000
        /*0060*/ 	.short	0x0003
        /*0062*/ 	.short	0x0018
        /*0064*/ 	.byte	0x00, 0xf5, 0x21, 0x00


	//----- nvinfo : EIATTR_KPARAM_INFO
	.align		4
.L_1439:
        /*0068*/ 	.byte	0x04, 0x17
        /*006a*/ 	.short	(.L_1441 - .L_1440)
.L_1440:
        /*006c*/ 	.word	0x00000000
        /*0070*/ 	.short	0x0002
        /*0072*/ 	.short	0x0010
        /*0074*/ 	.byte	0x00, 0xf5, 0x21, 0x00


	//----- nvinfo : EIATTR_KPARAM_INFO
	.align		4
.L_1441:
        /*0078*/ 	.byte	0x04, 0x17
        /*007a*/ 	.short	(.L_1443 - .L_1442)
.L_1442:
        /*007c*/ 	.word	0x00000000
        /*0080*/ 	.short	0x0001
        /*0082*/ 	.short	0x0008
        /*0084*/ 	.byte	0x00, 0xf5, 0x21, 0x00


	//----- nvinfo : EIATTR_KPARAM_INFO
	.align		4
.L_1443:
        /*0088*/ 	.byte	0x04, 0x17
        /*008a*/ 	.short	(.L_1445 - .L_1444)
.L_1444:
        /*008c*/ 	.word	0x00000000
        /*0090*/ 	.short	0x0000
        /*0092*/ 	.short	0x0000
        /*0094*/ 	.byte	0x00, 0xf5, 0x21, 0x00


	//----- nvinfo : EIATTR_SPARSE_MMA_MASK
	.align		4
.L_1445:
        /*0098*/ 	.byte	0x03, 0x50
        /*009a*/ 	.short	0x0000


	//----- nvinfo : EIATTR_MAXREG_COUNT
	.align		4
        /*009c*/ 	.byte	0x03, 0x1b
        /*009e*/ 	.short	0x00a8


	//----- nvinfo : EIATTR_NUM_BARRIERS
	.align		4
        /*00a0*/ 	.byte	0x02, 0x4c
        /*00a2*/ 	.byte	0x01
	.zero		1


	//----- nvinfo : EIATTR_MERCURY_ISA_VERSION
	.align		4
        /*00a4*/ 	.byte	0x03, 0x5f
        /*00a6*/ 	.short	0x0101


	//----- nvinfo : EIATTR_COOP_GROUP_MASK_REGIDS
	.align		4
        /*00a8*/ 	.byte	0x04, 0x29
        /*00aa*/ 	.short	(.L_1447 - .L_1446)


	//   ....[0]....
.L_1446:
        /*00ac*/ 	.word	0xffffffff


	//   ....[1]....
        /*00b0*/ 	.word	0xffffffff


	//   ....[2]....
        /*00b4*/ 	.word	0xffffffff


	//   ....[3]....
        /*00b8*/ 	.word	0xffffffff


	//   ....[4]....
        /*00bc*/ 	.word	0xffffffff


	//   ....[5]....
        /*00c0*/ 	.word	0xffffffff


	//   ....[6]....
        /*00c4*/ 	.word	0xffffffff


	//   ....[7]....
        /*00c8*/ 	.word	0xffffffff


	//   ....[8]....
        /*00cc*/ 	.word	0xffffffff


	//   ....[9]....
        /*00d0*/ 	.word	0xffffffff


	//   ....[10]....
        /*00d4*/ 	.word	0xffffffff


	//   ....[11]....
        /*00d8*/ 	.word	0xffffffff


	//   ....[12]....
        /*00dc*/ 	.word	0xffffffff


	//   ....[13]....
        /*00e0*/ 	.word	0xffffffff


	//   ....[14]....
        /*00e4*/ 	.word	0xffffffff


	//   ....[15]....
        /*00e8*/ 	.word	0xffffffff


	//   ....[16]....
        /*00ec*/ 	.word	0xffffffff


	//   ....[17]....
        /*00f0*/ 	.word	0xffffffff


	//   ....[18]....
        /*00f4*/ 	.word	0x05000016


	//   ....[19]....
        /*00f8*/ 	.word	0x05000016


	//   ....[20]....
        /*00fc*/ 	.word	0x05000016


	//   ....[21]....
        /*0100*/ 	.word	0x05000016


	//   ....[22]....
        /*0104*/ 	.word	0x05000016


	//   ....[23]....
        /*0108*/ 	.word	0x05000016


	//   ....[24]....
        /*010c*/ 	.word	0x05000016


	//   ....[25]....
        /*0110*/ 	.word	0x05000016


	//----- nvinfo : EIATTR_COOP_GROUP_INSTR_OFFSETS
	.align		4
.L_1447:
        /*0114*/ 	.byte	0x04, 0x28
        /*0116*/ 	.short	(.L_1449 - .L_1448)


	//   ....[0]....
.L_1448:
        /*0118*/ 	.word	0x00000580


	//   ....[1]....
        /*011c*/ 	.word	0x00000590


	//   ....[2]....
        /*0120*/ 	.word	0x000005c0


	//   ....[3]....
        /*0124*/ 	.word	0x000005d0


	//   ....[4]....
        /*0128*/ 	.word	0x00000600


	//   ....[5]....
        /*012c*/ 	.word	0x00000610


	//   ....[6]....
        /*0130*/ 	.word	0x00000640


	//   ....[7]....
        /*0134*/ 	.word	0x00000650


	//   ....[8]....
        /*0138*/ 	.word	0x00000690


	//   ....[9]....
        /*013c*/ 	.word	0x000006b0


	//   ....[10]....
        /*0140*/ 	.word	0x000007c0


	//   ....[11]....
        /*0144*/ 	.word	0x000007d0


	//   ....[12]....
        /*0148*/ 	.word	0x00000800


	//   ....[13]....
        /*014c*/ 	.word	0x00000810


	//   ....[14]....
        /*0150*/ 	.word	0x00000840


	//   ....[15]....
        /*0154*/ 	.word	0x00000850


	//   ....[16]....
        /*0158*/ 	.word	0x00000880


	//   ....[17]....
        /*015c*/ 	.word	0x00000890


	//   ....[18]....
        /*0160*/ 	.word	0x00001010


	//   ....[19]....
        /*0164*/ 	.word	0x00001080


	//   ....[20]....
        /*0168*/ 	.word	0x00001100


	//   ....[21]....
        /*016c*/ 	.word	0x00001170


	//   ....[22]....
        /*0170*/ 	.word	0x000011f0


	//   ....[23]....
        /*0174*/ 	.word	0x00001260


	//   ....[24]....
        /*0178*/ 	.word	0x000012e0


	//   ....[25]....
        /*017c*/ 	.word	0x00001350


	//----- nvinfo : EIATTR_VRC_CTA_INIT_COUNT
	.align		4
.L_1449:
        /*0180*/ 	.byte	0x02, 0x4a
	.zero		1
	.zero		1


	//----- nvinfo : EIATTR_EXIT_INSTR_OFFSETS
	.align		4
        /*0184*/ 	.byte	0x04, 0x1c
        /*0186*/ 	.short	(.L_1451 - .L_1450)


	//   ....[0]....
.L_1450:
        /*0188*/ 	.word	0x00000fb0


	//----- nvinfo : EIATTR_MAX_THREADS
	.align		4
.L_1451:
        /*018c*/ 	.byte	0x04, 0x05
        /*018e*/ 	.short	(.L_1453 - .L_1452)
.L_1452:
        /*0190*/ 	.word	0x00000140
        /*0194*/ 	.word	0x00000001
        /*0198*/ 	.word	0x00000001


	//----- nvinfo : EIATTR_CRS_STACK_SIZE
	.align		4
.L_1453:
        /*019c*/ 	.byte	0x04, 0x1e
        /*019e*/ 	.short	(.L_1455 - .L_1454)
.L_1454:
        /*01a0*/ 	.word	0x00000000


	//----- nvinfo : EIATTR_CBANK_PARAM_SIZE
	.align		4
.L_1455:
        /*01a4*/ 	.byte	0x03, 0x19
        /*01a6*/ 	.short	0x0048


	//----- nvinfo : EIATTR_PARAM_CBANK
	.align		4
        /*01a8*/ 	.byte	0x04, 0x0a
        /*01aa*/ 	.short	(.L_1457 - .L_1456)
	.align		4
.L_1456:
        /*01ac*/ 	.word	index@(.nv.constant0._ZN13group_norm_v214gn_cuda_kernelI6__halfLi320ELi1ELi32ELi80ELi64ELb0ELi64ELi80ELi80ELi4ELb0ELi148ELb0ELb0ENS_16CompileConditionILi1000EEEEEvPT_PKS4_S7_S7_flPfS8_Pj)
        /*01b0*/ 	.short	0x0380
        /*01b2*/ 	.short	0x0048


	//----- nvinfo : EIATTR_SW_WAR
	.align		4
.L_1457:
        /*01b4*/ 	.byte	0x04, 0x36
        /*01b6*/ 	.short	(.L_1459 - .L_1458)
.L_1458:
        /*01b8*/ 	.word	0x00000008
.L_1459:


//--------------------- .nv.info._ZN13group_norm_v214gn_cuda_kernelI6__halfLi320ELi1ELi16ELi160ELi64ELb1ELi64ELi160ELi160ELi4ELb0ELi116ELb0ELb0ENS_16CompileConditionILi1000EEEEEvPT_PKS4_S7_S7_flPfS8_Pj --------------------------
	.section	.nv.info._ZN13group_norm_v214gn_cuda_kernelI6__halfLi320ELi1ELi16ELi160ELi64ELb1ELi64ELi160ELi160ELi4ELb0ELi116ELb0ELb0ENS_16CompileConditionILi1000EEEEEvPT_PKS4_S7_S7_flPfS8_Pj,"",@"SHT_CUDA_INFO"
	.sectionflags	@""
	.align	4


	//----- nvinfo : EIATTR_CUDA_API_VERSION
	.align		4
        /*0000*/ 	.byte	0x04, 0x37
        /*0002*/ 	.short	(.L_1461 - .L_1460)
.L_1460:
        /*0004*/ 	.word	0x00000082


	//----- nvinfo : EIATTR_KPARAM_INFO
	.align		4
.L_1461:
        /*0008*/ 	.byte	0x04, 0x17
        /*000a*/ 	.short	(.L_1463 - .L_1462)
.L_1462:
        /*000c*/ 	.word	0x00000000
        /*0010*/ 	.short	0x0008
        /*0012*/ 	.short	0x0040
        /*0014*/ 	.byte	0x00, 0xf5, 0x21, 0x00


	//----- nvinfo : EIATTR_KPARAM_INFO
	.align		4
.L_1463:
        /*0018*/ 	.byte	0x04, 0x17
        /*001a*/ 	.short	(.L_1465 - .L_1464)
.L_1464:
        /*001c*/ 	.word	0x00000000
        /*0020*/ 	.short	0x0007
        /*0022*/ 	.short	0x0038
        /*0024*/ 	.byte	0x00, 0xf5, 0x21, 0x00


	//----- nvinfo : EIATTR_KPARAM_INFO
	.align		4
.L_1465:
        /*0028*/ 	.byte	0x04, 0x17
        /*002a*/ 	.short	(.L_1467 - .L_1466)
.L_1466:
        /*002c*/ 	.word	0x00000000
        /*0030*/ 	.short	0x0006
        /*0032*/ 	.short	0x0030
        /*0034*/ 	.byte	0x00, 0xf5, 0x21, 0x00


	//----- nvinfo : EIATTR_KPARAM_INFO
	.align		4
.L_1467:
        /*0038*/ 	.byte	0x04, 0x17
        /*003a*/ 	.short	(.L_1469 - .L_1468)
.L_1468:
        /*003c*/ 	.word	0x00000000
        /*0040*/ 	.short	0x0005
        /*0042*/ 	.short	0x0028
        /*0044*/ 	.byte	0x00, 0xf0, 0x21, 0x00


	//----- nvinfo : EIATTR_KPARAM_INFO
	.align		4
.L_1469:
        /*0048*/ 	.byte	0x04, 0x17
        /*004a*/ 	.short	(.L_1471 - .L_1470)
.L_1470:
        /*004c*/ 	.word	0x00000000
        /*0050*/ 	.short	0x0004
        /*0052*/ 	.short	0x0020
        /*0054*/ 	.byte	0x00, 0xf0, 0x11, 0x00


	//----- nvinfo : EIATTR_KPARAM_INFO
	.align		4
.L_1471:
        /*0058*/ 	.byte	0x04, 0x17
        /*005a*/ 	.short	(.L_1473 - .L_1472)
.L_1472:
        /*005c*/ 	.word	0x00000000
        /*0060*/ 	.short	0x0003
        /*0062*/ 	.short	0x0018
        /*0064*/ 	.byte	0x00, 0xf5, 0x21, 0x00


	//----- nvinfo : EIATTR_KPARAM_INFO
	.align		4
.L_1473:
        /*0068*/ 	.byte	0x04, 0x17
        /*006a*/ 	.short	(.L_1475 - .L_1474)
.L_1474:
        /*006c*/ 	.word	0x00000000
        /*0070*/ 	.short	0x0002
        /*0072*/ 	.short	0x0010
        /*0074*/ 	.byte	0x00, 0xf5, 0x21, 0x00


	//----- nvinfo : EIATTR_KPARAM_INFO
	.align		4
.L_1475:
        /*0078*/ 	.byte	0x04, 0x17
        /*007a*/ 	.short	(.L_1477 - .L_1476)
.L_1476:
        /*007c*/ 	.word	0x00000000
        /*0080*/ 	.short	0x0001
        /*0082*/ 	.short	0x0008
        /*0084*/ 	.byte	0x00, 0xf5, 0x21, 0x00


	//----- nvinfo : EIATTR_KPARAM_INFO
	.align		4
.L_1477:
        /*0088*/ 	.byte	0x04, 0x17
        /*008a*/ 	.short	(.L_1479 - .L_1478)
.L_1478:
        /*008c*/ 	.word	0x00000000
        /*0090*/ 	.short	0x0000
        /*0092*/ 	.short	0x0000
        /*0094*/ 	.byte	0x00, 0xf5, 0x21, 0x00


	//----- nvinfo : EIATTR_SPARSE_MMA_MASK
	.align		4
.L_1479:
        /*0098*/ 	.byte	0x03, 0x50
        /*009a*/ 	.short	0x0000


	//----- nvinfo : EIATTR_MAXREG_COUNT
	.align		4
        /*009c*/ 	.byte	0x03, 0x1b
        /*009e*/ 	.short	0x00a8


	//----- nvinfo : EIATTR_NUM_BARRIERS
	.align		4
        /*00a0*/ 	.byte	0x02, 0x4c
        /*00a2*/ 	.byte	0x01
	.zero		1


	//----- nvinfo : EIATTR_MERCURY_ISA_VERSION
	.align		4
        /*00a4*/ 	.byte	0x03, 0x5f
        /*00a6*/ 	.short	0x0101


	//----- nvinfo : EIATTR_COOP_GROUP_MASK_REGIDS
	.align		4
        /*00a8*/ 	.byte	0x04, 0x29
        /*00aa*/ 	.short	(.L_1481 - .L_1480)


	//   ....[0]....
.L_1480:
        /*00ac*/ 	.word	0xffffffff


	//   ....[1]....
        /*00b0*/ 	.word	0xffffffff


	//   ....[2]....
        /*00b4*/ 	.word	0xffffffff


	//   ....[3]....
        /*00b8*/ 	.word	0xffffffff


	//   ....[4]....
        /*00bc*/ 	.word	0xffffffff


	//   ....[5]....
        /*00c0*/ 	.word	0xffffffff


	//   ....[6]....
        /*00c4*/ 	.word	0xffffffff


	//   ....[7]....
        /*00c8*/ 	.word	0xffffffff


	//   ....[8]....
        /*00cc*/ 	.word	0xffffffff


	//   ....[9]....
        /*00d0*/ 	.word	0xffffffff


	//   ....[10]....
        /*00d4*/ 	.word	0xffffffff


	//   ....[11]....
        /*00d8*/ 	.word	0xffffffff


	//   ....[12]....
        /*00dc*/ 	.word	0xffffffff


	//   ....[13]....
        /*00e0*/ 	.word	0xffffffff


	//   ....[14]....
        /*00e4*/ 	.word	0xffffffff


	//   ....[15]....
        /*00e8*/ 	.word	0xffffffff


	//   ....[16]....
        /*00ec*/ 	.word	0xffffffff


	//   ....[17]....
        /*00f0*/ 	.word	0xffffffff


	//   ....[18]....
        /*00f4*/ 	.word	0x0500001a


	//   ....[19]....
        /*00f8*/ 	.word	0x0500001a


	//   ....[20]....
        /*00fc*/ 	.word	0x0500001a


	//   ....[21]....
        /*0100*/ 	.word	0x0500001a


	//   ....[22]....
        /*0104*/ 	.word	0x0500001a


	//   ....[23]....
        /*0108*/ 	.word	0x0500001a


	//   ....[24]....
        /*010c*/ 	.word	0x0500001a


	//   ....[25]....
        /*0110*/ 	.word	0x0500001a


	//----- nvinfo : EIATTR_COOP_GROUP_INSTR_OFFSETS
	.align		4
.L_1481:
        /*0114*/ 	.byte	0x04, 0x28
        /*0116*/ 	.short	(.L_1483 - .L_1482)


	//   ....[0]....
.L_1482:
        /*0118*/ 	.word	0x000008f0


	//   ....[1]....
        /*011c*/ 	.word	0x00000900


	//   ....[2]....
        /*0120*/ 	.word	0x00000930


	//   ....[3]....
        /*0124*/ 	.word	0x00000940


	//   ....[4]....
        /*0128*/ 	.word	0x00000970


	//   ....[5]....
        /*012c*/ 	.word	0x00000980


	//   ....[6]....
        /*0130*/ 	.word	0x000009b0


	//   ....[7]....
        /*0134*/ 	.word	0x000009c0


	//   ....[8]....
        /*0138*/ 	.word	0x000009f0


	//   ....[9]....
        /*013c*/ 	.word	0x00000a00


	//   ....[10]....
        /*0140*/ 	.word	0x00000b30


	//   ....[11]....
        /*0144*/ 	.word	0x00000b40


	//   ....[12]....
        /*0148*/ 	.word	0x00000b70


	//   ....[13]....
        /*014c*/ 	.word	0x00000b80


	//   ....[14]....
        /*0150*/ 	.word	0x00000bb0


	//   ....[15]....
        /*0154*/ 	.word	0x00000bc0


	//   ....[16]....
        /*0158*/ 	.word	0x00000bf0


	//   ....[17]....
        /*015c*/ 	.word	0x00000c00


	//   ....[18]....
        /*0160*/ 	.word	0x00002140


	//   ....[19]....
        /*0164*/ 	.word	0x00002190


	//   ....[20]....
        /*0168*/ 	.word	0x00002200


	//   ....[21]....
        /*016c*/ 	.word	0x00002260


	//   ....[22]....
        /*0170*/ 	.word	0x000022d0


	//   ....[23]....
        /*0174*/ 	.word	0x00002330


	//   ....[24]....
        /*0178*/ 	.word	0x000023a0


	//   ....[25]....
        /*017c*/ 	.word	0x00002400


	//----- nvinfo : EIATTR_VRC_CTA_INIT_COUNT
	.align		4
.L_1483:
        /*0180*/ 	.byte	0x02, 0x4a
	.zero		1
	.zero		1


	//----- nvinfo : EIATTR_EXIT_INSTR_OFFSETS
	.align		4
        /*0184*/ 	.byte	0x04, 0x1c
        /*0186*/ 	.short	(.L_1485 - .L_1484)


	//   ....[0]....
.L_1484:
        /*0188*/ 	.word	0x000020e0


	//----- nvinfo : EIATTR_MAX_THREADS
	.align		4
.L_1485:
        /*018c*/ 	.byte	0x04, 0x05
        /*018e*/ 	.short	(.L_1487 - .L_1486)
.L_1486:
        /*0190*/ 	.word	0x00000140
        /*0194*/ 	.word	0x00000001
        /*0198*/ 	.word	0x00000001


	//----- nvinfo : EIATTR_CRS_STACK_SIZE
	.align		4
.L_1487:
        /*019c*/ 	.byte	0x04, 0x1e
        /*019e*/ 	.short	(.L_1489 - .L_1488)
.L_1488:
        /*01a0*/ 	.word	0x00000000


	//----- nvinfo : EIATTR_CBANK_PARAM_SIZE
	.align		4
.L_1489:
        /*01a4*/ 	.byte	0x03, 0x19
        /*01a6*/ 	.short	0x0048


	//----- nvinfo : EIATTR_PARAM_CBANK
	.align		4
        /*01a8*/ 	.byte	0x04, 0x0a
        /*01aa*/ 	.short	(.L_1491 - .L_1490)
	.align		4
.L_1490:
        /*01ac*/ 	.word	index@(.nv.constant0._ZN13group_norm_v214gn_cuda_kernelI6__halfLi320ELi1ELi16ELi160ELi64ELb1ELi64ELi160ELi160ELi4ELb0ELi116ELb0ELb0ENS_16CompileConditionILi1000EEEEEvPT_PKS4_S7_S7_flPfS8_Pj)
        /*01b0*/ 	.short	0x0380
        /*01b2*/ 	.short	0x0048


	//----- nvinfo : EIATTR_SW_WAR
	.align		4
.L_1491:
        /*01b4*/ 	.byte	0x04, 0x36
        /*01b6*/ 	.short	(.L_1493 - .L_1492)
.L_1492:
        /*01b8*/ 	.word	0x00000008
.L_1493:


//--------------------- .nv.info._ZN13group_norm_v214gn_cuda_kernelI6__halfLi320ELi1ELi16ELi160ELi64ELb1ELi64ELi160ELi160ELi4ELb0ELi148ELb0ELb0ENS_16CompileConditionILi1000EEEEEvPT_PKS4_S7_S7_flPfS8_Pj --------------------------
	.section	.nv.info._ZN13group_norm_v214gn_cuda_kernelI6__halfLi320ELi1ELi16ELi160ELi64ELb1ELi64ELi160ELi160ELi4ELb0ELi148ELb0ELb0ENS_16CompileConditionILi1000EEEEEvPT_PKS4_S7_S7_flPfS8_Pj,"",@"SHT_CUDA_INFO"
	.sectionflags	@""
	.align	4


	//----- nvinfo : EIATTR_CUDA_API_VERSION
	.align		4
        /*0000*/ 	.byte	0x04, 0x37
        /*0002*/ 	.short	(.L_1495 - .L_1494)
.L_1494:
        /*0004*/ 	.word	0x00000082


	//----- nvinfo : EIATTR_KPARAM_INFO
	.align		4
.L_1495:
        /*0008*/ 	.byte	0x04, 0x17
        /*000a*/ 	.short	(.L_1497 - .L_1496)
.L_1496:
        /*000c*/ 	.word	0x00000000
        /*0010*/ 	.short	0x0008
        /*0012*/ 	.short	0x0040
        /*0014*/ 	.byte	0x00, 0xf5, 0x21, 0x00


	//----- nvinfo : EIATTR_KPARAM_INFO
	.align		4
.L_1497:
        /*0018*/ 	.byte	0x04, 0x17
        /*001a*/ 	.short	(.L_1499 - .L_1498)
.L_1498:
        /*001c*/ 	.word	0x00000000
        /*0020*/ 	.short	0x0007
        /*0022*/ 	.short	0x0038
        /*0024*/ 	.byte	0x00, 0xf5, 0x21, 0x00


	//----- nvinfo : EIATTR_KPARAM_INFO
	.align		4
.L_1499:
        /*0028*/ 	.byte	0x04, 0x17
        /*002a*/ 	.short	(.L_1501 - .L_1500)
.L_1500:
        /*002c*/ 	.word	0x00000000
        /*0030*/ 	.short	0x0006
        /*0032*/ 	.short	0x0030
        /*0034*/ 	.byte	0x00, 0xf5, 0x21, 0x00


	//----- nvinfo : EIATTR_KPARAM_INFO
	.align		4
.L_1501:
        /*0038*/ 	.byte	0x04, 0x17
        /*003a*/ 	.short	(.L_1503 - .L_1502)
.L_1502:
        /*003c*/ 	.word	0x00000000
        /*0040*/ 	.short	0x0005
        /*0042*/ 	.short	0x0028
        /*0044*/ 	.byte	0x00, 0xf0, 0x21, 0x00


	//----- nvinfo : EIATTR_KPARAM_INFO
	.align		4
.L_1503:
        /*0048*/ 	.byte	0x04, 0x17
        /*004a*/ 	.short	(.L_1505 - .L_1504)
.L_1504:
        /*004c*/ 	.word	0x00000000
        /*0050*/ 	.short	0x0004
        /*0052*/ 	.short	0x0020
        /*0054*/ 	.byte	0x00, 0xf0, 0x11, 0x00


	//----- nvinfo : EIATTR_KPARAM_INFO
	.align		4
.L_1505:
        /*0058*/ 	.byte	0x04, 0x17
        /*005a*/ 	.short	(.L_1507 - .L_1506)
.L_1506:
        /*005c*/ 	.word	0x00000000
        /*0060*/ 	.short	0x0003
        /*0062*/ 	.short	0x0018
        /*0064*/ 	.byte	0x00, 0xf5, 0x21, 0x00


	//----- nvinfo : EIATTR_KPARAM_INFO
	.align		4
.L_1507:
        /*0068*/ 	.byte	0x04, 0x17
        /*006a*/ 	.short	(.L_1509 - .L_1508)
.L_1508:
        /*006c*/ 	.word	0x00000000
        /*0070*/ 	.short	0x0002
        /*0072*/ 	.short	0x0010
        /*0074*/ 	.byte	0x00, 0xf5, 0x21, 0x00


	//----- nvinfo : EIATTR_KPARAM_INFO
	.align		4
.L_1509:
        /*0078*/ 	.byte	0x04, 0x17
        /*007a*/ 	.short	(.L_1511 - .L_1510)
.L_1510:
        /*007c*/ 	.word	0x00000000
        /*0080*/ 	.short	0x0001
        /*0082*/ 	.short	0x0008
        /*0084*/ 	.byte	0x00, 0xf5, 0x21, 0x00


	//----- nvinfo : EIATTR_KPARAM_INFO
	.align		4
.L_1511:
        /*0088*/ 	.byte	0x04, 0x17
        /*008a*/ 	.short	(.L_1513 - .L_1512)
.L_1512:
        /*008c*/ 	.word	0x00000000
        /*0090*/ 	.short	0x0000
        /*0092*/ 	.short	0x0000
        /*0094*/ 	.byte	0x00, 0xf5, 0x21, 0x00


	//----- nvinfo : EIATTR_SPARSE_MMA_MASK
	.align		4
.L_1513:
        /*0098*/ 	.byte	0x03, 0x50
        /*009a*/ 	.short	0x0000


	//----- nvinfo : EIATTR_MAXREG_COUNT
	.align		4
        /*009c*/ 	.byte	0x03, 0x1b
        /*009e*/ 	.short	0x00a8


	//----- nvinfo : EIATTR_NUM_BARRIERS
	.align		4
        /*00a0*/ 	.byte	0x02, 0x4c
        /*00a2*/ 	.byte	0x01
	.zero		1


	//----- nvinfo : EIATTR_MERCURY_ISA_VERSION
	.align		4
        /*00a4*/ 	.byte	0x03, 0x5f
        /*00a6*/ 	.short	0x0101


	//----- nvinfo : EIATTR_COOP_GROUP_MASK_REGIDS
	.align		4
        /*00a8*/ 	.byte	0x04, 0x29
        /*00aa*/ 	.short	(.L_1515 - .L_1514)


	//   ....[0]....
.L_1514:
        /*00ac*/ 	.word	0xffffffff


	//   ....[1]....
        /*00b0*/ 	.word	0xffffffff


	//   ....[2]....
        /*00b4*/ 	.word	0xffffffff


	//   ....[3]....
        /*00b8*/ 	.word	0xffffffff


	//   ....[4]....
        /*00bc*/ 	.word	0xffffffff


	//   ....[5]....
        /*00c0*/ 	.word	0xffffffff


	//   ....[6]....
        /*00c4*/ 	.word	0xffffffff


	//   ....[7]....
        /*00c8*/ 	.word	0xffffffff


	//   ....[8]....
        /*00cc*/ 	.word	0xffffffff


	//   ....[9]....
        /*00d0*/ 	.word	0xffffffff


	//   ....[10]....
        /*00d4*/ 	.word	0xffffffff


	//   ....[11]....
        /*00d8*/ 	.word	0xffffffff


	//   ....[12]....
        /*00dc*/ 	.word	0xffffffff


	//   ....[13]....
        /*00e0*/ 	.word	0xffffffff


	//   ....[14]....
        /*00e4*/ 	.word	0xffffffff


	//   ....[15]....
        /*00e8*/ 	.word	0xffffffff


	//   ....[16]....
        /*00ec*/ 	.word	0xffffffff


	//   ....[17]....
        /*00f0*/ 	.word	0xffffffff


	//   ....[18]....
        /*00f4*/ 	.word	0x0500001a


	//   ....[19]....
        /*00f8*/ 	.word	0x0500001a


	//   ....[20]....
        /*00fc*/ 	.word	0x0500001a


	//   ....[21]....
        /*0100*/ 	.word	0x0500001a


	//   ....[22]....
        /*0104*/ 	.word	0x0500001a


	//   ....[23]....
        /*0108*/ 	.word	0x0500001a


	//   ....[24]....
        /*010c*/ 	.word	0x0500001a


	//   ....[25]....
        /*0110*/ 	.word	0x0500001a


	//----- nvinfo : EIATTR_COOP_GROUP_INSTR_OFFSETS
	.align		4
.L_1515:
        /*0114*/ 	.byte	0x04, 0x28
        /*0116*/ 	.short	(.L_1517 - .L_1516)


	//   ....[0]....
.L_1516:
        /*0118*/ 	.word	0x000008f0


	//   ....[1]....
        /*011c*/ 	.word	0x00000900


	//   ....[2]....
        /*0120*/ 	.word	0x00000930


	//   ....[3]....
        /*0124*/ 	.word	0x00000940


	//   ....[4]....
        /*0128*/ 	.word	0x00000970


	//   ....[5]....
        /*012c*/ 	.word	0x00000980


	//   ....[6]....
        /*0130*/ 	.word	0x000009b0


	//   ....[7]....
        /*0134*/ 	.word	0x000009c0


	//   ....[8]....
        /*0138*/ 	.word	0x000009f0


	//   ....[9]....
        /*013c*/ 	.word	0x00000a00


	//   ....[10]....
        /*0140*/ 	.word	0x00000b30


	//   ....[11]....
        /*0144*/ 	.word	0x00000b40


	//   ....[12]....
        /*0148*/ 	.word	0x00000b70


	//   ....[13]....
        /*014c*/ 	.word	0x00000b80


	//   ....[14]....
        /*0150*/ 	.word	0x00000bb0


	//   ....[15]....
        /*0154*/ 	.word	0x00000bc0


	//   ....[16]....
        /*0158*/ 	.word	0x00000bf0


	//   ....[17]....
        /*015c*/ 	.word	0x00000c00


	//   ....[18]....
        /*0160*/ 	.word	0x00002140


	//   ....[19]....
        /*0164*/ 	.word	0x00002190


	//   ....[20]....
        /*0168*/ 	.word	0x00002200


	//   ....[21]....
        /*016c*/ 	.word	0x00002260


	//   ....[22]....
        /*0170*/ 	.word	0x000022d0


	//   ....[23]....
        /*0174*/ 	.word	0x00002330


	//   ....[24]....
        /*0178*/ 	.word	0x000023a0


	//   ....[25]....
        /*017c*/ 	.word	0x00002400


	//----- nvinfo : EIATTR_VRC_CTA_INIT_COUNT
	.align		4
.L_1517:
        /*0180*/ 	.byte	0x02, 0x4a
	.zero		1
	.zero		1


	//----- nvinfo : EIATTR_EXIT_INSTR_OFFSETS
	.align		4
        /*0184*/ 	.byte	0x04, 0x1c
        /*0186*/ 	.short	(.L_1519 - .L_1518)


	//   ....[0]....
.L_1518:
        /*0188*/ 	.word	0x000020e0


	//----- nvinfo : EIATTR_MAX_THREADS
	.align		4
.L_1519:
        /*018c*/ 	.byte	0x04, 0x05
        /*018e*/ 	.short	(.L_1521 - .L_1520)
.L_1520:
        /*0190*/ 	.word	0x00000140
        /*0194*/ 	.word	0x00000001
        /*0198*/ 	.word	0x00000001


	//----- nvinfo : EIATTR_CRS_STACK_SIZE
	.align		4
.L_1521:
        /*019c*/ 	.byte	0x04, 0x1e
        /*019e*/ 	.short	(.L_1523 - .L_1522)
.L_1522:
        /*01a0*/ 	.word	0x00000000


	//----- nvinfo : EIATTR_CBANK_PARAM_SIZE
	.align		4
.L_1523:
        /*01a4*/ 	.byte	0x03, 0x19
        /*01a6*/ 	.short	0x0048


	//----- nvinfo : EIATTR_PARAM_CBANK
	.align		4
        /*01a8*/ 	.byte	0x04, 0x0a
        /*01aa*/ 	.short	(.L_1525 - .L_1524)
	.align		4
.L_1524:
        /*01ac*/ 	.word	index@(.nv.constant0._ZN13group_norm_v214gn_cuda_kernelI6__halfLi320ELi1ELi16ELi160ELi64ELb1ELi64ELi160ELi160ELi4ELb0ELi148ELb0ELb0ENS_16CompileConditionILi1000EEEEEvPT_PKS4_S7_S7_flPfS8_Pj)
        /*01b0*/ 	.short	0x0380
        /*01b2*/ 	.short	0x0048


	//----- nvinfo : EIATTR_SW_WAR
	.align		4
.L_1525:
        /*01b4*/ 	.byte	0x04, 0x36
        /*01b6*/ 	.short	(.L_1527 - .L_1526)
.L_1526:
        /*01b8*/ 	.word	0x00000008
.L_1527:


//--------------------- .nv.callgraph             --------------------------
	.section	.nv.callgraph,"",@"SHT_CUDA_CALLGRAPH"
	.align	4
	.sectionentsize	8
	.align		4
        /*0000*/ 	.word	0x00000000
	.align		4
        /*0004*/ 	.word	0xffffffff
	.align		4
        /*0008*/ 	.word	0x00000000
	.align		4
        /*000c*/ 	.word	0xfffffffe
	.align		4
        /*0010*/ 	.word	0x00000000
	.align		4
        /*0014*/ 	.word	0xfffffffd
	.align		4
        /*0018*/ 	.word	0x00000000
	.align		4
        /*001c*/ 	.word	0xfffffffc


//--------------------- .text._ZN13group_norm_v218gn_bwd_cuda_kernelI13__nv_bfloat16Li320ELi1ELi32ELi80ELi64ELb0ELb1ELi64ELi80ELi80ELi4ELb1ELi96ELb0ELb0ELNS_15WgradSyncMethodE3ENS_16CompileConditionILi1000EEEEEvPT_S6_S6_PKS5_S8_S8_S8_PKfflPfPj --------------------------
	.section	.text._ZN13group_norm_v218gn_bwd_cuda_kernelI13__nv_bfloat16Li320ELi1ELi32ELi80ELi64ELb0ELb1ELi64ELi80ELi80ELi4ELb1ELi96ELb0ELb0ELNS_15WgradSyncMethodE3ENS_16CompileConditionILi1000EEEEEvPT_S6_S6_PKS5_S8_S8_S8_PKfflPfPj,"ax",@progbits
	.align	128
        .global         _ZN13group_norm_v218gn_bwd_cuda_kernelI13__nv_bfloat16Li320ELi1ELi32ELi80ELi64ELb0ELb1ELi64ELi80ELi80ELi4ELb1ELi96ELb0ELb0ELNS_15WgradSyncMethodE3ENS_16CompileConditionILi1000EEEEEvPT_S6_S6_PKS5_S8_S8_S8_PKfflPfPj
        .type           _ZN13group_norm_v218gn_bwd_cuda_kernelI13__nv_bfloat16Li320ELi1ELi32ELi80ELi64ELb0ELb1ELi64ELi80ELi80ELi4ELb1ELi96ELb0ELb0ELNS_15WgradSyncMethodE3ENS_16CompileConditionILi1000EEEEEvPT_S6_S6_PKS5_S8_S8_S8_PKfflPfPj,@function
        .size           _ZN13group_norm_v218gn_bwd_cuda_kernelI13__nv_bfloat16Li320ELi1ELi32ELi80ELi64ELb0ELb1ELi64ELi80ELi80ELi4ELb1ELi96ELb0ELb0ELNS_15WgradSyncMethodE3ENS_16CompileConditionILi1000EEEEEvPT_S6_S6_PKS5_S8_S8_S8_PKfflPfPj,(.L_x_1128 - _ZN13group_norm_v218gn_bwd_cuda_kernelI13__nv_bfloat16Li320ELi1ELi32ELi80ELi64ELb0ELb1ELi64ELi80ELi80ELi4ELb1ELi96ELb0ELb0ELNS_15WgradSyncMethodE3ENS_16CompileConditionILi1000EEEEEvPT_S6_S6_PKS5_S8_S8_S8_PKfflPfPj)
        .other          _ZN13group_norm_v218gn_bwd_cuda_kernelI13__nv_bfloat16Li320ELi1ELi32ELi80ELi64ELb0ELb1ELi64ELi80ELi80ELi4ELb1ELi96ELb0ELb0ELNS_15WgradSyncMethodE3ENS_16CompileConditionILi1000EEEEEvPT_S6_S6_PKS5_S8_S8_S8_PKfflPfPj,@"STO_CUDA_ENTRY STV_DEFAULT"
_ZN13group_norm_v218gn_bwd_cuda_kernelI13__nv_bfloat16Li320ELi1ELi32ELi80ELi64ELb0ELb1ELi64ELi80ELi80ELi4ELb1ELi96ELb0ELb0ELNS_15WgradSyncMethodE3ENS_16CompileConditionILi1000EEEEEvPT_S6_S6_PKS5_S8_S8_S8_PKfflPfPj:
.text._ZN13group_norm_v218gn_bwd_cuda_kernelI13__nv_bfloat16Li320ELi1ELi32ELi80ELi64ELb0ELb1ELi64ELi80ELi80ELi4ELb1ELi96ELb0ELb0ELNS_15WgradSyncMethodE3ENS_16CompileConditionILi1000EEEEEvPT_S6_S6_PKS5_S8_S8_S8_PKfflPfPj:
[----:B------:R-:W-:Y:S01]  /*0000*/  LDC R1, c[0x0][0x37c] ;  /* 0x0000df00ff017b82 */ /* 0x000fe20000000800 */
[----:B------:R-:W0:Y:S01]  /*0010*/  S2R R0, SR_CTAID.Y ;  /* 0x0000000000007919 */ /* 0x000e220000002600 */
[----:B------:R-:W1:Y:S01]  /*0020*/  LDCU.64 UR6, c[0x0][0x3c8] ;  /* 0x00007900ff0677ac */ /* 0x000e620008000a00 */
[----:B------:R-:W2:Y:S01]  /*0030*/  LDCU.64 UR8, c[0x0][0x358] ;  /* 0x00006b00ff0877ac */ /* 0x000ea20008000a00 */
[----:B-1----:R-:W-:Y:S02]  /*0040*/  USHF.L.U32 UR10, UR6, 0x5, URZ ;  /* 0x00000005060a7899 */ /* 0x002fe400080006ff */
[----:B------:R-:W-:-:S06]  /*0050*/  USHF.L.U64.HI UR7, UR6, 0x5, UR7 ;  /* 0x0000000506077899 */ /* 0x000fcc0008010207 */
[----:B------:R-:W-:Y:S02]  /*0060*/  MOV R2, UR7 ;  /* 0x0000000700027c02 */ /* 0x000fe40008000f00 */
[----:B0-----:R-:W-:-:S04]  /*0070*/  ISETP.LT.U32.AND P0, PT, R0, UR10, PT ;  /* 0x0000000a00007c0c */ /* 0x001fc8000bf01070 */
[----:B------:R-:W-:Y:S02]  /*0080*/  ISETP.GT.AND.EX P0, PT, R2, RZ, PT, P0 ;  /* 0x000000ff0200720c */ /* 0x000fe40003f04300 */
[----:B------:R-:W-:-:S11]  /*0090*/  LOP3.LUT R2, R0, 0x1f, RZ, 0xc0, !PT ;  /* 0x0000001f00027812 */ /* 0x000fd600078ec0ff */
[----:B--2---:R-:W-:Y:S05]  /*00a0*/  @P0 BRA `(.L_x_0) ;  /* 0x0000000000600947 */ /* 0x004fea0003800000 */
[----:B------:R-:W0:Y:S01]  /*00b0*/  S2R R3, SR_TID.X ;  /* 0x0000000000037919 */ /* 0x000e220000002100 */
[----:B------:R-:W-:Y:S01]  /*00c0*/  BAR.SYNC.DEFER_BLOCKING 0x0 ;  /* 0x0000000000007b1d */ /* 0x000fe20000010000 */
[----:B0-----:R-:W-:-:S13]  /*00d0*/  ISETP.NE.AND P0, PT, R3, RZ, PT ;  /* 0x000000ff0300720c */ /* 0x001fda0003f05270 */
[----:B------:R-:W-:Y:S05]  /*00e0*/  @P0 BRA `(.L_x_1) ;  /* 0x0000000000440947 */ /* 0x000fea0003800000 */
[----:B------:R-:W0:Y:S01]  /*00f0*/  S2UR UR4, SR_CTAID.X ;  /* 0x00000000000479c3 */ /* 0x000e220000002500 */
[----:B------:R-:W-:Y:S02]  /*0100*/  SHF.R.U32.HI R6, RZ, 0x5, R0 ;  /* 0x00000005ff067819 */ /* 0x000fe40000011600 */
[----:B------:R-:W-:-:S05]  /*0110*/  MOV R3, 0x7ffffffe ;  /* 0x7ffffffe00037802 */ /* 0x000fca0000000f00 */
[----:B------:R-:W1:Y:S01]  /*0120*/  LDC.64 R4, c[0x0][0x3d8] ;  /* 0x0000f600ff047b82 */ /* 0x000e620000000a00 */
[----:B0-----:R-:W-:-:S04]  /*0130*/  LOP3.LUT P0, RZ, R6, UR4, RZ, 0xfc, !PT ;  /* 0x0000000406ff7c12 */ /* 0x001fc8000f80fcff */
[----:B------:R-:W-:Y:S01]  /*0140*/  SEL R3, R3, 0x1, !P0 ;  /* 0x0000000103037807 */ /* 0x000fe20004000000 */
[----:B-1----:R-:W-:Y:S01]  /*0150*/  IMAD.WIDE.U32 R4, R2, 0x4, R4 ;  /* 0x0000000402047825 */ /* 0x002fe200078e0004 */
[----:B------:R-:W-:Y:S06]  /*0160*/  MEMBAR.ALL.GPU ;  /* 0x0000000000007992 */ /* 0x000fec000000a000 */
[----:B------:R-:W-:-:S00]  /*0170*/  ERRBAR ;  /* 0x00000000000079ab */ /* 0x000fc00000000000 */
[----:B------:R-:W-:Y:S06]  /*0180*/  CGAERRBAR ;  /* 0x00000000000075ab */ /* 0x000fec0000000000 */
[----:B------:R0:W5:Y:S02]  /*0190*/  ATOM.E.ADD.STRONG.GPU PT, R3, desc[UR8][R4.64+0x180], R3 ;  /* 0x800180030403798a */ /* 0x00016400081ef108 */
.L_x_2:
[----:B------:R-:W2:Y:S04]  /*01a0*/  LD.E.STRONG.GPU R6, desc[UR8][R4.64+0x180] ;  /* 0x0001800804067980 */ /* 0x000ea8000c10f900 */
[----:B--2---:R-:W-:Y:S01]  /*01b0*/  CCTL.IVALL ;  /* 0x00000000ff00798f */ /* 0x004fe20002000000 */
[----:B------:R-:W-:Y:S05]  /*01c0*/  YIELD ;  /* 0x0000000000007946 */ /* 0x000fea0003800000 */
[----:B-----5:R-:W-:-:S04]  /*01d0*/  LOP3.LUT R6, R6, R3, RZ, 0x3c, !PT ;  /* 0x0000000306067212 */ /* 0x020fc800078e3cff */
[----:B------:R-:W-:-:S13]  /*01e0*/  ISETP.GT.AND P0, PT, R6, -0x1, PT ;  /* 0xffffffff0600780c */ /* 0x000fda0003f04270 */
[----:B------:R-:W-:Y:S05]  /*01f0*/  @P0 BRA `(.L_x_2) ;  /* 0xfffffffc00e80947 */ /* 0x000fea000383ffff */
.L_x_1:
[----:B------:R-:W-:Y:S05]  /*0200*/  WARPSYNC.ALL ;  /* 0x0000000000007948 */ /* 0x000fea0003800000 */
[----:B------:R-:W-:Y:S06]  /*0210*/  BAR.SYNC.DEFER_BLOCKING 0x0 ;  /* 0x0000000000007b1d */ /* 0x000fec0000010000 */
[----:B------:R-:W-:Y:S05]  /*0220*/  BRA `(.L_x_3) ;  /* 0x0000001c00907947 */ /* 0x000fea0003800000 */
.L_x_0:
[----:B------:R-:W0:Y:S01]  /*0230*/  S2R R38, SR_TID.X ;  /* 0x0000000000267919 */ /* 0x000e220000002100 */
[----:B------:R-:W1:Y:S01]  /*0240*/  LDC.64 R4, c[0x0][0x3a8] ;  /* 0x0000ea00ff047b82 */ /* 0x000e620000000a00 */
[----:B0-----:R-:W-:-:S05]  /*0250*/  LOP3.LUT R3, R38, 0xffff, RZ, 0xc0, !PT ;  /* 0x0000ffff26037812 */ /* 0x001fca00078ec0ff */
[----:B------:R-:W-:-:S05]  /*0260*/  IMAD R3, R3, 0xccd, RZ ;  /* 0x00000ccd03037824 */ /* 0x000fca00078e02ff */
[----:B------:R-:W-:-:S04]  /*0270*/  SHF.R.U32.HI R39, RZ, 0x10, R3 ;  /* 0x00000010ff277819 */ /* 0x000fc80000011603 */
[----:B------:R-:W-:-:S05]  /*0280*/  PRMT R3, R39, 0x9910, RZ ;  /* 0x0000991027037816 */ /* 0x000fca00000000ff */
[----:B------:R-:W-:-:S05]  /*0290*/  IMAD R3, R3, 0x14, RZ ;  /* 0x0000001403037824 */ /* 0x000fca00078e02ff */
[----:B------:R-:W-:-:S04]  /*02a0*/  IADD3 R3, PT, PT, RZ, -R3, RZ ;  /* 0x80000003ff037210 */ /* 0x000fc80007ffe0ff */
[----:B------:R-:W-:-:S04]  /*02b0*/  PRMT R3, R3, 0x7710, RZ ;  /* 0x0000771003037816 */ /* 0x000fc800000000ff */
[----:B------:R-:W-:-:S04]  /*02c0*/  IADD3 R3, PT, PT, R3, R38, RZ ;  /* 0x0000002603037210 */ /* 0x000fc80007ffe0ff */
[----:B------:R-:W-:-:S04]  /*02d0*/  SHF.L.U32 R3, R3, 0x2, RZ ;  /* 0x0000000203037819 */ /* 0x000fc800000006ff */
[----:B------:R-:W-:-:S05]  /*02e0*/  LOP3.LUT R3, R3, 0xffff, RZ, 0xc0, !PT ;  /* 0x0000ffff03037812 */ /* 0x000fca00078ec0ff */
[----:B------:R-:W-:-:S04]  /*02f0*/  IMAD R40, R2, 0x50, R3 ;  /* 0x0000005002287824 */ /* 0x000fc800078e0203 */
[----:B-1----:R-:W-:-:S05]  /*0300*/  IMAD.WIDE.U32 R4, R40, 0x2, R4 ;  /* 0x0000000228047825 */ /* 0x002fca00078e0004 */
[----:B------:R0:W2:Y:S01]  /*0310*/  LDG.E.64.CONSTANT R16, desc[UR8][R4.64] ;  /* 0x0000000804107981 */ /* 0x0000a2000c1e9b00 */
[----:B------:R-:W1:Y:S01]  /*0320*/  S2UR UR6, SR_CgaCtaId ;  /* 0x00000000000679c3 */ /* 0x000e620000008800 */
[----:B------:R-:W-:Y:S01]  /*0330*/  UMOV UR4, 0x400 ;  /* 0x0000040000047882 */ /* 0x000fe20000000000 */
[----:B------:R-:W-:Y:S01]  /*0340*/  SHF.L.U32 R3, R38, 0x1, RZ ;  /* 0x0000000126037819 */ /* 0x000fe200000006ff */
[----:B------:R-:W-:Y:S01]  /*0350*/  HFMA2 R53, -RZ, RZ, 0, 0 ;  /* 0x00000000ff357431 */ /* 0x000fe200000001ff */
[----:B------:R-:W-:Y:S02]  /*0360*/  SHF.R.U32.HI R9, RZ, 0x5, R0 ;  /* 0x00000005ff097819 */ /* 0x000fe40000011600 */
[----:B------:R-:W-:Y:S02]  /*0370*/  LOP3.LUT R3, R3, 0x18, RZ, 0xc0, !PT ;  /* 0x0000001803037812 */ /* 0x000fe400078ec0ff */
[----:B------:R-:W3:Y:S01]  /*0380*/  S2UR UR11, SR_CTAID.X ;  /* 0x00000000000b79c3 */ /* 0x000ee20000002500 */
[----:B------:R-:W-:-:S02]  /*0390*/  SHF.R.U32.HI R45, RZ, 0x2, R38 ;  /* 0x00000002ff2d7819 */ /* 0x000fc40000011626 */
[C---:B------:R-:W-:Y:S02]  /*03a0*/  LOP3.LUT R7, R3.reuse, 0x8, RZ, 0x3c, !PT ;  /* 0x0000000803077812 */ /* 0x040fe400078e3cff */
[C---:B------:R-:W-:Y:S02]  /*03b0*/  LOP3.LUT R43, R3.reuse, 0x10, RZ, 0x3c, !PT ;  /* 0x00000010032b7812 */ /* 0x040fe400078e3cff */
[----:B0-----:R-:W-:Y:S02]  /*03c0*/  LOP3.LUT R5, R3, 0x18, RZ, 0x3c, !PT ;  /* 0x0000001803057812 */ /* 0x001fe400078e3cff */
[C---:B------:R-:W-:Y:S02]  /*03d0*/  IADD3 R8, PT, PT, R45.reuse, 0xc, RZ ;  /* 0x0000000c2d087810 */ /* 0x040fe40007ffe0ff */
[----:B------:R-:W-:Y:S02]  /*03e0*/  IADD3 R10, PT, PT, R45, 0x4, RZ ;  /* 0x000000042d0a7810 */ /* 0x000fe40007ffe0ff */
[----:B------:R-:W-:-:S02]  /*03f0*/  MOV R57, 0x7ffffffe ;  /* 0x7ffffffe00397802 */ /* 0x000fc40000000f00 */
[----:B------:R-:W-:Y:S01]  /*0400*/  SHF.R.U32.HI R13, RZ, 0x2, R10 ;  /* 0x00000002ff0d7819 */ /* 0x000fe2000001160a */
[----:B-1----:R-:W-:Y:S01]  /*0410*/  ULEA UR5, UR6, UR4, 0x18 ;  /* 0x0000000406057291 */ /* 0x002fe2000f8ec0ff */
[----:B------:R-:W-:Y:S02]  /*0420*/  MOV R62, R0 ;  /* 0x00000000003e7202 */ /* 0x000fe40000000f00 */
[----:B------:R-:W-:-:S03]  /*0430*/  LOP3.LUT R13, R13, R38, RZ, 0x3c, !PT ;  /* 0x000000260d0d7212 */ /* 0x000fc600078e3cff */
[----:B------:R-:W-:Y:S02]  /*0440*/  LEA R44, R38, UR5, 0x5 ;  /* 0x00000005262c7c11 */ /* 0x000fe4000f8e28ff */
[C---:B---3--:R-:W-:Y:S02]  /*0450*/  LOP3.LUT P0, RZ, R9.reuse, UR11, RZ, 0xfc, !PT ;  /* 0x0000000b09ff7c12 */ /* 0x048fe4000f80fcff */
[C---:B------:R-:W-:Y:S01]  /*0460*/  IADD3 R41, PT, PT, R44.reuse, R3, RZ ;  /* 0x000000032c297210 */ /* 0x040fe20007ffe0ff */
[----:B------:R-:W-:Y:S01]  /*0470*/  IMAD R3, R9, 0xa00, R38 ;  /* 0x00000a0009037824 */ /* 0x000fe200078e0226 */
[C---:B------:R-:W-:Y:S02]  /*0480*/  IADD3 R42, PT, PT, R44.reuse, R7, RZ ;  /* 0x000000072c2a7210 */ /* 0x040fe40007ffe0ff */
[----:B------:R-:W-:Y:S01]  /*0490*/  IADD3 R43, PT, PT, R44, R43, RZ ;  /* 0x0000002b2c2b7210 */ /* 0x000fe20007ffe0ff */
[----:B------:R-:W-:Y:S01]  /*04a0*/  IMAD R11, R2, 0x50, R3 ;  /* 0x00000050020b7824 */ /* 0x000fe200078e0203 */
[----:B------:R-:W-:Y:S01]  /*04b0*/  IADD3 R3, PT, PT, R45, 0x14, RZ ;  /* 0x000000142d037810 */ /* 0x000fe20007ffe0ff */
[----:B------:R-:W0:Y:S01]  /*04c0*/  LDC.64 R6, c[0x0][0x3d0] ;  /* 0x0000f400ff067b82 */ /* 0x000e220000000a00 */
[----:B------:R-:W-:-:S02]  /*04d0*/  IADD3 R44, PT, PT, R44, R5, RZ ;  /* 0x000000052c2c7210 */ /* 0x000fc40007ffe0ff */
[----:B------:R-:W-:Y:S02]  /*04e0*/  SHF.R.U32.HI R3, RZ, 0x2, R3 ;  /* 0x00000002ff037819 */ /* 0x000fe40000011603 */
[----:B------:R-:W-:Y:S01]  /*04f0*/  LEA R50, R45, UR5, 0x5 ;  /* 0x000000052d327c11 */ /* 0x000fe2000f8e28ff */
[----:B------:R-:W-:Y:S01]  /*0500*/  UIADD3 UR5, UPT, UPT, UR4, 0x2800, URZ ;  /* 0x0000280004057890 */ /* 0x000fe2000fffe0ff */
[----:B------:R-:W-:Y:S01]  /*0510*/  LOP3.LUT R3, R3, R38, RZ, 0x3c, !PT ;  /* 0x0000002603037212 */ /* 0x000fe200078e3cff */
[----:B------:R-:W1:Y:S01]  /*0520*/  LDC.64 R4, c[0x0][0x3d8] ;  /* 0x0000f600ff047b82 */ /* 0x000e620000000a00 */
[----:B------:R-:W-:Y:S01]  /*0530*/  SHF.R.U32.HI R9, RZ, 0x4, R38 ;  /* 0x00000004ff097819 */ /* 0x000fe20000011626 */
[----:B------:R-:W-:Y:S01]  /*0540*/  UIADD3 UR4, UPT, UPT, UR4, 0x2850, URZ ;  /* 0x0000285004047890 */ /* 0x000fe2000fffe0ff */
[----:B------:R-:W-:Y:S01]  /*0550*/  SHF.L.U32 R3, R3, 0x3, RZ ;  /* 0x0000000303037819 */ /* 0x000fe200000006ff */
[----:B------:R-:W-:Y:S01]  /*0560*/  ULEA UR5, UR6, UR5, 0x18 ;  /* 0x0000000506057291 */ /* 0x000fe2000f8ec0ff */
[----:B------:R-:W-:Y:S01]  /*0570*/  SHF.L.U32 R15, R11, 0x1, RZ ;  /* 0x000000010b0f7819 */ /* 0x000fe200000006ff */
[----:B------:R-:W-:Y:S01]  /*0580*/  ULEA UR4, UR6, UR4, 0x18 ;  /* 0x0000000406047291 */ /* 0x000fe2000f8ec0ff */
[----:B------:R-:W-:-:S02]  /*0590*/  LOP3.LUT R3, R3, 0x18, RZ, 0xc0, !PT ;  /* 0x0000001803037812 */ /* 0x000fc400078ec0ff */
[----:B------:R-:W-:Y:S02]  /*05a0*/  LOP3.LUT R9, R9, R38, RZ, 0x3c, !PT ;  /* 0x0000002609097212 */ /* 0x000fe400078e3cff */
[----:B------:R-:W-:Y:S02]  /*05b0*/  IADD3 R48, PT, PT, R50, R3, RZ ;  /* 0x0000000332307210 */ /* 0x000fe40007ffe0ff */
[----:B------:R-:W-:Y:S02]  /*05c0*/  SHF.R.U32.HI R11, RZ, 0x2, R8 ;  /* 0x00000002ff0b7819 */ /* 0x000fe40000011608 */
[----:B------:R-:W-:Y:S01]  /*05d0*/  LOP3.LUT R3, R40, 0xffff, RZ, 0xc0, !PT ;  /* 0x0000ffff28037812 */ /* 0x000fe200078ec0ff */
[----:B0-----:R-:W-:Y:S01]  /*05e0*/  IMAD.WIDE.U32 R6, R15, 0x4, R6 ;  /* 0x000000040f067825 */ /* 0x001fe200078e0006 */
[----:B------:R-:W-:Y:S02]  /*05f0*/  SHF.L.U32 R9, R9, 0x3, RZ ;  /* 0x0000000309097819 */ /* 0x000fe400000006ff */
[----:B------:R-:W-:-:S02]  /*0600*/  CS2R R14, SRZ ;  /* 0x00000000000e7805 */ /* 0x000fc4000001ff00 */
[----:B------:R-:W-:Y:S01]  /*0610*/  LOP3.LUT R11, R11, R38, RZ, 0x3c, !PT ;  /* 0x000000260b0b7212 */ /* 0x000fe200078e3cff */
[----:B------:R-:W-:Y:S01]  /*0620*/  IMAD R3, R3, 0xccd, RZ ;  /* 0x00000ccd03037824 */ /* 0x000fe200078e02ff */
[----:B------:R-:W-:Y:S02]  /*0630*/  LOP3.LUT R9, R9, 0x18, RZ, 0xc0, !PT ;  /* 0x0000001809097812 */ /* 0x000fe400078ec0ff */
[----:B------:R-:W-:Y:S01]  /*0640*/  SHF.L.U32 R11, R11, 0x3, RZ ;  /* 0x000000030b0b7819 */ /* 0x000fe200000006ff */
[----:B-1----:R-:W-:Y:S01]  /*0650*/  IMAD.WIDE.U32 R4, R2, 0x4, R4 ;  /* 0x0000000402047825 */ /* 0x002fe200078e0004 */
[----:B------:R-:W-:Y:S02]  /*0660*/  SHF.L.U32 R13, R13, 0x3, RZ ;  /* 0x000000030d0d7819 */ /* 0x000fe400000006ff */
[----:B------:R-:W-:Y:S02]  /*0670*/  SHF.R.U32.HI R55, RZ, 0x12, R3 ;  /* 0x00000012ff377819 */ /* 0x000fe40000011603 */
[----:B------:R-:W-:-:S02]  /*0680*/  LOP3.LUT R47, R9, 0x10, RZ, 0x3c, !PT ;  /* 0x00000010092f7812 */ /* 0x000fc400078e3cff */
[----:B------:R-:W-:Y:S02]  /*0690*/  LOP3.LUT R11, R11, 0x18, RZ, 0xc0, !PT ;  /* 0x000000180b0b7812 */ /* 0x000fe400078ec0ff */
[----:B------:R-:W-:Y:S02]  /*06a0*/  LOP3.LUT R13, R13, 0x18, RZ, 0xc0, !PT ;  /* 0x000000180d0d7812 */ /* 0x000fe400078ec0ff */
[----:B------:R-:W-:Y:S02]  /*06b0*/  IADD3 R58, PT, PT, -R2, R55, RZ ;  /* 0x00000037023a7210 */ /* 0x000fe40007ffe1ff */
[C---:B------:R-:W-:Y:S02]  /*06c0*/  IADD3 R46, PT, PT, R50.reuse, R9, RZ ;  /* 0x00000009322e7210 */ /* 0x040fe40007ffe0ff */
[----:B------:R-:W-:Y:S02]  /*06d0*/  CS2R R8, SRZ ;  /* 0x0000000000087805 */ /* 0x000fe4000001ff00 */
[----:B------:R-:W-:-:S02]  /*06e0*/  IADD3 R47, PT, PT, R50, R47, RZ ;  /* 0x0000002f322f7210 */ /* 0x000fc40007ffe0ff */
[C---:B------:R-:W-:Y:S02]  /*06f0*/  IADD3 R49, PT, PT, R50.reuse, R11, RZ ;  /* 0x0000000b32317210 */ /* 0x040fe40007ffe0ff */
[----:B------:R-:W-:Y:S02]  /*0700*/  CS2R R10, SRZ ;  /* 0x00000000000a7805 */ /* 0x000fe4000001ff00 */
[----:B------:R-:W-:Y:S02]  /*0710*/  IADD3 R50, PT, PT, R50, R13, RZ ;  /* 0x0000000d32327210 */ /* 0x000fe40007ffe0ff */
[----:B------:R-:W-:Y:S02]  /*0720*/  CS2R R12, SRZ ;  /* 0x00000000000c7805 */ /* 0x000fe4000001ff00 */
[----:B------:R-:W-:Y:S02]  /*0730*/  SEL R57, R57, 0x1, !P0 ;  /* 0x0000000139397807 */ /* 0x000fe40004000000 */
[----:B------:R-:W-:-:S02]  /*0740*/  LEA R94, R38, UR5, 0x3 ;  /* 0x00000005265e7c11 */ /* 0x000fc4000f8e18ff */
[----:B------:R-:W-:Y:S02]  /*0750*/  LEA R58, R58, UR4, 0x3 ;  /* 0x000000043a3a7c11 */ /* 0x000fe4000f8e18ff */
[C---:B--2---:R-:W-:Y:S02]  /*0760*/  PRMT R54, R16.reuse, 0x7632, R54 ;  /* 0x0000763210367816 */ /* 0x044fe40000000036 */
[C---:B------:R-:W-:Y:S02]  /*0770*/  PRMT R56, R17.reuse, 0x7632, R56 ;  /* 0x0000763211387816 */ /* 0x040fe40000000038 */
[----:B------:R-:W-:Y:S02]  /*0780*/  SHF.L.U32 R51, R16, 0x10, RZ ;  /* 0x0000001010337819 */ /* 0x000fe400000006ff */
[----:B------:R-:W-:Y:S02]  /*0790*/  SHF.L.U32 R52, R17, 0x10, RZ ;  /* 0x0000001011347819 */ /* 0x000fe400000006ff */
[----:B------:R-:W-:-:S02]  /*07a0*/  SHF.L.U32 R54, R54, 0x10, RZ ;  /* 0x0000001036367819 */ /* 0x000fc400000006ff */
[----:B------:R-:W-:-:S07]  /*07b0*/  SHF.L.U32 R56, R56, 0x10, RZ ;  /* 0x0000001038387819 */ /* 0x000fce00000006ff */
.L_x_12:
[--C-:B------:R-:W-:Y:S01]  /*07c0*/  SHF.R.U64 R3, R62, 0x5, R53.reuse ;  /* 0x000000053e037819 */ /* 0x100fe20000001235 */
[----:B------:R-:W0:Y:S01]  /*07d0*/  LDCU.64 UR14, c[0x0][0x3a0] ;  /* 0x00007400ff0e77ac */ /* 0x000e220008000a00 */
[----:B--2---:R-:W-:Y:S02]  /*07e0*/  SHF.R.U32.HI R18, RZ, 0x5, R53 ;  /* 0x00000005ff127819 */ /* 0x004fe40000011635 */
[----:B------:R-:W-:Y:S01]  /*07f0*/  MOV R16, R40 ;  /* 0x0000002800107202 */ /* 0x000fe20000000f00 */
[----:B-1----:R-:W1:Y:S01]  /*0800*/  LDCU.64 UR12, c[0x0][0x3b8] ;  /* 0x00007700ff0c77ac */ /* 0x002e620008000a00 */
[----:B------:R-:W-:Y:S01]  /*0810*/  MOV R17, RZ ;  /* 0x000000ff00117202 */ /* 0x000fe20000000f00 */
[----:B------:R-:W-:Y:S01]  /*0820*/  IMAD R19, R18, 0x28000, RZ ;  /* 0x0002800012137824 */ /* 0x000fe200078e02ff */
[----:B------:R-:W2:Y:S01]  /*0830*/  LDCU UR4, c[0x0][0x3c0] ;  /* 0x00007800ff0477ac */ /* 0x000ea20008000800 */
[----:B------:R-:W-:-:S05]  /*0840*/  IMAD.WIDE.U32 R16, R3, 0x28000, R16 ;  /* 0x0002800003107825 */ /* 0x000fca00078e0010 */
[----:B------:R-:W-:-:S03]  /*0850*/  IADD3 R17, PT, PT, R17, R19, RZ ;  /* 0x0000001311117210 */ /* 0x000fc60007ffe0ff */
[----:B------:R-:W-:Y:S01]  /*0860*/  IMAD.WIDE.U32 R60, R39, 0xa00, R16 ;  /* 0x00000a00273c7825 */ /* 0x000fe200078e0010 */
[C---:B------:R-:W-:Y:S02]  /*0870*/  SHF.L.U64.HI R17, R3.reuse, 0x6, R18 ;  /* 0x0000000603117819 */ /* 0x040fe40000010212 */
[----:B------:R-:W-:Y:S01]  /*0880*/  SHF.L.U32 R16, R3, 0x6, RZ ;  /* 0x0000000603107819 */ /* 0x000fe200000006ff */
[C---:B------:R-:W-:Y:S01]  /*0890*/  IMAD.SHL.U32 R59, R60.reuse, 0x2, RZ ;  /* 0x000000023c3b7824 */ /* 0x040fe200078e00ff */
[----:B------:R-:W-:-:S03]  /*08a0*/  SHF.L.U64.HI R60, R60, 0x1, R61 ;  /* 0x000000013c3c7819 */ /* 0x000fc6000001023d */
[----:B------:R-:W-:Y:S01]  /*08b0*/  IMAD.WIDE.U32 R16, R55, 0x2, R16 ;  /* 0x0000000237107825 */ /* 0x000fe200078e0010 */
[----:B0-----:R-:W-:-:S04]  /*08c0*/  IADD3 R26, P0, PT, R59, UR14, RZ ;  /* 0x0000000e3b1a7c10 */ /* 0x001fc8000ff1e0ff */
[----:B------:R-:W-:Y:S02]  /*08d0*/  IADD3.X R27, PT, PT, R60, UR15, RZ, P0, !PT ;  /* 0x0000000f3c1b7c10 */ /* 0x000fe400087fe4ff */
[----:B-1----:R-:W-:-:S03]  /*08e0*/  LEA R24, P0, R16, UR12, 0x2 ;  /* 0x0000000c10187c11 */ /* 0x002fc6000f8010ff */
[----:B------:R-:W3:Y:S01]  /*08f0*/  LDG.E.64.CONSTANT R30, desc[UR8][R26.64+0x14000] ;  /* 0x014000081a1e7981 */ /* 0x000ee2000c1e9b00 */
[----:B------:R-:W-:Y:S01]  /*0900*/  LEA.HI.X R25, R16, UR13, R17, 0x2, P0 ;  /* 0x0000000d10197c11 */ /* 0x000fe200080f1411 */
[----:B------:R-:W0:Y:S02]  /*0910*/  LDCU.64 UR12, c[0x0][0x398] ;  /* 0x00007300ff0c77ac */ /* 0x000e240008000a00 */
[----:B------:R-:W4:Y:S04]  /*0920*/  LDG.E.64.CONSTANT R68, desc[UR8][R26.64+0x3c000] ;  /* 0x03c000081a447981 */ /* 0x000f28000c1e9b00 */
[----:B------:R-:W5:Y:S04]  /*0930*/  LDG.E.64.CONSTANT R24, desc[UR8][R24.64] ;  /* 0x0000000818187981 */ /* 0x000f68000c1e9b00 */
[----:B------:R-:W2:Y:S04]  /*0940*/  LDG.E.64.CONSTANT R34, desc[UR8][R26.64] ;  /* 0x000000081a227981 */ /* 0x000ea8000c1e9b00 */
[----:B------:R1:W2:Y:S01]  /*0950*/  LDG.E.64.CONSTANT R64, desc[UR8][R26.64+0x28000] ;  /* 0x028000081a407981 */ /* 0x0002a2000c1e9b00 */
[----:B0-----:R-:W-:-:S04]  /*0960*/  IADD3 R28, P0, PT, R59, UR12, RZ ;  /* 0x0000000c3b1c7c10 */ /* 0x001fc8000ff1e0ff */
[----:B------:R-:W-:-:S05]  /*0970*/  IADD3.X R29, PT, PT, R60, UR13, RZ, P0, !PT ;  /* 0x0000000d3c1d7c10 */ /* 0x000fca00087fe4ff */
[----:B------:R-:W2:Y:S04]  /*0980*/  LDG.E.64.CONSTANT R22, desc[UR8][R28.64] ;  /* 0x000000081c167981 */ /* 0x000ea8000c1e9b00 */
[----:B------:R-:W2:Y:S04]  /*0990*/  LDG.E.64.CONSTANT R20, desc[UR8][R28.64+0x14000] ;  /* 0x014000081c147981 */ /* 0x000ea8000c1e9b00 */
[----:B------:R-:W2:Y:S04]  /*09a0*/  LDG.E.64.CONSTANT R18, desc[UR8][R28.64+0x28000] ;  /* 0x028000081c127981 */ /* 0x000ea8000c1e9b00 */
[----:B------:R0:W2:Y:S01]  /*09b0*/  LDG.E.64.CONSTANT R16, desc[UR8][R28.64+0x3c000] ;  /* 0x03c000081c107981 */ /* 0x0000a2000c1e9b00 */
[----:B------:R-:W-:-:S02]  /*09c0*/  LOP3.LUT P0, RZ, R38, 0x1f, RZ, 0xc0, !PT ;  /* 0x0000001f26ff7812 */ /* 0x000fc4000780c0ff */
[----:B------:R-:W-:-:S04]  /*09d0*/  IADD3 R62, P1, PT, R62, 0x60, RZ ;  /* 0x000000603e3e7810 */ /* 0x000fc80007f3e0ff */
[----:B------:R-:W-:Y:S02]  /*09e0*/  IADD3.X R53, PT, PT, RZ, R53, RZ, P1, !PT ;  /* 0x00000035ff357210 */ /* 0x000fe40000ffe4ff */
[----:B---3--:R-:W-:Y:S02]  /*09f0*/  SHF.L.U32 R61, R31, 0x10, RZ ;  /* 0x000000101f3d7819 */ /* 0x008fe400000006ff */
[----:B----4-:R-:W-:-:S03]  /*0a00*/  PRMT R32, R69, 0x7632, R32 ;  /* 0x0000763245207816 */ /* 0x010fc60000000020 */
[----:B-----5:R-:W-:Y:S01]  /*0a10*/  FADD.FTZ R74, -R24, R61 ;  /* 0x0000003d184a7221 */ /* 0x020fe20000010100 */
[----:B------:R-:W-:-:S05]  /*0a20*/  SHF.L.U32 R61, R32, 0x10, RZ ;  /* 0x00000010203d7819 */ /* 0x000fca00000006ff */
[----:B------:R-:W-:Y:S01]  /*0a30*/  FADD.FTZ R92, -R24, R61 ;  /* 0x0000003d185c7221 */ /* 0x000fe20000010100 */
[----:B--2---:R-:W-:Y:S01]  /*0a40*/  FADD.FTZ R61, R25, UR4 ;  /* 0x00000004193d7e21 */ /* 0x004fe20008010000 */
[----:B------:R-:W-:-:S05]  /*0a50*/  SHF.L.U32 R33, R34, 0x10, RZ ;  /* 0x0000001022217819 */ /* 0x000fca00000006ff */
[----:B------:R-:W2:Y:S01]  /*0a60*/  MUFU.RSQ R61, R61 ;  /* 0x0000003d003d7308 */ /* 0x000ea20000001400 */
[C---:B-1----:R-:W-:Y:S02]  /*0a70*/  PRMT R26, R35.reuse, 0x7632, R26 ;  /* 0x00007632231a7816 */ /* 0x042fe4000000001a */
[----:B------:R-:W-:Y:S02]  /*0a80*/  PRMT R3, R34, 0x7632, R3 ;  /* 0x0000763222037816 */ /* 0x000fe40000000003 */
[----:B------:R-:W-:Y:S02]  /*0a90*/  SHF.L.U32 R35, R35, 0x10, RZ ;  /* 0x0000001023237819 */ /* 0x000fe400000006ff */
[C---:B------:R-:W-:Y:S02]  /*0aa0*/  PRMT R27, R30.reuse, 0x7632, R27 ;  /* 0x000076321e1b7816 */ /* 0x040fe4000000001b */
[----:B------:R-:W-:Y:S01]  /*0ab0*/  SHF.L.U32 R37, R30, 0x10, RZ ;  /* 0x000000101e257819 */ /* 0x000fe200000006ff */
[----:B------:R-:W-:Y:S01]  /*0ac0*/  FADD.FTZ R34, -R24, R33 ;  /* 0x0000002118227221 */ /* 0x000fe20000010100 */
[----:B------:R-:W-:-:S02]  /*0ad0*/  PRMT R30, R31, 0x7632, R30 ;  /* 0x000076321f1e7816 */ /* 0x000fc4000000001e */
[----:B------:R-:W-:Y:S02]  /*0ae0*/  PRMT R31, R64, 0x7632, R31 ;  /* 0x00007632401f7816 */ /* 0x000fe4000000001f */
[----:B0-----:R-:W-:Y:S02]  /*0af0*/  PRMT R28, R65, 0x7632, R28 ;  /* 0x00007632411c7816 */ /* 0x001fe4000000001c */
[----:B------:R-:W-:Y:S02]  /*0b00*/  PRMT R29, R68, 0x7632, R29 ;  /* 0x00007632441d7816 */ /* 0x000fe4000000001d */
[----:B------:R-:W-:Y:S01]  /*0b10*/  SHF.L.U32 R33, R26, 0x10, RZ ;  /* 0x000000101a217819 */ /* 0x000fe200000006ff */
[C---:B------:R-:W-:Y:S01]  /*0b20*/  FADD.FTZ R36, -R24.reuse, R35 ;  /* 0x0000002318247221 */ /* 0x040fe20000010100 */
[----:B------:R-:W-:Y:S01]  /*0b30*/  SHF.L.U32 R3, R3, 0x10, RZ ;  /* 0x0000001003037819 */ /* 0x000fe200000006ff */
[----:B------:R-:W-:Y:S01]  /*0b40*/  FADD.FTZ R78, -R24, R37 ;  /* 0x00000025184e7221 */ /* 0x000fe20000010100 */
[----:B------:R-:W-:-:S02]  /*0b50*/  PRMT R26, R22, 0x7632, R26 ;  /* 0x00007632161a7816 */ /* 0x000fc4000000001a */
[----:B------:R-:W-:Y:S02]  /*0b60*/  SHF.L.U32 R22, R22, 0x10, RZ ;  /* 0x0000001016167819 */ /* 0x000fe400000006ff */
[----:B------:R-:W-:Y:S02]  /*0b70*/  SHF.L.U32 R63, R64, 0x10, RZ ;  /* 0x00000010403f7819 */ /* 0x000fe400000006ff */
[----:B------:R-:W-:Y:S02]  /*0b80*/  SHF.L.U32 R65, R65, 0x10, RZ ;  /* 0x0000001041417819 */ /* 0x000fe400000006ff */
[----:B------:R-:W-:Y:S02]  /*0b90*/  SHF.L.U32 R67, R68, 0x10, RZ ;  /* 0x0000001044437819 */ /* 0x000fe400000006ff */
[----:B------:R-:W-:Y:S02]  /*0ba0*/  SHF.L.U32 R69, R69, 0x10, RZ ;  /* 0x0000001045457819 */ /* 0x000fe400000006ff */
[----:B------:R-:W-:-:S02]  /*0bb0*/  SHF.L.U32 R27, R27, 0x10, RZ ;  /* 0x000000101b1b7819 */ /* 0x000fc400000006ff */
[----:B------:R-:W-:Y:S02]  /*0bc0*/  SHF.L.U32 R35, R30, 0x10, RZ ;  /* 0x000000101e237819 */ /* 0x000fe400000006ff */
[----:B------:R-:W-:Y:S02]  /*0bd0*/  SHF.L.U32 R31, R31, 0x10, RZ ;  /* 0x000000101f1f7819 */ /* 0x000fe400000006ff */
[----:B------:R-:W-:Y:S02]  /*0be0*/  SHF.L.U32 R37, R28, 0x10, RZ ;  /* 0x000000101c257819 */ /* 0x000fe400000006ff */
[----:B------:R-:W-:Y:S01]  /*0bf0*/  SHF.L.U32 R29, R29, 0x10, RZ ;  /* 0x000000101d1d7819 */ /* 0x000fe200000006ff */
[----:B------:R-:W-:Y:S01]  /*0c00*/  FADD.FTZ R28, -R24, R3 ;  /* 0x00000003181c7221 */ /* 0x000fe20000010100 */
[----:B------:R-:W-:Y:S01]  /*0c10*/  SHF.L.U32 R26, R26, 0x10, RZ ;  /* 0x000000101a1a7819 */ /* 0x000fe200000006ff */
[----:B------:R-:W-:Y:S01]  /*0c20*/  FMUL.FTZ R84, R51, R22 ;  /* 0x0000001633547220 */ /* 0x000fe20000410000 */
[----:B--2---:R-:W-:Y:S01]  /*0c30*/  FMUL.FTZ R3, R61, R34 ;  /* 0x000000223d037220 */ /* 0x004fe20000410000 */
[C---:B------:R-:W-:Y:S01]  /*0c40*/  FADD.FTZ R70, -R24.reuse, R63 ;  /* 0x0000003f18467221 */ /* 0x040fe20000010100 */
        /* <DEDUP_REMOVED lines=8> */
[----:B------:R-:W-:Y:S01]  /*0cd0*/  FADD.FTZ R88, -R24, R29 ;  /* 0x0000001d18587221 */ /* 0x000fe20000010100 */
[----:B------:R-:W-:Y:S01]  /*0ce0*/  PRMT R24, R23, 0x7632, R24 ;  /* 0x0000763217187816 */ /* 0x000fe20000000018 */
[----:B------:R-:W-:Y:S01]  /*0cf0*/  FMUL.FTZ R83, R61, R28 ;  /* 0x0000001c3d537220 */ /* 0x000fe20000410000 */
[----:B------:R-:W-:Y:S01]  /*0d00*/  SHF.L.U32 R23, R23, 0x10, RZ ;  /* 0x0000001017177819 */ /* 0x000fe200000006ff */
[----:B------:R-:W-:Y:S01]  /*0d10*/  FMUL.FTZ R80, R54, R26 ;  /* 0x0000001a36507220 */ /* 0x000fe20000410000 */
[----:B------:R-:W-:Y:S01]  /*0d20*/  FADD.FTZ R37, RZ, R84 ;  /* 0x00000054ff257221 */ /* 0x000fe20000010000 */
[----:B------:R-:W-:Y:S01]  /*0d30*/  FFMA.FTZ R28, R3, R84, RZ ;  /* 0x00000054031c7223 */ /* 0x000fe200000100ff */
[----:B------:R-:W-:-:S02]  /*0d40*/  IMAD.U32 R24, R24, 0x10000, RZ ;  /* 0x0001000018187824 */ /* 0x000fc400078e00ff */
[----:B------:R-:W-:Y:S01]  /*0d50*/  FMUL.FTZ R82, R52, R23 ;  /* 0x0000001734527220 */ /* 0x000fe20000410000 */
[----:B------:R-:W-:Y:S01]  /*0d60*/  FMUL.FTZ R81, R61, R36 ;  /* 0x000000243d517220 */ /* 0x000fe20000410000 */
[----:B------:R-:W-:Y:S01]  /*0d70*/  FADD.FTZ R37, R37, R80 ;  /* 0x0000005025257221 */ /* 0x000fe20000010000 */
[----:B------:R-:W-:Y:S01]  /*0d80*/  FFMA.FTZ R28, R83, R80, R28 ;  /* 0x00000050531c7223 */ /* 0x000fe2000001001c */
[C---:B------:R-:W-:Y:S01]  /*0d90*/  PRMT R29, R20.reuse, 0x7632, R29 ;  /* 0x00007632141d7816 */ /* 0x040fe2000000001d */
[----:B------:R-:W-:Y:S01]  /*0da0*/  FMUL.FTZ R77, R61, R30 ;  /* 0x0000001e3d4d7220 */ /* 0x000fe20000410000 */
[----:B------:R-:W-:Y:S01]  /*0db0*/  SHF.L.U32 R20, R20, 0x10, RZ ;  /* 0x0000001014147819 */ /* 0x000fe200000006ff */
[----:B------:R-:W-:Y:S01]  /*0dc0*/  FMUL.FTZ R79, R56, R24 ;  /* 0x00000018384f7220 */ /* 0x000fe20000410000 */
[----:B------:R-:W-:Y:S01]  /*0dd0*/  FADD.FTZ R30, R37, R82 ;  /* 0x00000052251e7221 */ /* 0x000fe20000010000 */
[----:B------:R-:W-:Y:S01]  /*0de0*/  FFMA.FTZ R28, R81, R82, R28 ;  /* 0x00000052511c7223 */ /* 0x000fe2000001001c */
[----:B------:R-:W-:Y:S01]  /*0df0*/  SHF.L.U32 R29, R29, 0x10, RZ ;  /* 0x000000101d1d7819 */ /* 0x000fe200000006ff */
        /* <DEDUP_REMOVED lines=12> */
[C---:B------:R-:W-:Y:S01]  /*0ec0*/  FMUL.FTZ R74, R61.reuse, R74 ;  /* 0x0000004a3d4a7220 */ /* 0x040fe20000410000 */
[----:B------:R-:W-:Y:S01]  /*0ed0*/  FADD.FTZ R30, R30, R73 ;  /* 0x000000491e1e7221 */ /* 0x000fe20000010000 */
[----:B------:R-:W-:Y:S01]  /*0ee0*/  FFMA.FTZ R37, R76, R73, R37 ;  /* 0x000000494c257223 */ /* 0x000fe20000010025 */
[----:B------:R-:W-:Y:S01]  /*0ef0*/  PRMT R27, R18, 0x7632, R27 ;  /* 0x00007632121b7816 */ /* 0x000fe2000000001b */
        /* <DEDUP_REMOVED lines=43> */
[----:B------:R-:W-:Y:S01]  /*11b0*/  FMUL.FTZ R93, R56, R35 ;  /* 0x00000023385d7220 */ /* 0x000fe20000410000 */
[----:B------:R-:W-:Y:S01]  /*11c0*/  FMUL.FTZ R92, R61, R92 ;  /* 0x0000005c3d5c7220 */ /* 0x000fe20000410000 */
[----:B------:R-:W-:Y:S01]  /*11d0*/  FADD.FTZ R30, R30, R91 ;  /* 0x0000005b1e1e7221 */ /* 0x000fe20000010000 */
[----:B------:R-:W-:-:S03]  /*11e0*/  FFMA.FTZ R37, R90, R91, R37 ;  /* 0x0000005b5a257223 */ /* 0x000fc60000010025 */
[----:B------:R-:W-:Y:S01]  /*11f0*/  FADD.FTZ R30, R30, R93 ;  /* 0x0000005d1e1e7221 */ /* 0x000fe20000010000 */
[----:B------:R-:W-:-:S04]  /*1200*/  FFMA.FTZ R37, R92, R93, R37 ;  /* 0x0000005d5c257223 */ /* 0x000fc80000010025 */
[----:B------:R-:W0:Y:S04]  /*1210*/  SHFL.BFLY PT, R95, R30, 0x10, 0x1f ;  /* 0x0e001f001e5f7f89 */ /* 0x000e2800000e0000 */
[----:B------:R-:W1:Y:S01]  /*1220*/  SHFL.BFLY PT, R28, R37, 0x10, 0x1f ;  /* 0x0e001f00251c7f89 */ /* 0x000e6200000e0000 */
[----:B0-----:R-:W-:Y:S01]  /*1230*/  FADD.FTZ R95, R30, R95 ;  /* 0x0000005f1e5f7221 */ /* 0x001fe20000010000 */
[----:B-1----:R-:W-:-:S04]  /*1240*/  FADD.FTZ R28, R37, R28 ;  /* 0x0000001c251c7221 */ /* 0x002fc80000010000 */
        /* <DEDUP_REMOVED lines=14> */
[----:B------:R-:W-:Y:S01]  /*1330*/  FADD.FTZ R37, R22, R15 ;  /* 0x0000000f16257221 */ /* 0x000fe20000010000 */
[----:B------:R-:W-:Y:S01]  /*1340*/  FFMA.FTZ R15, R3, R22, R14 ;  /* 0x00000016030f7223 */ /* 0x000fe2000001000e */
[----:B------:R-:W-:Y:S01]  /*1350*/  FADD.FTZ R14, R23, R11 ;  /* 0x0000000b170e7221 */ /* 0x000fe20000010000 */
[----:B------:R-:W-:Y:S01]  /*1360*/  FFMA.FTZ R23, R81, R23, R10 ;  /* 0x0000001751177223 */ /* 0x000fe2000001000a */
[----:B------:R-:W-:Y:S01]  /*1370*/  FADD.FTZ R10, R26, R13 ;  /* 0x0000000d1a0a7221 */ /* 0x000fe20000010000 */
[----:B------:R-:W-:Y:S01]  /*1380*/  FFMA.FTZ R11, R83, R26, R12 ;  /* 0x0000001a530b7223 */ /* 0x000fe2000001000c */
[----:B------:R-:W-:Y:S01]  /*1390*/  FADD.FTZ R12, R24, R9 ;  /* 0x00000009180c7221 */ /* 0x000fe20000010000 */
[----:B------:R-:W-:Y:S01]  /*13a0*/  FFMA.FTZ R13, R77, R24, R8 ;  /* 0x000000184d0d7223 */ /* 0x000fe20000010008 */
[----:B0-----:R-:W-:Y:S01]  /*13b0*/  FADD.FTZ R8, R30, R95 ;  /* 0x0000005f1e087221 */ /* 0x001fe20000010000 */
[----:B-1----:R-:W-:-:S05]  /*13c0*/  FADD.FTZ R9, R36, R101 ;  /* 0x0000006524097221 */ /* 0x002fca0000010000 */
[----:B------:R0:W-:Y:S01]  /*13d0*/  @!P0 STS.64 [R45+UR5], R8 ;  /* 0x000000082d008988 */ /* 0x0001e20008000a05 */
[----:B------:R-:W-:-:S04]  /*13e0*/  ISETP.GE.U32.AND P0, PT, R62, UR10, PT ;  /* 0x0000000a3e007c0c */ /* 0x000fc8000bf06070 */
[----:B------:R-:W-:Y:S01]  /*13f0*/  ISETP.GE.AND.EX P0, PT, R53, UR7, PT, P0 ;  /* 0x0000000735007c0c */ /* 0x000fe2000bf06300 */
[----:B------:R-:W-:Y:S01]  /*1400*/  FADD.FTZ R37, R37, R20 ;  /* 0x0000001425257221 */ /* 0x000fe20000010000 */
[----:B------:R-:W-:Y:S01]  /*1410*/  FFMA.FTZ R15, R78, R20, R15 ;  /* 0x000000144e0f7223 */ /* 0x000fe2000001000f */
[----:B------:R-:W-:Y:S01]  /*1420*/  FADD.FTZ R10, R10, R29 ;  /* 0x0000001d0a0a7221 */ /* 0x000fe20000010000 */
[----:B------:R-:W-:Y:S01]  /*1430*/  FADD.FTZ R12, R12, R25 ;  /* 0x000000190c0c7221 */ /* 0x000fe20000010000 */
[----:B------:R-:W-:Y:S01]  /*1440*/  FADD.FTZ R14, R14, R21 ;  /* 0x000000150e0e7221 */ /* 0x000fe20000010000 */
[----:B------:R-:W-:Y:S01]  /*1450*/  FFMA.FTZ R23, R74, R21, R23 ;  /* 0x000000154a177223 */ /* 0x000fe20000010017 */
[----:B------:R-:W-:Y:S01]  /*1460*/  FFMA.FTZ R11, R76, R29, R11 ;  /* 0x0000001d4c0b7223 */ /* 0x000fe2000001000b */
[----:B------:R-:W-:Y:S01]  /*1470*/  FFMA.FTZ R13, R72, R25, R13 ;  /* 0x00000019480d7223 */ /* 0x000fe2000001000d */
        /* <DEDUP_REMOVED lines=8> */
[----:B------:R-:W-:Y:S01]  /*1500*/  BSSY B0, `(.L_x_4) ;  /* 0x0000061000007945 */ /* 0x000fe20003800000 */
[----:B------:R-:W-:Y:S01]  /*1510*/  FADD.FTZ R15, R37, R16 ;  /* 0x00000010250f7221 */ /* 0x000fe20000010000 */
[----:B------:R-:W-:Y:S01]  /*1520*/  FFMA.FTZ R14, R86, R16, R21 ;  /* 0x00000010560e7223 */ /* 0x000fe20000010015 */
[----:B------:R-:W-:Y:S01]  /*1530*/  FADD.FTZ R11, R20, R17 ;  /* 0x00000011140b7221 */ /* 0x000fe20000010000 */
[----:B------:R-:W-:Y:S01]  /*1540*/  FFMA.FTZ R10, R90, R17, R23 ;  /* 0x000000115a0a7223 */ /* 0x000fe20000010017 */
[----:B------:R-:W-:Y:S01]  /*1550*/  FADD.FTZ R13, R18, R33 ;  /* 0x00000021120d7221 */ /* 0x000fe20000010000 */
[----:B------:R-:W-:Y:S01]  /*1560*/  FFMA.FTZ R12, R88, R33, R27 ;  /* 0x00000021580c7223 */ /* 0x000fe2000001001b */
[----:B0-----:R-:W-:Y:S01]  /*1570*/  FADD.FTZ R9, R22, R35 ;  /* 0x0000002316097221 */ /* 0x001fe20000010000 */
[----:B------:R-:W-:Y:S01]  /*1580*/  FFMA.FTZ R8, R92, R35, R31 ;  /* 0x000000235c087223 */ /* 0x000fe2000001001f */
[----:B------:R-:W-:Y:S06]  /*1590*/  BAR.SYNC.DEFER_BLOCKING 0x0 ;  /* 0x0000000000007b1d */ /* 0x000fec0000010000 */
[----:B------:R-:W-:Y:S05]  /*15a0*/  @!P0 BRA `(.L_x_5) ;  /* 0x0000000000e08947 */ /* 0x000fea0003800000 */
[----:B------:R-:W-:Y:S01]  /*15b0*/  ISETP.GT.U32.AND P1, PT, R38, 0x4f, PT ;  /* 0x0000004f2600780c */ /* 0x000fe20003f24070 */
[----:B------:R0:W-:Y:S04]  /*15c0*/  STS.64 [R41], R14 ;  /* 0x0000000e29007388 */ /* 0x0001e80000000a00 */
[----:B------:R0:W-:Y:S04]  /*15d0*/  STS.64 [R42], R12 ;  /* 0x0000000c2a007388 */ /* 0x0001e80000000a00 */
[----:B------:R0:W-:Y:S04]  /*15e0*/  STS.64 [R43], R10 ;  /* 0x0000000a2b007388 */ /* 0x0001e80000000a00 */
[----:B------:R0:W-:Y:S01]  /*15f0*/  STS.64 [R44], R8 ;  /* 0x000000082c007388 */ /* 0x0001e20000000a00 */
[----:B------:R-:W-:Y:S06]  /*1600*/  BAR.SYNC.DEFER_BLOCKING 0x0 ;  /* 0x0000000000007b1d */ /* 0x000fec0000010000 */
[----:B------:R-:W-:Y:S05]  /*1610*/  @P1 BRA `(.L_x_6) ;  /* 0x00000004003c1947 */ /* 0x000fea0003800000 */
[----:B------:R-:W1:Y:S04]  /*1620*/  LDS.64 R30, [R46] ;  /* 0x000000002e1e7984 */ /* 0x000e680000000a00 */
[----:B------:R-:W2:Y:S04]  /*1630*/  LDS.64 R34, [R48+0x280] ;  /* 0x0002800030227984 */ /* 0x000ea80000000a00 */
[----:B------:R-:W3:Y:S04]  /*1640*/  LDS.64 R36, [R47+0x500] ;  /* 0x000500002f247984 */ /* 0x000ee80000000a00 */
[----:B------:R-:W4:Y:S04]  /*1650*/  LDS.64 R32, [R49+0x780] ;  /* 0x0007800031207984 */ /* 0x000f280000000a00 */
[----:B------:R-:W5:Y:S04]  /*1660*/  LDS.64 R28, [R46+0xa00] ;  /* 0x000a00002e1c7984 */ /* 0x000f680000000a00 */
[----:B------:R-:W0:Y:S04]  /*1670*/  LDS.64 R16, [R50+0xc80] ;  /* 0x000c800032107984 */ /* 0x000e280000000a00 */
[----:B------:R-:W0:Y:S04]  /*1680*/  LDS.64 R18, [R47+0xf00] ;  /* 0x000f00002f127984 */ /* 0x000e280000000a00 */
[----:B------:R-:W0:Y:S04]  /*1690*/  LDS.64 R20, [R49+0x1180] ;  /* 0x0011800031147984 */ /* 0x000e280000000a00 */
[----:B------:R-:W0:Y:S04]  /*16a0*/  LDS.64 R22, [R46+0x1400] ;  /* 0x001400002e167984 */ /* 0x000e280000000a00 */
[----:B------:R-:W0:Y:S01]  /*16b0*/  LDS.64 R24, [R50+0x1680] ;  /* 0x0016800032187984 */ /* 0x000e220000000a00 */
[----:B-1----:R-:W-:-:S03]  /*16c0*/  FADD.FTZ R95, RZ, R30 ;  /* 0x0000001eff5f7221 */ /* 0x002fc60000010000 */
[----:B------:R-:W1:Y:S01]  /*16d0*/  LDS.64 R26, [R47+0x1900] ;  /* 0x001900002f1a7984 */ /* 0x000e620000000a00 */
[----:B------:R-:W-:Y:S01]  /*16e0*/  FADD.FTZ R96, RZ, R31 ;  /* 0x0000001fff607221 */ /* 0x000fe20000010000 */
[----:B--2---:R-:W-:Y:S02]  /*16f0*/  FADD.FTZ R95, R95, R34 ;  /* 0x000000225f5f7221 */ /* 0x004fe40000010000 */
[----:B------:R-:W2:Y:S01]  /*1700*/  LDS.64 R30, [R49+0x1b80] ;  /* 0x001b8000311e7984 */ /* 0x000ea20000000a00 */
[----:B------:R-:W-:Y:S01]  /*1710*/  FADD.FTZ R96, R96, R35 ;  /* 0x0000002360607221 */ /* 0x000fe20000010000 */
[----:B---3--:R-:W-:Y:S02]  /*1720*/  FADD.FTZ R95, R95, R36 ;  /* 0x000000245f5f7221 */ /* 0x008fe40000010000 */
[----:B------:R-:W3:Y:S01]  /*1730*/  LDS.64 R34, [R46+0x1e00] ;  /* 0x001e00002e227984 */ /* 0x000ee20000000a00 */
[----:B------:R-:W-:Y:S01]  /*1740*/  FADD.FTZ R96, R96, R37 ;  /* 0x0000002560607221 */ /* 0x000fe20000010000 */
[----:B----4-:R-:W-:-:S02]  /*1750*/  FADD.FTZ R95, R95, R32 ;  /* 0x000000205f5f7221 */ /* 0x010fc40000010000 */
[----:B------:R-:W4:Y:S01]  /*1760*/  LDS.64 R36, [R50+0x2080] ;  /* 0x0020800032247984 */ /* 0x000f220000000a00 */
[----:B------:R-:W-:Y:S01]  /*1770*/  FADD.FTZ R96, R96, R33 ;  /* 0x0000002160607221 */ /* 0x000fe20000010000 */
[----:B-----5:R-:W-:Y:S02]  /*1780*/  FADD.FTZ R95, R95, R28 ;  /* 0x0000001c5f5f7221 */ /* 0x020fe40000010000 */
[----:B------:R-:W5:Y:S01]  /*1790*/  LDS.64 R32, [R47+0x2300] ;  /* 0x002300002f207984 */ /* 0x000f620000000a00 */
[----:B------:R-:W-:Y:S01]  /*17a0*/  FADD.FTZ R96, R96, R29 ;  /* 0x0000001d60607221 */ /* 0x000fe20000010000 */
[----:B0-----:R-:W-:Y:S02]  /*17b0*/  FADD.FTZ R95, R95, R16 ;  /* 0x000000105f5f7221 */ /* 0x001fe40000010000 */
[----:B------:R-:W0:Y:S01]  /*17c0*/  LDS.64 R28, [R49+0x2580] ;  /* 0x00258000311c7984 */ /* 0x000e220000000a00 */
[----:B------:R-:W-:Y:S01]  /*17d0*/  FADD.FTZ R96, R96, R17 ;  /* 0x0000001160607221 */ /* 0x000fe20000010000 */
[----:B------:R-:W-:-:S03]  /*17e0*/  FADD.FTZ R95, R95, R18 ;  /* 0x000000125f5f7221 */ /* 0x000fc60000010000 */
[----:B------:R-:W-:Y:S01]  /*17f0*/  FADD.FTZ R96, R96, R19 ;  /* 0x0000001360607221 */ /* 0x000fe20000010000 */
[----:B------:R-:W-:-:S03]  /*1800*/  FADD.FTZ R95, R95, R20 ;  /* 0x000000145f5f7221 */ /* 0x000fc60000010000 */
[----:B------:R-:W-:Y:S01]  /*1810*/  FADD.FTZ R96, R96, R21 ;  /* 0x0000001560607221 */ /* 0x000fe20000010000 */
[----:B------:R-:W-:-:S03]  /*1820*/  FADD.FTZ R95, R95, R22 ;  /* 0x000000165f5f7221 */ /* 0x000fc60000010000 */
[----:B------:R-:W-:Y:S01]  /*1830*/  FADD.FTZ R96, R96, R23 ;  /* 0x0000001760607221 */ /* 0x000fe20000010000 */
[----:B------:R-:W-:-:S03]  /*1840*/  FADD.FTZ R95, R95, R24 ;  /* 0x000000185f5f7221 */ /* 0x000fc60000010000 */
[----:B------:R-:W-:Y:S01]  /*1850*/  FADD.FTZ R96, R96, R25 ;  /* 0x0000001960607221 */ /* 0x000fe20000010000 */
[----:B-1----:R-:W-:-:S03]  /*1860*/  FADD.FTZ R95, R95, R26 ;  /* 0x0000001a5f5f7221 */ /* 0x002fc60000010000 */
[----:B------:R-:W-:Y:S01]  /*1870*/  FADD.FTZ R96, R96, R27 ;  /* 0x0000001b60607221 */ /* 0x000fe20000010000 */
[----:B--2---:R-:W-:-:S03]  /*1880*/  FADD.FTZ R95, R95, R30 ;  /* 0x0000001e5f5f7221 */ /* 0x004fc60000010000 */
[----:B------:R-:W-:Y:S01]  /*1890*/  FADD.FTZ R96, R96, R31 ;  /* 0x0000001f60607221 */ /* 0x000fe20000010000 */
[----:B---3--:R-:W-:-:S03]  /*18a0*/  FADD.FTZ R95, R95, R34 ;  /* 0x000000225f5f7221 */ /* 0x008fc60000010000 */
[----:B------:R-:W-:Y:S01]  /*18b0*/  FADD.FTZ R96, R96, R35 ;  /* 0x0000002360607221 */ /* 0x000fe20000010000 */
[----:B----4-:R-:W-:-:S03]  /*18c0*/  FADD.FTZ R95, R95, R36 ;  /* 0x000000245f5f7221 */ /* 0x010fc60000010000 */
[----:B------:R-:W-:Y:S01]  /*18d0*/  FADD.FTZ R96, R96, R37 ;  /* 0x0000002560607221 */ /* 0x000fe20000010000 */
[----:B-----5:R-:W-:-:S03]  /*18e0*/  FADD.FTZ R95, R95, R32 ;  /* 0x000000205f5f7221 */ /* 0x020fc60000010000 */
[----:B------:R-:W-:Y:S01]  /*18f0*/  FADD.FTZ R96, R96, R33 ;  /* 0x0000002160607221 */ /* 0x000fe20000010000 */
[----:B0-----:R-:W-:-:S03]  /*1900*/  FADD.FTZ R28, R95, R28 ;  /* 0x0000001c5f1c7221 */ /* 0x001fc60000010000 */
[----:B------:R-:W-:-:S05]  /*1910*/  FADD.FTZ R29, R96, R29 ;  /* 0x0000001d601d7221 */ /* 0x000fca0000010000 */
[----:B------:R0:W-:Y:S02]  /*1920*/  STG.E.64 desc[UR8][R6.64+0x600], R28 ;  /* 0x0006001c06007986 */ /* 0x0001e4000c101b08 */
.L_x_5:
[----:B------:R-:W-:-:S13]  /*1930*/  ISETP.GT.U32.AND P1, PT, R38, 0x1f, PT ;  /* 0x0000001f2600780c */ /* 0x000fda0003f24070 */
[----:B------:R-:W-:Y:S05]  /*1940*/  @P1 BRA `(.L_x_6) ;  /* 0x0000000000701947 */ /* 0x000fea0003800000 */
[C---:B------:R-:W-:Y:S02]  /*1950*/  ISETP.GT.U32.AND P1, PT, R38.reuse, 0x9, PT ;  /* 0x000000092600780c */ /* 0x040fe40003f24070 */
[----:B------:R-:W-:Y:S01]  /*1960*/  CS2R R16, SRZ ;  /* 0x0000000000107805 */ /* 0x000fe2000001ff00 */
[----:B------:R-:W-:Y:S01]  /*1970*/  UMOV UR4, 0xffffffff ;  /* 0xffffffff00047882 */ /* 0x000fe20000000000 */
[----:B------:R-:W-:-:S09]  /*1980*/  ISETP.NE.AND P2, PT, R38, RZ, PT ;  /* 0x000000ff2600720c */ /* 0x000fd20003f45270 */
[----:B------:R1:W2:Y:S01]  /*1990*/  @!P1 LDS.64 R16, [R94] ;  /* 0x000000005e109984 */ /* 0x0002a20000000a00 */
[----:B------:R-:W-:Y:S05]  /*19a0*/  BRA.DIV UR4, `(.L_x_7) ;  /* 0x0000000e04547947 */ /* 0x000fea000b800000 */
[----:B--2---:R-:W2:Y:S04]  /*19b0*/  SHFL.BFLY PT, R21, R16, 0x8, 0x1f ;  /* 0x0d001f0010157f89 */ /* 0x004ea800000e0000 */
[----:B------:R-:W3:Y:S01]  /*19c0*/  SHFL.BFLY PT, R22, R17, 0x8, 0x1f ;  /* 0x0d001f0011167f89 */ /* 0x000ee200000e0000 */
[----:B--2---:R-:W-:Y:S01]  /*19d0*/  FADD.FTZ R21, R21, R16 ;  /* 0x0000001015157221 */ /* 0x004fe20000010000 */
[----:B---3--:R-:W-:-:S04]  /*19e0*/  FADD.FTZ R22, R22, R17 ;  /* 0x0000001116167221 */ /* 0x008fc80000010000 */
[----:B------:R-:W2:Y:S04]  /*19f0*/  SHFL.BFLY PT, R24, R21, 0x4, 0x1f ;  /* 0x0c801f0015187f89 */ /* 0x000ea800000e0000 */
        /* <DEDUP_REMOVED lines=8> */
[----:B------:R3:W4:Y:S02]  /*1a80*/  SHFL.BFLY PT, R17, R26, 0x1, 0x1f ;  /* 0x0c201f001a117f89 */ /* 0x00072400000e0000 */
[----:B--23--:R-:W-:-:S07]  /*1a90*/  FADD.FTZ R16, R25, R16 ;  /* 0x0000001019107221 */ /* 0x00cfce0000010000 */
.L_x_25:
[----:B------:R-:W2:Y:S01]  /*1aa0*/  @!P2 S2R R19, SR_CgaCtaId ;  /* 0x000000000013a919 */ /* 0x000ea20000008800 */
[----:B------:R-:W-:Y:S01]  /*1ab0*/  @!P2 MOV R18, 0x400 ;  /* 0x000004000012a802 */ /* 0x000fe20000000f00 */
[----:B----4-:R-:W-:Y:S01]  /*1ac0*/  FADD.FTZ R17, R26, R17 ;  /* 0x000000111a117221 */ /* 0x010fe20000010000 */
[----:B------:R-:W-:-:S03]  /*1ad0*/  @!P2 FMUL.FTZ R16, R16, 0.00019531250291038304567 ;  /* 0x394ccccd1010a820 */ /* 0x000fc60000410000 */
[----:B------:R-:W-:Y:S01]  /*1ae0*/  @!P2 FMUL.FTZ R17, R17, 0.00019531250291038304567 ;  /* 0x394ccccd1111a820 */ /* 0x000fe20000410000 */
[----:B--2---:R-:W-:-:S05]  /*1af0*/  @!P2 LEA R18, R19, R18, 0x18 ;  /* 0x000000121312a211 */ /* 0x004fca00078ec0ff */
[----:B------:R2:W-:Y:S02]  /*1b00*/  @!P2 STS.64 [R18+0x2850], R16 ;  /* 0x002850101200a388 */ /* 0x0005e40000000a00 */
.L_x_6:
[----:B------:R-:W-:Y:S05]  /*1b10*/  BSYNC B0 ;  /* 0x0000000000007941 */ /* 0x000fea0003800000 */
.L_x_4:
[----:B------:R-:W-:Y:S05]  /*1b20*/  @!P0 BRA `(.L_x_8) ;  /* 0x0000000000448947 */ /* 0x000fea0003800000 */
[----:B------:R-:W-:Y:S01]  /*1b30*/  ISETP.NE.AND P1, PT, R38, RZ, PT ;  /* 0x000000ff2600720c */ /* 0x000fe20003f25270 */
[----:B------:R-:W-:Y:S05]  /*1b40*/  WARPSYNC.ALL ;  /* 0x0000000000007948 */ /* 0x000fea0003800000 */
[----:B------:R-:W-:Y:S07]  /*1b50*/  BAR.SYNC.DEFER_BLOCKING 0x0 ;  /* 0x0000000000007b1d */ /* 0x000fee0000010000 */
[----:B------:R-:W-:Y:S05]  /*1b60*/  @P1 BRA `(.L_x_9) ;  /* 0x0000000000281947 */ /* 0x000fea0003800000 */
[----:B------:R-:W-:Y:S06]  /*1b70*/  MEMBAR.ALL.GPU ;  /* 0x0000000000007992 */ /* 0x000fec000000a000 */
[----:B------:R-:W-:-:S00]  /*1b80*/  ERRBAR ;  /* 0x00000000000079ab */ /* 0x000fc00000000000 */
[----:B------:R-:W-:Y:S06]  /*1b90*/  CGAERRBAR ;  /* 0x00000000000075ab */ /* 0x000fec0000000000 */
[----:B--2---:R2:W5:Y:S02]  /*1ba0*/  ATOM.E.ADD.STRONG.GPU PT, R16, desc[UR8][R4.64+0x180], R57 ;  /* 0x800180390410798a */ /* 0x00456400081ef108 */
.L_x_10:
[----:B------:R-:W3:Y:S04]  /*1bb0*/  LD.E.STRONG.GPU R17, desc[UR8][R4.64+0x180] ;  /* 0x0001800804117980 */ /* 0x000ee8000c10f900 */
[----:B---3--:R-:W-:Y:S01]  /*1bc0*/  CCTL.IVALL ;  /* 0x00000000ff00798f */ /* 0x008fe20002000000 */
[----:B------:R-:W-:Y:S05]  /*1bd0*/  YIELD ;  /* 0x0000000000007946 */ /* 0x000fea0003800000 */
[----:B-----5:R-:W-:-:S04]  /*1be0*/  LOP3.LUT R17, R17, R16, RZ, 0x3c, !PT ;  /* 0x0000001011117212 */ /* 0x020fc800078e3cff */
[----:B------:R-:W-:-:S13]  /*1bf0*/  ISETP.GT.AND P1, PT, R17, -0x1, PT ;  /* 0xffffffff1100780c */ /* 0x000fda0003f24270 */
[----:B------:R-:W-:Y:S05]  /*1c00*/  @P1 BRA `(.L_x_10) ;  /* 0xfffffffc00e81947 */ /* 0x000fea000383ffff */
.L_x_9:
[----:B------:R-:W-:Y:S05]  /*1c10*/  WARPSYNC.ALL ;  /* 0x0000000000007948 */ /* 0x000fea0003800000 */
[----:B------:R-:W-:Y:S06]  /*1c20*/  BAR.SYNC.DEFER_BLOCKING 0x0 ;  /* 0x0000000000007b1d */ /* 0x000fec0000010000 */
[----:B------:R-:W-:Y:S05]  /*1c30*/  BRA `(.L_x_11) ;  /* 0x0000000000087947 */ /* 0x000fea0003800000 */
.L_x_8:
[----:B------:R-:W-:Y:S05]  /*1c40*/  WARPSYNC.ALL ;  /* 0x0000000000007948 */ /* 0x000fea0003800000 */
[----:B------:R-:W-:Y:S06]  /*1c50*/  BAR.SYNC.DEFER_BLOCKING 0x0 ;  /* 0x0000000000007b1d */ /* 0x000fec0000010000 */
.L_x_11:
[----:B--2---:R-:W2:Y:S01]  /*1c60*/  LDS.64 R16, [R58] ;  /* 0x000000003a107984 */ /* 0x004ea20000000a00 */
[----:B------:R-:W3:Y:S01]  /*1c70*/  LDCU.64 UR12, c[0x0][0x380] ;  /* 0x00007000ff0c77ac */ /* 0x000ee20008000a00 */
[--C-:B--2---:R-:W-:Y:S01]  /*1c80*/  FADD.FTZ R84, R84, -R16.reuse ;  /* 0x8000001054547221 */ /* 0x104fe20000010000 */
[--C-:B------:R-:W-:Y:S01]  /*1c90*/  FADD.FTZ R80, R80, -R16.reuse ;  /* 0x8000001050507221 */ /* 0x100fe20000010000 */
        /* <DEDUP_REMOVED lines=13> */
[----:B------:R-:W-:Y:S01]  /*1d70*/  FADD.FTZ R93, R93, -R16 ;  /* 0x800000105d5d7221 */ /* 0x000fe20000010000 */
[-C--:B------:R-:W-:Y:S01]  /*1d80*/  FFMA.FTZ R84, R3, -R17.reuse, R84 ;  /* 0x8000001103547223 */ /* 0x080fe20000010054 */
        /* <DEDUP_REMOVED lines=14> */
[----:B------:R-:W-:Y:S01]  /*1e70*/  FFMA.FTZ R92, R92, -R17, R93 ;  /* 0x800000115c5c7223 */ /* 0x000fe2000001005d */
[C---:B------:R-:W-:Y:S01]  /*1e80*/  FMUL.FTZ R84, R61.reuse, R84 ;  /* 0x000000543d547220 */ /* 0x040fe20000410000 */
        /* <DEDUP_REMOVED lines=12> */
[C---:B0-----:R-:W-:Y:S01]  /*1f50*/  FMUL.FTZ R29, R61.reuse, R88 ;  /* 0x000000583d1d7220 */ /* 0x041fe20000410000 */
[----:B------:R-:W-:Y:S01]  /*1f60*/  FMUL.FTZ R90, R61, R90 ;  /* 0x0000005a3d5a7220 */ /* 0x000fe20000410000 */
[----:B---3--:R-:W-:Y:S01]  /*1f70*/  IADD3 R16, P1, PT, R59, UR12, RZ ;  /* 0x0000000c3b107c10 */ /* 0x008fe2000ff3e0ff */
[----:B------:R-:W-:Y:S01]  /*1f80*/  FMUL.FTZ R61, R61, R92 ;  /* 0x0000005c3d3d7220 */ /* 0x000fe20000410000 */
[----:B------:R-:W-:-:S02]  /*1f90*/  F2FP.BF16.F32.PACK_AB R18, R3, R84 ;  /* 0x000000540312723e */ /* 0x000fc400000010ff */
[----:B------:R-:W-:Y:S02]  /*1fa0*/  IADD3.X R17, PT, PT, R60, UR13, RZ, P1, !PT ;  /* 0x0000000d3c117c10 */ /* 0x000fe40008ffe4ff */
[----:B------:R-:W-:Y:S02]  /*1fb0*/  F2FP.BF16.F32.PACK_AB R19, R19, R82 ;  /* 0x000000521313723e */ /* 0x000fe400000010ff */
[----:B------:R-:W-:Y:S02]  /*1fc0*/  F2FP.BF16.F32.PACK_AB R22, R21, R78 ;  /* 0x0000004e1516723e */ /* 0x000fe400000010ff */
[----:B------:R-:W-:Y:S01]  /*1fd0*/  F2FP.BF16.F32.PACK_AB R23, R23, R74 ;  /* 0x0000004a1717723e */ /* 0x000fe200000010ff */
[----:B------:R2:W-:Y:S01]  /*1fe0*/  STG.E.64 desc[UR8][R16.64], R18 ;  /* 0x0000001210007986 */ /* 0x0005e2000c101b08 */
[----:B------:R-:W-:Y:S02]  /*1ff0*/  F2FP.BF16.F32.PACK_AB R26, R25, R70 ;  /* 0x00000046191a723e */ /* 0x000fe400000010ff */
[----:B------:R-:W-:Y:S01]  /*2000*/  F2FP.BF16.F32.PACK_AB R27, R27, R66 ;  /* 0x000000421b1b723e */ /* 0x000fe200000010ff */
[----:B------:R2:W-:Y:S01]  /*2010*/  STG.E.64 desc[UR8][R16.64+0x14000], R22 ;  /* 0x0140001610007986 */ /* 0x0005e2000c101b08 */
[----:B------:R-:W-:-:S02]  /*2020*/  F2FP.BF16.F32.PACK_AB R60, R29, R86 ;  /* 0x000000561d3c723e */ /* 0x000fc400000010ff */
[----:B------:R-:W-:Y:S01]  /*2030*/  F2FP.BF16.F32.PACK_AB R61, R61, R90 ;  /* 0x0000005a3d3d723e */ /* 0x000fe200000010ff */
[----:B------:R2:W-:Y:S04]  /*2040*/  STG.E.64 desc[UR8][R16.64+0x28000], R26 ;  /* 0x0280001a10007986 */ /* 0x0005e8000c101b08 */
[----:B------:R2:W-:Y:S01]  /*2050*/  STG.E.64 desc[UR8][R16.64+0x3c000], R60 ;  /* 0x03c0003c10007986 */ /* 0x0005e2000c101b08 */
[----:B------:R-:W-:Y:S05]  /*2060*/  @!P0 BRA `(.L_x_12) ;  /* 0xffffffe400d48947 */ /* 0x000fea000383ffff */
.L_x_3:
[----:B------:R-:W3:Y:S01]  /*2070*/  S2R R3, SR_CTAID.X ;  /* 0x0000000000037919 */ /* 0x000ee20000002500 */
[----:B0-----:R-:W-:Y:S01]  /*2080*/  HFMA2 R5, -RZ, RZ, 0, 4.76837158203125e-06 ;  /* 0x00000050ff057431 */ /* 0x001fe200000001ff */
[----:B---3--:R-:W-:-:S04]  /*2090*/  LEA R0, R3, R0, 0x5 ;  /* 0x0000000003007211 */ /* 0x008fc800078e28ff */
[----:B------:R-:W-:Y:S01]  /*20a0*/  LOP3.LUT R3, R0, 0xffffffe0, RZ, 0xc0, !PT ;  /* 0xffffffe000037812 */ /* 0x000fe200078ec0ff */
[----:B------:R-:W-:-:S04]  /*20b0*/  IMAD R0, R2, R5, 0x50 ;  /* 0x0000005002007424 */ /* 0x000fc800078e0205 */
[----:B------:R-:W-:-:S05]  /*20c0*/  IMAD R3, R2, 0x50, R3 ;  /* 0x0000005002037824 */ /* 0x000fca00078e0203 */
[----:B------:R-:W-:-:S13]  /*20d0*/  ISETP.GE.AND P0, PT, R3, R0, PT ;  /* 0x000000000300720c */ /* 0x000fda0003f06270 */
[----:B------:R-:W-:Y:S05]  /*20e0*/  @P0 EXIT ;  /* 0x000000000000094d */ /* 0x000fea0003800000 */
[----:B------:R-:W0:Y:S01]  /*20f0*/  S2R R30, SR_TID.X ;  /* 0x00000000001e7919 */ /* 0x000e220000002100 */
[----:B------:R-:W3:Y:S01]  /*2100*/  LDCU.64 UR4, c[0x0][0x3c8] ;  /* 0x00007900ff0477ac */ /* 0x000ee20008000a00 */
[----:B------:R-:W4:Y:S01]  /*2110*/  S2UR UR7, SR_CgaCtaId ;  /* 0x00000000000779c3 */ /* 0x000f220000008800 */
[----:B------:R-:W-:Y:S01]  /*2120*/  MOV R13, R3 ;  /* 0x00000003000d7202 */ /* 0x000fe20000000f00 */
[----:B------:R-:W-:Y:S01]  /*2130*/  UMOV UR6, 0x400 ;  /* 0x0000040000067882 */ /* 0x000fe20000000000 */
[----:B---3--:R-:W-:-:S04]  /*2140*/  UISETP.LT.U32.AND UP0, UPT, UR4, 0x3, UPT ;  /* 0x000000030400788c */ /* 0x008fc8000bf01070 */
[----:B------:R-:W-:Y:S02]  /*2150*/  UISETP.LT.AND.EX UP0, UPT, UR5, URZ, UPT, UP0 ;  /* 0x000000ff0500728c */ /* 0x000fe4000bf01300 */
[----:B----4-:R-:W-:Y:S02]  /*2160*/  ULEA UR6, UR7, UR6, 0x18 ;  /* 0x0000000607067291 */ /* 0x010fe4000f8ec0ff */
[----:B------:R-:W-:Y:S02]  /*2170*/  USEL UR4, UR4, 0x3, UP0 ;  /* 0x0000000304047887 */ /* 0x000fe40008000000 */
[----:B------:R-:W-:Y:S01]  /*2180*/  USEL UR5, UR5, URZ, UP0 ;  /* 0x000000ff05057287 */ /* 0x000fe20008000000 */
[--C-:B0-----:R-:W-:Y:S02]  /*2190*/  SHF.R.U32.HI R32, RZ, 0x4, R30.reuse ;  /* 0x00000004ff207819 */ /* 0x101fe4000001161e */
[----:B------:R-:W-:Y:S02]  /*21a0*/  SHF.R.U32.HI R2, RZ, 0x5, R30 ;  /* 0x00000005ff027819 */ /* 0x000fe4000001161e */
[----:B------:R-:W-:-:S02]  /*21b0*/  LOP3.LUT R5, R32, 0x1e, RZ, 0xc0, !PT ;  /* 0x0000001e20057812 */ /* 0x000fc400078ec0ff */
[----:B------:R-:W-:Y:S02]  /*21c0*/  SHF.L.U32 R6, R30, 0x7, RZ ;  /* 0x000000071e067819 */ /* 0x000fe400000006ff */
[C---:B------:R-:W-:Y:S02]  /*21d0*/  LEA R4, R2.reuse, UR6, 0x7 ;  /* 0x0000000602047c11 */ /* 0x040fe4000f8e38ff */
[C---:B------:R-:W-:Y:S01]  /*21e0*/  ISETP.LT.U32.AND P0, PT, R2.reuse, UR4, PT ;  /* 0x0000000402007c0c */ /* 0x040fe2000bf01070 */
[----:B------:R-:W-:Y:S01]  /*21f0*/  IMAD.WIDE.U32 R2, R2, 0xa00, RZ ;  /* 0x00000a0002027825 */ /* 0x000fe200078e00ff */
[----:B------:R-:W-:Y:S02]  /*2200*/  LOP3.LUT R5, R5, 0x1f, R30, 0x78, !PT ;  /* 0x0000001f05057812 */ /* 0x000fe400078e781e */
[----:B------:R-:W-:Y:S02]  /*2210*/  MOV R7, UR5 ;  /* 0x0000000500077c02 */ /* 0x000fe40008000f00 */
[----:B------:R-:W-:-:S02]  /*2220*/  LOP3.LUT R6, R6, 0x780, RZ, 0xc0, !PT ;  /* 0x0000078006067812 */ /* 0x000fc400078ec0ff */
[C---:B------:R-:W-:Y:S02]  /*2230*/  LOP3.LUT R12, R30.reuse, 0x1f, RZ, 0xc0, !PT ;  /* 0x0000001f1e0c7812 */ /* 0x040fe400078ec0ff */
[C---:B------:R-:W-:Y:S02]  /*2240*/  LOP3.LUT R35, R30.reuse, 0xf, RZ, 0xc0, !PT ;  /* 0x0000000f1e237812 */ /* 0x040fe400078ec0ff */
[----:B------:R-:W-:Y:S02]  /*2250*/  SHF.L.U32 R29, R30, 0x1, RZ ;  /* 0x000000011e1d7819 */ /* 0x000fe400000006ff */
[----:B------:R-:W-:Y:S02]  /*2260*/  LEA R14, R5, R4, 0x2 ;  /* 0x00000004050e7211 */ /* 0x000fe400078e10ff */
[----:B------:R-:W-:Y:S02]  /*2270*/  ISETP.GT.AND.EX P0, PT, R7, RZ, PT, P0 ;  /* 0x000000ff0700720c */ /* 0x000fe40003f04300 */
[----:B------:R-:W-:-:S02]  /*2280*/  IADD3 R15, PT, PT, R6, UR6, RZ ;  /* 0x00000006060f7c10 */ /* 0x000fc4000fffe0ff */
[----:B------:R-:W-:-:S09]  /*2290*/  LOP3.LUT R30, R2, 0x1f, R30, 0xf8, !PT ;  /* 0x0000001f021e7812 */ /* 0x000fd200078ef81e */
.L_x_16:
[----:B0-----:R-:W-:-:S04]  /*22a0*/  IADD3 R5, PT, PT, R12, R13, RZ ;  /* 0x0000000d0c057210 */ /* 0x001fc80007ffe0ff */
[----:B------:R-:W-:-:S13]  /*22b0*/  ISETP.GE.U32.OR P1, PT, R5, R0, !P0 ;  /* 0x000000000500720c */ /* 0x000fda0004726470 */
[----:B------:R-:W0:Y:S01]  /*22c0*/  @!P1 LDC.64 R8, c[0x0][0x3d0] ;  /* 0x0000f400ff089b82 */ /* 0x000e220000000a00 */
[----:B------:R-:W-:-:S04]  /*22d0*/  @!P1 IADD3 R5, P2, PT, R13, R30, RZ ;  /* 0x0000001e0d059210 */ /* 0x000fc80007f5e0ff */
[----:B------:R-:W-:Y:S02]  /*22e0*/  @!P1 LEA.HI.X.SX32 R6, R13, R3, 0x1, P2 ;  /* 0x000000030d069211 */ /* 0x000fe400010f0eff */
[----:B0-----:R-:W-:-:S04]  /*22f0*/  @!P1 LEA R4, P2, R5, R8, 0x3 ;  /* 0x0000000805049211 */ /* 0x001fc800078418ff */
[----:B------:R-:W-:Y:S01]  /*2300*/  @!P1 LEA.HI.X R5, R5, R9, R6, 0x3, P2 ;  /* 0x0000000905059211 */ /* 0x000fe200010f1c06 */
[----:B--2---:R-:W-:Y:S01]  /*2310*/  HFMA2 R17, -RZ, RZ, 0, 0 ;  /* 0x00000000ff117431 */ /* 0x004fe200000001ff */
[----:B------:R-:W-:Y:S01]  /*2320*/  MOV R11, RZ ;  /* 0x000000ff000b7202 */ /* 0x000fe20000000f00 */
[----:B------:R-:W0:Y:S03]  /*2330*/  LDC.64 R6, c[0x0][0x390] ;  /* 0x0000e400ff067b82 */ /* 0x000e260000000a00 */
[----:B------:R-:W2:Y:S01]  /*2340*/  @!P1 LDG.E.64 R4, desc[UR8][R4.64+0x600] ;  /* 0x0006000804049981 */ /* 0x000ea2000c1e1b00 */
[----:B------:R-:W-:Y:S02]  /*2350*/  IADD3 R21, PT, PT, R32, R13, RZ ;  /* 0x0000000d20157210 */ /* 0x000fe40007ffe0ff */
[----:B------:R-:W-:Y:S02]  /*2360*/  MOV R16, R32 ;  /* 0x0000002000107202 */ /* 0x000fe40000000f00 */
[----:B------:R-:W3:Y:S01]  /*2370*/  LDC.64 R8, c[0x0][0x388] ;  /* 0x0000e200ff087b82 */ /* 0x000ee20000000a00 */
[----:B--2---:R-:W-:Y:S01]  /*2380*/  @!P1 FADD.FTZ R11, RZ, R4 ;  /* 0x00000004ff0b9221 */ /* 0x004fe20000010000 */
[----:B------:R-:W-:-:S04]  /*2390*/  @!P1 FADD.FTZ R17, RZ, R5 ;  /* 0x00000005ff119221 */ /* 0x000fc80000010000 */
[----:B------:R2:W-:Y:S04]  /*23a0*/  STS [R14], R11 ;  /* 0x0000000b0e007388 */ /* 0x0005e80000000800 */
[----:B------:R2:W-:Y:S01]  /*23b0*/  STS [R14+0x500], R17 ;  /* 0x000500110e007388 */ /* 0x0005e20000000800 */
[----:B0--3--:R-:W-:Y:S06]  /*23c0*/  BAR.SYNC.DEFER_BLOCKING 0x0 ;  /* 0x0000000000007b1d */ /* 0x009fec0000010000 */
.L_x_15:
[----:B------:R-:W-:-:S13]  /*23d0*/  ISETP.GE.AND P1, PT, R21, R0, PT ;  /* 0x000000001500720c */ /* 0x000fda0003f26270 */
[----:B0-----:R-:W-:Y:S05]  /*23e0*/  @P1 BRA `(.L_x_13) ;  /* 0x0000000000ac1947 */ /* 0x001fea0003800000 */
[C---:B------:R-:W-:Y:S01]  /*23f0*/  ISETP.GT.U32.AND P1, PT, R35.reuse, 0x9, PT ;  /* 0x000000092300780c */ /* 0x040fe20003f24070 */
[----:B--2---:R-:W-:Y:S01]  /*2400*/  HFMA2 R17, -RZ, RZ, 0, 0 ;  /* 0x00000000ff117431 */ /* 0x004fe200000001ff */
[----:B------:R-:W-:Y:S01]  /*2410*/  MOV R22, RZ ;  /* 0x000000ff00167202 */ /* 0x000fe20000000f00 */
[----:B------:R-:W-:Y:S01]  /*2420*/  UMOV UR4, 0xffff ;  /* 0x0000ffff00047882 */ /* 0x000fe20000000000 */
[----:B------:R-:W-:Y:S01]  /*2430*/  ISETP.NE.AND P2, PT, R35, RZ, PT ;  /* 0x000000ff2300720c */ /* 0x000fe20003f45270 */
[----:B------:R-:W-:-:S08]  /*2440*/  IMAD.WIDE R10, R21, 0x2, R8 ;  /* 0x00000002150a7825 */ /* 0x000fd000078e0208 */
[----:B------:R-:W-:-:S04]  /*2450*/  @!P1 LOP3.LUT R4, R16, 0x1e, R29, 0x78, !PT ;  /* 0x0000001e10049812 */ /* 0x000fc800078e781d */
[----:B------:R-:W-:Y:S01]  /*2460*/  @!P1 LEA R18, R4, R15, 0x2 ;  /* 0x0000000f04129211 */ /* 0x000fe200078e10ff */
[----:B------:R-:W-:-:S04]  /*2470*/  IMAD.WIDE R4, R21, 0x2, R6 ;  /* 0x0000000215047825 */ /* 0x000fc800078e0206 */
[----:B------:R0:W2:Y:S04]  /*2480*/  @!P1 LDS R17, [R18] ;  /* 0x0000000012119984 */ /* 0x0000a80000000800 */
[----:B------:R0:W3:Y:S01]  /*2490*/  @!P1 LDS R22, [R18+0x500] ;  /* 0x0005000012169984 */ /* 0x0000e20000000800 */
[----:B------:R-:W-:Y:S05]  /*24a0*/  BRA.DIV UR4, `(.L_x_14) ;  /* 0x00000006046c7947 */ /* 0x000fea000b800000 */
[----:B0-----:R-:W-:Y:S01]  /*24b0*/  MOV R18, 0xffff ;  /* 0x0000ffff00127802 */ /* 0x001fe20000000f00 */
[----:B------:R-:W-:Y:S01]  /*24c0*/  IMAD.MOV.U32 R20, RZ, RZ, 0xffff ;  /* 0x0000ffffff147424 */ /* 0x000fe200078e00ff */
[----:B------:R-:W-:Y:S02]  /*24d0*/  MOV R19, 0xffff ;  /* 0x0000ffff00137802 */ /* 0x000fe40000000f00 */
[----:B------:R-:W-:Y:S01]  /*24e0*/  MOV R27, 0xffff ;  /* 0x0000ffff001b7802 */ /* 0x000fe20000000f00 */
[----:B--2---:R-:W0:Y:S01]  /*24f0*/  SHFL.BFLY PT, R24, R17, 0x8, 0x101f ;  /* 0x0d101f0011187f89 */ /* 0x004e2200000e0000 */
[----:B------:R-:W-:Y:S02]  /*2500*/  MOV R34, 0xffff ;  /* 0x0000ffff00227802 */ /* 0x000fe40000000f00 */
[----:B------:R-:W-:Y:S01]  /*2510*/  MOV R31, 0xffff ;  /* 0x0000ffff001f7802 */ /* 0x000fe20000000f00 */
[----:B---3--:R-:W2:Y:S01]  /*2520*/  SHFL.BFLY PT, R23, R22, 0x8, 0x101f ;  /* 0x0d101f0016177f89 */ /* 0x008ea200000e0000 */
[----:B0-----:R-:W-:Y:S01]  /*2530*/  FADD.FTZ R24, R24, R17 ;  /* 0x0000001118187221 */ /* 0x001fe20000010000 */
[----:B--2---:R-:W-:-:S04]  /*2540*/  FADD.FTZ R23, R23, R22 ;  /* 0x0000001617177221 */ /* 0x004fc80000010000 */
[----:B------:R-:W0:Y:S01]  /*2550*/  SHFL.BFLY PT, R25, R24, 0x4, 0x101f ;  /* 0x0c901f0018197f89 */ /* 0x000e2200000e0000 */
[----:B------:R-:W-:-:S03]  /*2560*/  MOV R22, 0xffff ;  /* 0x0000ffff00167802 */ /* 0x000fc60000000f00 */
[----:B------:R-:W2:Y:S01]  /*2570*/  SHFL.BFLY PT, R26, R23, 0x4, 0x101f ;  /* 0x0c901f00171a7f89 */ /* 0x000ea200000e0000 */
[----:B0-----:R-:W-:Y:S01]  /*2580*/  FADD.FTZ R25, R24, R25 ;  /* 0x0000001918197221 */ /* 0x001fe20000010000 */
[----:B--2---:R-:W-:-:S04]  /*2590*/  FADD.FTZ R26, R23, R26 ;  /* 0x0000001a171a7221 */ /* 0x004fc80000010000 */
[----:B------:R-:W0:Y:S04]  /*25a0*/  SHFL.BFLY PT, R28, R25, 0x2, 0x101f ;  /* 0x0c501f00191c7f89 */ /* 0x000e2800000e0000 */
[----:B------:R-:W2:Y:S01]  /*25b0*/  SHFL.BFLY PT, R17, R26, 0x2, 0x101f ;  /* 0x0c501f001a117f89 */ /* 0x000ea200000e0000 */
[----:B0-----:R-:W-:Y:S01]  /*25c0*/  FADD.FTZ R28, R25, R28 ;  /* 0x0000001c191c7221 */ /* 0x001fe20000010000 */
[----:B--2---:R-:W-:-:S04]  /*25d0*/  FADD.FTZ R17, R26, R17 ;  /* 0x000000111a117221 */ /* 0x004fc80000010000 */
[----:B------:R-:W0:Y:S04]  /*25e0*/  SHFL.BFLY PT, R27, R28, 0x1, 0x101f ;  /* 0x0c301f001c1b7f89 */ /* 0x000e2800000e0000 */
[----:B------:R2:W3:Y:S02]  /*25f0*/  SHFL.BFLY PT, R22, R17, 0x1, 0x101f ;  /* 0x0c301f0011167f89 */ /* 0x0004e400000e0000 */
[----:B0-2---:R-:W-:-:S07]  /*2600*/  FADD.FTZ R27, R28, R27 ;  /* 0x0000001b1c1b7221 */ /* 0x005fce0000010000 */
.L_x_35:
[----:B---3--:R-:W-:Y:S01]  /*2610*/  FADD.FTZ R18, R17, R22 ;  /* 0x0000001611127221 */ /* 0x008fe20000010000 */
[----:B------:R-:W-:Y:S02]  /*2620*/  @!P2 F2FP.BF16.F32.PACK_AB R17, RZ, R27 ;  /* 0x0000001bff11a23e */ /* 0x000fe400000010ff */
[C---:B------:R-:W-:Y:S02]  /*2630*/  ISETP.GE.U32.AND P1, PT, R16.reuse, 0xc, PT ;  /* 0x0000000c1000780c */ /* 0x040fe40003f26070 */
[----:B------:R-:W-:Y:S01]  /*2640*/  @!P2 F2FP.BF16.F32.PACK_AB R18, RZ, R18 ;  /* 0x00000012ff12a23e */ /* 0x000fe200000010ff */
[----:B------:R0:W-:Y:S01]  /*2650*/  @!P2 STG.E.U16 desc[UR8][R10.64], R17 ;  /* 0x000000110a00a986 */ /* 0x0001e2000c101508 */
[----:B------:R-:W-:Y:S02]  /*2660*/  IADD3 R16, PT, PT, R16, 0x14, RZ ;  /* 0x0000001410107810 */ /* 0x000fe40007ffe0ff */
[----:B------:R-:W-:Y:S01]  /*2670*/  IADD3 R21, PT, PT, R21, 0x14, RZ ;  /* 0x0000001415157810 */ /* 0x000fe20007ffe0ff */
[----:B------:R0:W-:Y:S06]  /*2680*/  @!P2 STG.E.U16 desc[UR8][R4.64], R18 ;  /* 0x000000120400a986 */ /* 0x0001ec000c101508 */
[----:B------:R-:W-:Y:S05]  /*2690*/  @!P1 BRA `(.L_x_15) ;  /* 0xfffffffc004c9947 */ /* 0x000fea000383ffff */
.L_x_13:
[----:B------:R-:W-:Y:S05]  /*26a0*/  WARPSYNC.ALL ;  /* 0x0000000000007948 */ /* 0x000fea0003800000 */
[----:B------:R-:W-:Y:S01]  /*26b0*/  IADD3 R13, PT, PT, R13, 0x60, RZ ;  /* 0x000000600d0d7810 */ /* 0x000fe20007ffe0ff */
[----:B------:R-:W-:Y:S03]  /*26c0*/  BAR.SYNC.DEFER_BLOCKING 0x0 ;  /* 0x0000000000007b1d */ /* 0x000fe60000010000 */
[----:B------:R-:W-:-:S13]  /*26d0*/  ISETP.GE.AND P1, PT, R13, R0, PT ;  /* 0x000000000d00720c */ /* 0x000fda0003f26270 */
[----:B------:R-:W-:Y:S05]  /*26e0*/  @!P1 BRA `(.L_x_16) ;  /* 0xfffffff800ec9947 */ /* 0x000fea000383ffff */
[----:B------:R-:W-:Y:S05]  /*26f0*/  EXIT ;  /* 0x000000000000794d */ /* 0x000fea0003800000 */
.L_x_7:
[----:B------:R-:W-:Y:S01]  /*2700*/  HFMA2 R18, -RZ, RZ, 0, 4.76837158203125e-07 ;  /* 0x00000008ff127431 */ /* 0x000fe200000001ff */
[----:B--2---:R-:W-:Y:S02]  /*2710*/  MOV R33, R16 ;  /* 0x0000001000217202 */ /* 0x004fe40000000f00 */
[----:B------:R-:W-:Y:S02]  /*2720*/  MOV R19, 0x1f ;  /* 0x0000001f00137802 */ /* 0x000fe40000000f00 */
[----:B------:R-:W-:-:S07]  /*2730*/  MOV R20, 0xffffffff ;  /* 0xffffffff00147802 */ /* 0x000fce0000000f00 */
[----:B01----:R-:W-:Y:S05]  /*2740*/  WARPSYNC.COLLECTIVE R20, `(.L_x_17) ;  /* 0x0000000014087348 */ /* 0x003fea0003c00000 */
[----:B------:R2:W3:Y:S02]  /*2750*/  SHFL.BFLY P1, R31, R33, R18, R19 ;  /* 0x0c000012211f7389 */ /* 0x0004e40000020013 */
[----:B0123--:R-:W-:Y:S05]  /*2760*/  ENDCOLLECTIVE ;  /* 0x000000000000791b */ /* 0x00ffea0003800000 */
.L_x_17:
[----:B------:R-:W-:Y:S02]  /*2770*/  MOV R33, R17 ;  /* 0x0000001100217202 */ /* 0x000fe40000000f00 */
[----:B------:R-:W-:-:S07]  /*2780*/  MOV R21, R31 ;  /* 0x0000001f00157202 */ /* 0x000fce0000000f00 */
[----:B------:R-:W-:Y:S05]  /*2790*/  WARPSYNC.COLLECTIVE R20, `(.L_x_18) ;  /* 0x0000000014087348 */ /* 0x000fea0003c00000 */
[----:B------:R0:W1:Y:S02]  /*27a0*/  SHFL.BFLY P1, R31, R33, R18, R19 ;  /* 0x0c000012211f7389 */ /* 0x0000640000020013 */
[----:B01----:R-:W-:Y:S05]  /*27b0*/  ENDCOLLECTIVE ;  /* 0x000000000000791b */ /* 0x003fea0003800000 */
.L_x_18:
[----:B------:R-:W-:Y:S01]  /*27c0*/  FADD.FTZ R21, R21, R16 ;  /* 0x0000001015157221 */ /* 0x000fe20000010000 */
[----:B------:R-:W-:-:S04]  /*27d0*/  HFMA2 R18, -RZ, RZ, 0, 2.384185791015625e-07 ;  /* 0x00000004ff127431 */ /* 0x000fc800000001ff */
[----:B------:R-:W-:Y:S02]  /*27e0*/  MOV R33, R21 ;  /* 0x0000001500217202 */ /* 0x000fe40000000f00 */
[----:B------:R-:W-:-:S07]  /*27f0*/  MOV R22, R31 ;  /* 0x0000001f00167202 */ /* 0x000fce0000000f00 */
[----:B------:R-:W-:Y:S05]  /*2800*/  WARPSYNC.COLLECTIVE R20, `(.L_x_19) ;  /* 0x0000000014087348 */ /* 0x000fea0003c00000 */
[----:B------:R0:W1:Y:S02]  /*2810*/  SHFL.BFLY P1, R31, R33, R18, R19 ;  /* 0x0c000012211f7389 */ /* 0x0000640000020013 */
[----:B01----:R-:W-:Y:S05]  /*2820*/  ENDCOLLECTIVE ;  /* 0x000000000000791b */ /* 0x003fea0003800000 */
.L_x_19:
[----:B------:R-:W-:-:S05]  /*2830*/  FADD.FTZ R22, R22, R17 ;  /* 0x0000001116167221 */ /* 0x000fca0000010000 */
[----:B------:R-:W-:Y:S02]  /*2840*/  MOV R33, R22 ;  /* 0x0000001600217202 */ /* 0x000fe40000000f00 */
[----:B------:R-:W-:-:S07]  /*2850*/  MOV R24, R31 ;  /* 0x0000001f00187202 */ /* 0x000fce0000000f00 */
[----:B------:R-:W-:Y:S05]  /*2860*/  WARPSYNC.COLLECTIVE R20, `(.L_x_20) ;  /* 0x0000000014087348 */ /* 0x000fea0003c00000 */
[----:B------:R0:W1:Y:S02]  /*2870*/  SHFL.BFLY P1, R31, R33, R18, R19 ;  /* 0x0c000012211f7389 */ /* 0x0000640000020013 */
[----:B01----:R-:W-:Y:S05]  /*2880*/  ENDCOLLECTIVE ;  /* 0x000000000000791b */ /* 0x003fea0003800000 */
.L_x_20:
[----:B------:R-:W-:Y:S01]  /*2890*/  FADD.FTZ R24, R21, R24 ;  /* 0x0000001815187221 */ /* 0x000fe20000010000 */
[----:B------:R-:W-:-:S04]  /*28a0*/  HFMA2 R18, -RZ, RZ, 0, 1.1920928955078125e-07 ;  /* 0x00000002ff127431 */ /* 0x000fc800000001ff */
[----:B------:R-:W-:Y:S02]  /*28b0*/  MOV R33, R24 ;  /* 0x0000001800217202 */ /* 0x000fe40000000f00 */
[----:B------:R-:W-:-:S07]  /*28c0*/  MOV R23, R31 ;  /* 0x0000001f00177202 */ /* 0x000fce0000000f00 */
[----:B------:R-:W-:Y:S05]  /*28d0*/  WARPSYNC.COLLECTIVE R20, `(.L_x_21) ;  /* 0x0000000014087348 */ /* 0x000fea0003c00000 */
[----:B------:R0:W1:Y:S02]  /*28e0*/  SHFL.BFLY P1, R31, R33, R18, R19 ;  /* 0x0c000012211f7389 */ /* 0x0000640000020013 */
[----:B01----:R-:W-:Y:S05]  /*28f0*/  ENDCOLLECTIVE ;  /* 0x000000000000791b */ /* 0x003fea0003800000 */
.L_x_21:
[----:B------:R-:W-:-:S05]  /*2900*/  FADD.FTZ R23, R22, R23 ;  /* 0x0000001716177221 */ /* 0x000fca0000010000 */
[----:B------:R-:W-:Y:S02]  /*2910*/  MOV R33, R23 ;  /* 0x0000001700217202 */ /* 0x000fe40000000f00 */
[----:B------:R-:W-:-:S07]  /*2920*/  MOV R25, R31 ;  /* 0x0000001f00197202 */ /* 0x000fce0000000f00 */
[----:B------:R-:W-:Y:S05]  /*2930*/  WARPSYNC.COLLECTIVE R20, `(.L_x_22) ;  /* 0x0000000014087348 */ /* 0x000fea0003c00000 */
[----:B------:R0:W1:Y:S02]  /*2940*/  SHFL.BFLY P1, R31, R33, R18, R19 ;  /* 0x0c000012211f7389 */ /* 0x0000640000020013 */
[----:B01----:R-:W-:Y:S05]  /*2950*/  ENDCOLLECTIVE ;  /* 0x000000000000791b */ /* 0x003fea0003800000 */
.L_x_22:
[----:B------:R-:W-:Y:S01]  /*2960*/  FADD.FTZ R25, R24, R25 ;  /* 0x0000001918197221 */ /* 0x000fe20000010000 */
[----:B------:R-:W-:-:S04]  /*2970*/  HFMA2 R18, -RZ, RZ, 0, 5.9604644775390625e-08 ;  /* 0x00000001ff127431 */ /* 0x000fc800000001ff */
[----:B------:R-:W-:Y:S02]  /*2980*/  MOV R33, R25 ;  /* 0x0000001900217202 */ /* 0x000fe40000000f00 */
[----:B------:R-:W-:-:S07]  /*2990*/  MOV R26, R31 ;  /* 0x0000001f001a7202 */ /* 0x000fce0000000f00 */
[----:B------:R-:W-:Y:S05]  /*29a0*/  WARPSYNC.COLLECTIVE R20, `(.L_x_23) ;  /* 0x0000000014087348 */ /* 0x000fea0003c00000 */
[----:B------:R0:W1:Y:S02]  /*29b0*/  SHFL.BFLY P1, R31, R33, R18, R19 ;  /* 0x0c000012211f7389 */ /* 0x0000640000020013 */
[----:B01----:R-:W-:Y:S05]  /*29c0*/  ENDCOLLECTIVE ;  /* 0x000000000000791b */ /* 0x003fea0003800000 */
.L_x_23:
[----:B------:R-:W-:-:S04]  /*29d0*/  FADD.FTZ R26, R23, R26 ;  /* 0x0000001a171a7221 */ /* 0x000fc80000010000 */
[----:B------:R-:W-:Y:S01]  /*29e0*/  IMAD.MOV.U32 R33, RZ, RZ, R26 ;  /* 0x000000ffff217224 */ /* 0x000fe200078e001a */
[----:B------:R-:W-:-:S07]  /*29f0*/  MOV R16, R31 ;  /* 0x0000001f00107202 */ /* 0x000fce0000000f00 */
[----:B------:R-:W-:Y:S05]  /*2a00*/  WARPSYNC.COLLECTIVE R20, `(.L_x_24) ;  /* 0x0000000014087348 */ /* 0x000fea0003c00000 */
[----:B------:R0:W1:Y:S02]  /*2a10*/  SHFL.BFLY P1, R31, R33, R18, R19 ;  /* 0x0c000012211f7389 */ /* 0x0000640000020013 */
[----:B01----:R-:W-:Y:S05]  /*2a20*/  ENDCOLLECTIVE ;  /* 0x000000000000791b */ /* 0x003fea0003800000 */
.L_x_24:
[----:B------:R-:W-:Y:S01]  /*2a30*/  FADD.FTZ R16, R25, R16 ;  /* 0x0000001019107221 */ /* 0x000fe20000010000 */
[----:B------:R-:W-:Y:S01]  /*2a40*/  MOV R17, R31 ;  /* 0x0000001f00117202 */ /* 0x000fe20000000f00 */
[----:B------:R-:W-:Y:S06]  /*2a50*/  BRA `(.L_x_25) ;  /* 0xfffffff000107947 */ /* 0x000fec000383ffff */
.L_x_14:
[----:B------:R-:W-:Y:S01]  /*2a60*/  BSSY B0, `(.L_x_26) ;  /* 0x0000008000007945 */ /* 0x000fe20003800000 */
[----:B--2---:R-:W-:Y:S02]  /*2a70*/  MOV R33, R17 ;  /* 0x0000001100217202 */ /* 0x004fe40000000f00 */
[----:B0-----:R-:W-:Y:S02]  /*2a80*/  MOV R18, 0x8 ;  /* 0x0000000800127802 */ /* 0x001fe40000000f00 */
[----:B------:R-:W-:Y:S02]  /*2a90*/  MOV R19, 0x101f ;  /* 0x0000101f00137802 */ /* 0x000fe40000000f00 */
[----:B------:R-:W-:-:S07]  /*2aa0*/  MOV R20, 0xffff ;  /* 0x0000ffff00147802 */ /* 0x000fce0000000f00 */
[----:B-1-3--:R-:W-:Y:S05]  /*2ab0*/  WARPSYNC.COLLECTIVE R20, `(.L_x_27) ;  /* 0x0000000014087348 */ /* 0x00afea0003c00000 */
[----:B------:R0:W2:Y:S02]  /*2ac0*/  SHFL.BFLY P1, R31, R33, R18, R19 ;  /* 0x0c000012211f7389 */ /* 0x0000a40000020013 */
[----:B0123--:R-:W-:Y:S05]  /*2ad0*/  ENDCOLLECTIVE ;  /* 0x000000000000791b */ /* 0x00ffea0003800000 */
.L_x_27:
[----:B------:R-:W-:Y:S05]  /*2ae0*/  BSYNC B0 ;  /* 0x0000000000007941 */ /* 0x000fea0003800000 */
.L_x_26:
[----:B------:R-:W-:Y:S01]  /*2af0*/  HFMA2 R18, -RZ, RZ, 0, 4.76837158203125e-07 ;  /* 0x00000008ff127431 */ /* 0x000fe200000001ff */
[----:B------:R-:W-:Y:S02]  /*2b00*/  MOV R33, R22 ;  /* 0x0000001600217202 */ /* 0x000fe40000000f00 */
[----:B------:R-:W-:Y:S02]  /*2b10*/  MOV R19, 0x101f ;  /* 0x0000101f00137802 */ /* 0x000fe40000000f00 */
[----:B------:R-:W-:Y:S02]  /*2b20*/  MOV R20, 0xffff ;  /* 0x0000ffff00147802 */ /* 0x000fe40000000f00 */
[----:B------:R-:W-:-:S07]  /*2b30*/  MOV R24, R31 ;  /* 0x0000001f00187202 */ /* 0x000fce0000000f00 */
[----:B------:R-:W-:Y:S05]  /*2b40*/  WARPSYNC.COLLECTIVE R20, `(.L_x_28) ;  /* 0x0000000014087348 */ /* 0x000fea0003c00000 */
[----:B------:R0:W1:Y:S02]  /*2b50*/  SHFL.BFLY P1, R31, R33, R18, R19 ;  /* 0x0c000012211f7389 */ /* 0x0000640000020013 */
[----:B01----:R-:W-:Y:S05]  /*2b60*/  ENDCOLLECTIVE ;  /* 0x000000000000791b */ /* 0x003fea0003800000 */
.L_x_28:
[----:B------:R-:W-:Y:S01]  /*2b70*/  FADD.FTZ R24, R24, R17 ;  /* 0x0000001118187221 */ /* 0x000fe20000010000 */
[----:B------:R-:W-:-:S04]  /*2b80*/  HFMA2 R18, -RZ, RZ, 0, 2.384185791015625e-07 ;  /* 0x00000004ff127431 */ /* 0x000fc800000001ff */
[----:B------:R-:W-:Y:S02]  /*2b90*/  MOV R33, R24 ;  /* 0x0000001800217202 */ /* 0x000fe40000000f00 */
[----:B------:R-:W-:-:S07]  /*2ba0*/  MOV R23, R31 ;  /* 0x0000001f00177202 */ /* 0x000fce0000000f00 */
[----:B------:R-:W-:Y:S05]  /*2bb0*/  WARPSYNC.COLLECTIVE R20, `(.L_x_29) ;  /* 0x0000000014087348 */ /* 0x000fea0003c00000 */
[----:B------:R0:W1:Y:S02]  /*2bc0*/  SHFL.BFLY P1, R31, R33, R18, R19 ;  /* 0x0c000012211f7389 */ /* 0x0000640000020013 */
[----:B01----:R-:W-:Y:S05]  /*2bd0*/  ENDCOLLECTIVE ;  /* 0x000000000000791b */ /* 0x003fea0003800000 */
.L_x_29:
[----:B------:R-:W-:-:S05]  /*2be0*/  FADD.FTZ R23, R23, R22 ;  /* 0x0000001617177221 */ /* 0x000fca0000010000 */
[----:B------:R-:W-:Y:S02]  /*2bf0*/  MOV R33, R23 ;  /* 0x0000001700217202 */ /* 0x000fe40000000f00 */
[----:B------:R-:W-:-:S07]  /*2c00*/  MOV R25, R31 ;  /* 0x0000001f00197202 */ /* 0x000fce0000000f00 */
[----:B------:R-:W-:Y:S05]  /*2c10*/  WARPSYNC.COLLECTIVE R20, `(.L_x_30) ;  /* 0x0000000014087348 */ /* 0x000fea0003c00000 */
[----:B------:R0:W1:Y:S02]  /*2c20*/  SHFL.BFLY P1, R31, R33, R18, R19 ;  /* 0x0c000012211f7389 */ /* 0x0000640000020013 */
[----:B01----:R-:W-:Y:S05]  /*2c30*/  ENDCOLLECTIVE ;  /* 0x000000000000791b */ /* 0x003fea0003800000 */
.L_x_30:
[----:B------:R-:W-:Y:S01]  /*2c40*/  FADD.FTZ R25, R24, R25 ;  /* 0x0000001918197221 */ /* 0x000fe20000010000 */
[----:B------:R-:W-:-:S04]  /*2c50*/  HFMA2 R18, -RZ, RZ, 0, 1.1920928955078125e-07 ;  /* 0x00000002ff127431 */ /* 0x000fc800000001ff */
[----:B------:R-:W-:Y:S02]  /*2c60*/  MOV R33, R25 ;  /* 0x0000001900217202 */ /* 0x000fe40000000f00 */
[----:B------:R-:W-:-:S07]  /*2c70*/  MOV R26, R31 ;  /* 0x0000001f001a7202 */ /* 0x000fce0000000f00 */
[----:B------:R-:W-:Y:S05]  /*2c80*/  WARPSYNC.COLLECTIVE R20, `(.L_x_31) ;  /* 0x0000000014087348 */ /* 0x000fea0003c00000 */
[----:B------:R0:W1:Y:S02]  /*2c90*/  SHFL.BFLY P1, R31, R33, R18, R19 ;  /* 0x0c000012211f7389 */ /* 0x0000640000020013 */
[----:B01----:R-:W-:Y:S05]  /*2ca0*/  ENDCOLLECTIVE ;  /* 0x000000000000791b */ /* 0x003fea0003800000 */
.L_x_31:
[----:B------:R-:W-:-:S05]  /*2cb0*/  FADD.FTZ R26, R23, R26 ;  /* 0x0000001a171a7221 */ /* 0x000fca0000010000 */
[----:B------:R-:W-:Y:S02]  /*2cc0*/  MOV R33, R26 ;  /* 0x0000001a00217202 */ /* 0x000fe40000000f00 */
[----:B------:R-:W-:-:S07]  /*2cd0*/  MOV R28, R31 ;  /* 0x0000001f001c7202 */ /* 0x000fce0000000f00 */
[----:B------:R-:W-:Y:S05]  /*2ce0*/  WARPSYNC.COLLECTIVE R20, `(.L_x_32) ;  /* 0x0000000014087348 */ /* 0x000fea0003c00000 */
[----:B------:R0:W1:Y:S02]  /*2cf0*/  SHFL.BFLY P1, R31, R33, R18, R19 ;  /* 0x0c000012211f7389 */ /* 0x0000640000020013 */
[----:B01----:R-:W-:Y:S05]  /*2d00*/  ENDCOLLECTIVE ;  /* 0x000000000000791b */ /* 0x003fea0003800000 */
.L_x_32:
[----:B------:R-:W-:Y:S01]  /*2d10*/  FADD.FTZ R28, R25, R28 ;  /* 0x0000001c191c7221 */ /* 0x000fe20000010000 */
[----:B------:R-:W-:-:S04]  /*2d20*/  HFMA2 R18, -RZ, RZ, 0, 5.9604644775390625e-08 ;  /* 0x00000001ff127431 */ /* 0x000fc800000001ff */
[----:B------:R-:W-:Y:S02]  /*2d30*/  MOV R33, R28 ;  /* 0x0000001c00217202 */ /* 0x000fe40000000f00 */
[----:B------:R-:W-:-:S07]  /*2d40*/  MOV R17, R31 ;  /* 0x0000001f00117202 */ /* 0x000fce0000000f00 */
[----:B------:R-:W-:Y:S05]  /*2d50*/  WARPSYNC.COLLECTIVE R20, `(.L_x_33) ;  /* 0x0000000014087348 */ /* 0x000fea0003c00000 */
[----:B------:R0:W1:Y:S02]  /*2d60*/  SHFL.BFLY P1, R31, R33, R18, R19 ;  /* 0x0c000012211f7389 */ /* 0x0000640000020013 */
[----:B01----:R-:W-:Y:S05]  /*2d70*/  ENDCOLLECTIVE ;  /* 0x000000000000791b */ /* 0x003fea0003800000 */
.L_x_33:
[----:B------:R-:W-:-:S05]  /*2d80*/  FADD.FTZ R17, R26, R17 ;  /* 0x000000111a117221 */ /* 0x000fca0000010000 */
[----:B------:R-:W-:Y:S02]  /*2d90*/  MOV R33, R17 ;  /* 0x0000001100217202 */ /* 0x000fe40000000f00 */
[----:B------:R-:W-:-:S07]  /*2da0*/  MOV R27, R31 ;  /* 0x0000001f001b7202 */ /* 0x000fce0000000f00 */
[----:B------:R-:W-:Y:S05]  /*2db0*/  WARPSYNC.COLLECTIVE R20, `(.L_x_34) ;  /* 0x0000000014087348 */ /* 0x000fea0003c00000 */
[----:B------:R0:W1:Y:S02]  /*2dc0*/  SHFL.BFLY P1, R31, R33, R18, R19 ;  /* 0x0c000012211f7389 */ /* 0x0000640000020013 */
[----:B01----:R-:W-:Y:S05]  /*2dd0*/  ENDCOLLECTIVE ;  /* 0x000000000000791b */ /* 0x003fea0003800000 */
.L_x_34:
[----:B------:R-:W-:Y:S01]  /*2de0*/  FADD.FTZ R27, R28, R27 ;  /* 0x0000001b1c1b7221 */ /* 0x000fe20000010000 */
[----:B------:R-:W-:Y:S01]  /*2df0*/  MOV R22, R31 ;  /* 0x0000001f00167202 */ /* 0x000fe20000000f00 */
[----:B------:R-:W-:Y:S06]  /*2e00*/  BRA `(.L_x_35) ;  /* 0xfffffff800007947 */ /* 0x000fec000383ffff */
.L_x_36:
[----:B------:R-:W-:-:S00]  /*2e10*/  BRA `(.L_x_36) ;  /* 0xfffffffc00fc7947 */ /* 0x000fc0000383ffff */
[----:B------:R-:W-:-:S00]  /*2e20*/  NOP ;  /* 0x0000000000007918 */ /* 0x000fc00000000000 */
        /* <DEDUP_REMOVED lines=13> */
.L_x_1128:


//--------------------- .text._ZN13group_norm_v218gn_bwd_cuda_kernelI13__nv_bfloat16Li320ELi1ELi32ELi80ELi64ELb0ELb1ELi64ELi80ELi80ELi4ELb1ELi128ELb0ELb0ELNS_15WgradSyncMethodE3ENS_16CompileConditionILi1000EEEEEvPT_S6_S6_PKS5_S8_S8_S8_PKfflPfPj --------------------------
	.section	.text._ZN13group_norm_v218gn_bwd_cuda_kernelI13__nv_bfloat16Li320ELi1ELi32ELi80ELi64ELb0ELb1ELi64ELi80ELi80ELi4ELb1ELi128ELb0ELb0ELNS_15WgradSyncMethodE3ENS_16CompileConditionILi1000EEEEEvPT_S6_S6_PKS5_S8_S8_S8_PKfflPfPj,"ax",@progbits
	.align	128
        .global         _ZN13group_norm_v218gn_bwd_cuda_kernelI13__nv_bfloat16Li320ELi1ELi32ELi80ELi64ELb0ELb1ELi64ELi80ELi80ELi4ELb1ELi128ELb0ELb0ELNS_15WgradSyncMethodE3ENS_16CompileConditionILi1000EEEEEvPT_S6_S6_PKS5_S8_S8_S8_PKfflPfPj
        .type           _ZN13group_norm_v218gn_bwd_cuda_kernelI13__nv_bfloat16Li320ELi1ELi32ELi80ELi64ELb0ELb1ELi64ELi80ELi80ELi4ELb1ELi128ELb0ELb0ELNS_15WgradSyncMethodE3ENS_16CompileConditionILi1000EEEEEvPT_S6_S6_PKS5_S8_S8_S8_PKfflPfPj,@function
        .size           _ZN13group_norm_v218gn_bwd_cuda_kernelI13__nv_bfloat16Li320ELi1ELi32ELi80ELi64ELb0ELb1ELi64ELi80ELi80ELi4ELb1ELi128ELb0ELb0ELNS_15WgradSyncMethodE3ENS_16CompileConditionILi1000EEEEEvPT_S6_S6_PKS5_S8_S8_S8_PKfflPfPj,(.L_x_1129 - _ZN13group_norm_v218gn_bwd_cuda_kernelI13__nv_bfloat16Li320ELi1ELi32ELi80ELi64ELb0ELb1ELi64ELi80ELi80ELi4ELb1ELi128ELb0ELb0ELNS_15WgradSyncMethodE3ENS_16CompileConditionILi1000EEEEEvPT_S6_S6_PKS5_S8_S8_S8_PKfflPfPj)
        .other          _ZN13group_norm_v218gn_bwd_cuda_kernelI13__nv_bfloat16Li320ELi1ELi32ELi80ELi64ELb0ELb1ELi64ELi80ELi80ELi4ELb1ELi128ELb0ELb0ELNS_15WgradSyncMethodE3ENS_16CompileConditionILi1000EEEEEvPT_S6_S6_PKS5_S8_S8_S8_PKfflPfPj,@"STO_CUDA_ENTRY STV_DEFAULT"
_ZN13group_norm_v218gn_bwd_cuda_kernelI13__nv_bfloat16Li320ELi1ELi32ELi80ELi64ELb0ELb1ELi64ELi80ELi80ELi4ELb1ELi128ELb0ELb0ELNS_15WgradSyncMethodE3ENS_16CompileConditionILi1000EEEEEvPT_S6_S6_PKS5_S8_S8_S8_PKfflPfPj:
.text._ZN13group_norm_v218gn_bwd_cuda_kernelI13__nv_bfloat16Li320ELi1ELi32ELi80ELi64ELb0ELb1ELi64ELi80ELi80ELi4ELb1ELi128ELb0ELb0ELNS_15WgradSyncMethodE3ENS_16CompileConditionILi1000EEEEEvPT_S6_S6_PKS5_S8_S8_S8_PKfflPfPj:
        /* <DEDUP_REMOVED lines=26> */
.L_x_39:
[----:B------:R-:W2:Y:S04]  /*01a0*/  LD.E.STRONG.GPU R6, desc[UR8][R4.64+0x200] ;  /* 0x0002000804067980 */ /* 0x000ea8000c10f900 */
[----:B--2---:R-:W-:Y:S01]  /*01b0*/  CCTL.IVALL ;  /* 0x00000000ff00798f */ /* 0x004fe20002000000 */
[----:B------:R-:W-:Y:S05]  /*01c0*/  YIELD ;  /* 0x0000000000007946 */ /* 0x000fea0003800000 */
[----:B-----5:R-:W-:-:S04]  /*01d0*/  LOP3.LUT R6, R6, R3, RZ, 0x3c, !PT ;  /* 0x0000000306067212 */ /* 0x020fc800078e3cff */
[----:B------:R-:W-:-:S13]  /*01e0*/  ISETP.GT.AND P0, PT, R6, -0x1, PT ;  /* 0xffffffff0600780c */ /* 0x000fda0003f04270 */
[----:B------:R-:W-:Y:S05]  /*01f0*/  @P0 BRA `(.L_x_39) ;  /* 0xfffffffc00e80947 */ /* 0x000fea000383ffff */
.L_x_38:
[----:B------:R-:W-:Y:S05]  /*0200*/  WARPSYNC.ALL ;  /* 0x0000000000007948 */ /* 0x000fea0003800000 */
[----:B------:R-:W-:Y:S06]  /*0210*/  BAR.SYNC.DEFER_BLOCKING 0x0 ;  /* 0x0000000000007b1d */ /* 0x000fec0000010000 */
[----:B------:R-:W-:Y:S05]  /*0220*/  BRA `(.L_x_40) ;  /* 0x0000001c00907947 */ /* 0x000fea0003800000 */
.L_x_37:
        /* <DEDUP_REMOVED lines=89> */
.L_x_49:
        /* <DEDUP_REMOVED lines=279> */
.L_x_42:
        /* <DEDUP_REMOVED lines=23> */
.L_x_62:
[----:B------:R-:W2:Y:S01]  /*1aa0*/  @!P2 S2R R19, SR_CgaCtaId ;  /* 0x000000000013a919 */ /* 0x000ea20000008800 */
[----:B------:R-:W-:Y:S01]  /*1ab0*/  @!P2 MOV R18, 0x400 ;  /* 0x000004000012a802 */ /* 0x000fe20000000f00 */
[----:B----4-:R-:W-:Y:S01]  /*1ac0*/  FADD.FTZ R17, R26, R17 ;  /* 0x000000111a117221 */ /* 0x010fe20000010000 */
[----:B------:R-:W-:-:S03]  /*1ad0*/  @!P2 FMUL.FTZ R16, R16, 0.00019531250291038304567 ;  /* 0x394ccccd1010a820 */ /* 0x000fc60000410000 */
[----:B------:R-:W-:Y:S01]  /*1ae0*/  @!P2 FMUL.FTZ R17, R17, 0.00019531250291038304567 ;  /* 0x394ccccd1111a820 */ /* 0x000fe20000410000 */
[----:B--2---:R-:W-:-:S05]  /*1af0*/  @!P2 LEA R18, R19, R18, 0x18 ;  /* 0x000000121312a211 */ /* 0x004fca00078ec0ff */
[----:B------:R2:W-:Y:S02]  /*1b00*/  @!P2 STS.64 [R18+0x2850], R16 ;  /* 0x002850101200a388 */ /* 0x0005e40000000a00 */
.L_x_43:
[----:B------:R-:W-:Y:S05]  /*1b10*/  BSYNC B0 ;  /* 0x0000000000007941 */ /* 0x000fea0003800000 */
.L_x_41:
        /* <DEDUP_REMOVED lines=9> */
.L_x_47:
[----:B------:R-:W3:Y:S04]  /*1bb0*/  LD.E.STRONG.GPU R17, desc[UR8][R4.64+0x200] ;  /* 0x0002000804117980 */ /* 0x000ee8000c10f900 */
[----:B---3--:R-:W-:Y:S01]  /*1bc0*/  CCTL.IVALL ;  /* 0x00000000ff00798f */ /* 0x008fe20002000000 */
[----:B------:R-:W-:Y:S05]  /*1bd0*/  YIELD ;  /* 0x0000000000007946 */ /* 0x000fea0003800000 */
[----:B-----5:R-:W-:-:S04]  /*1be0*/  LOP3.LUT R17, R17, R16, RZ, 0x3c, !PT ;  /* 0x0000001011117212 */ /* 0x020fc800078e3cff */
[----:B------:R-:W-:-:S13]  /*1bf0*/  ISETP.GT.AND P1, PT, R17, -0x1, PT ;  /* 0xffffffff1100780c */ /* 0x000fda0003f24270 */
[----:B------:R-:W-:Y:S05]  /*1c00*/  @P1 BRA `(.L_x_47) ;  /* 0xfffffffc00e81947 */ /* 0x000fea000383ffff */
.L_x_46:
[----:B------:R-:W-:Y:S05]  /*1c10*/  WARPSYNC.ALL ;  /* 0x0000000000007948 */ /* 0x000fea0003800000 */
[----:B------:R-:W-:Y:S06]  /*1c20*/  BAR.SYNC.DEFER_BLOCKING 0x0 ;  /* 0x0000000000007b1d */ /* 0x000fec0000010000 */
[----:B------:R-:W-:Y:S05]  /*1c30*/  BRA `(.L_x_48) ;  /* 0x0000000000087947 */ /* 0x000fea0003800000 */
.L_x_45:
[----:B------:R-:W-:Y:S05]  /*1c40*/  WARPSYNC.ALL ;  /* 0x0000000000007948 */ /* 0x000fea0003800000 */
[----:B------:R-:W-:Y:S06]  /*1c50*/  BAR.SYNC.DEFER_BLOCKING 0x0 ;  /* 0x0000000000007b1d */ /* 0x000fec0000010000 */
.L_x_48:
        /* <DEDUP_REMOVED lines=65> */
.L_x_40:
        /* <DEDUP_REMOVED lines=35> */
.L_x_53:
        /* <DEDUP_REMOVED lines=19> */
.L_x_52:
        /* <DEDUP_REMOVED lines=36> */
.L_x_72:
        /* <DEDUP_REMOVED lines=9> */
.L_x_50:
[----:B------:R-:W-:Y:S05]  /*26a0*/  WARPSYNC.ALL ;  /* 0x0000000000007948 */ /* 0x000fea0003800000 */
[----:B------:R-:W-:Y:S01]  /*26b0*/  IADD3 R13, PT, PT, R13, 0x80, RZ ;  /* 0x000000800d0d7810 */ /* 0x000fe20007ffe0ff */
[----:B------:R-:W-:Y:S03]  /*26c0*/  BAR.SYNC.DEFER_BLOCKING 0x0 ;  /* 0x0000000000007b1d */ /* 0x000fe60000010000 */
[----:B------:R-:W-:-:S13]  /*26d0*/  ISETP.GE.AND P1, PT, R13, R0, PT ;  /* 0x000000000d00720c */ /* 0x000fda0003f26270 */
[----:B------:R-:W-:Y:S05]  /*26e0*/  @!P1 BRA `(.L_x_53) ;  /* 0xfffffff800ec9947 */ /* 0x000fea000383ffff */
[----:B------:R-:W-:Y:S05]  /*26f0*/  EXIT ;  /* 0x000000000000794d */ /* 0x000fea0003800000 */
.L_x_44:
[----:B------:R-:W-:Y:S01]  /*2700*/  HFMA2 R18, -RZ, RZ, 0, 4.76837158203125e-07 ;  /* 0x00000008ff127431 */ /* 0x000fe200000001ff */
[----:B--2---:R-:W-:Y:S02]  /*2710*/  MOV R33, R16 ;  /* 0x0000001000217202 */ /* 0x004fe40000000f00 */
[----:B------:R-:W-:Y:S02]  /*2720*/  MOV R19, 0x1f ;  /* 0x0000001f00137802 */ /* 0x000fe40000000f00 */
[----:B------:R-:W-:-:S07]  /*2730*/  MOV R20, 0xffffffff ;  /* 0xffffffff00147802 */ /* 0x000fce0000000f00 */
[----:B01----:R-:W-:Y:S05]  /*2740*/  WARPSYNC.COLLECTIVE R20, `(.L_x_54) ;  /* 0x0000000014087348 */ /* 0x003fea0003c00000 */
[----:B------:R2:W3:Y:S02]  /*2750*/  SHFL.BFLY P1, R31, R33, R18, R19 ;  /* 0x0c000012211f7389 */ /* 0x0004e40000020013 */
[----:B0123--:R-:W-:Y:S05]  /*2760*/  ENDCOLLECTIVE ;  /* 0x000000000000791b */ /* 0x00ffea0003800000 */
.L_x_54:
[----:B------:R-:W-:Y:S02]  /*2770*/  MOV R33, R17 ;  /* 0x0000001100217202 */ /* 0x000fe40000000f00 */
[----:B------:R-:W-:-:S07]  /*2780*/  MOV R21, R31 ;  /* 0x0000001f00157202 */ /* 0x000fce0000000f00 */
[----:B------:R-:W-:Y:S05]  /*2790*/  WARPSYNC.COLLECTIVE R20, `(.L_x_55) ;  /* 0x0000000014087348 */ /* 0x000fea0003c00000 */
[----:B------:R0:W1:Y:S02]  /*27a0*/  SHFL.BFLY P1, R31, R33, R18, R19 ;  /* 0x0c000012211f7389 */ /* 0x0000640000020013 */
[----:B01----:R-:W-:Y:S05]  /*27b0*/  ENDCOLLECTIVE ;  /* 0x000000000000791b */ /* 0x003fea0003800000 */
.L_x_55:
[----:B------:R-:W-:Y:S01]  /*27c0*/  FADD.FTZ R21, R21, R16 ;  /* 0x0000001015157221 */ /* 0x000fe20000010000 */
[----:B------:R-:W-:-:S04]  /*27d0*/  HFMA2 R18, -RZ, RZ, 0, 2.384185791015625e-07 ;  /* 0x00000004ff127431 */ /* 0x000fc800000001ff */
[----:B------:R-:W-:Y:S02]  /*27e0*/  MOV R33, R21 ;  /* 0x0000001500217202 */ /* 0x000fe40000000f00 */
[----:B------:R-:W-:-:S07]  /*27f0*/  MOV R22, R31 ;  /* 0x0000001f00167202 */ /* 0x000fce0000000f00 */
[----:B------:R-:W-:Y:S05]  /*2800*/  WARPSYNC.COLLECTIVE R20, `(.L_x_56) ;  /* 0x0000000014087348 */ /* 0x000fea0003c00000 */
[----:B------:R0:W1:Y:S02]  /*2810*/  SHFL.BFLY P1, R31, R33, R18, R19 ;  /* 0x0c000012211f7389 */ /* 0x0000640000020013 */
[----:B01----:R-:W-:Y:S05]  /*2820*/  ENDCOLLECTIVE ;  /* 0x000000000000791b */ /* 0x003fea0003800000 */
.L_x_56:
[----:B------:R-:W-:-:S05]  /*2830*/  FADD.FTZ R22, R22, R17 ;  /* 0x0000001116167221 */ /* 0x000fca0000010000 */
[----:B------:R-:W-:Y:S02]  /*2840*/  MOV R33, R22 ;  /* 0x0000001600217202 */ /* 0x000fe40000000f00 */
[----:B------:R-:W-:-:S07]  /*2850*/  MOV R24, R31 ;  /* 0x0000001f00187202 */ /* 0x000fce0000000f00 */
[----:B------:R-:W-:Y:S05]  /*2860*/  WARPSYNC.COLLECTIVE R20, `(.L_x_57) ;  /* 0x0000000014087348 */ /* 0x000fea0003c00000 */
[----:B------:R0:W1:Y:S02]  /*2870*/  SHFL.BFLY P1, R31, R33, R18, R19 ;  /* 0x0c000012211f7389 */ /* 0x0000640000020013 */
[----:B01----:R-:W-:Y:S05]  /*2880*/  ENDCOLLECTIVE ;  /* 0x000000000000791b */ /* 0x003fea0003800000 */
.L_x_57:
[----:B------:R-:W-:Y:S01]  /*2890*/  FADD.FTZ R24, R21, R24 ;  /* 0x0000001815187221 */ /* 0x000fe20000010000 */
[----:B------:R-:W-:-:S04]  /*28a0*/  HFMA2 R18, -RZ, RZ, 0, 1.1920928955078125e-07 ;  /* 0x00000002ff127431 */ /* 0x000fc800000001ff */
[----:B------:R-:W-:Y:S02]  /*28b0*/  MOV R33, R24 ;  /* 0x0000001800217202 */ /* 0x000fe40000000f00 */
[----:B------:R-:W-:-:S07]  /*28c0*/  MOV R23, R31 ;  /* 0x0000001f00177202 */ /* 0x000fce0000000f00 */
[----:B------:R-:W-:Y:S05]  /*28d0*/  WARPSYNC.COLLECTIVE R20, `(.L_x_58) ;  /* 0x0000000014087348 */ /* 0x000fea0003c00000 */
[----:B------:R0:W1:Y:S02]  /*28e0*/  SHFL.BFLY P1, R31, R33, R18, R19 ;  /* 0x0c000012211f7389 */ /* 0x0000640000020013 */
[----:B01----:R-:W-:Y:S05]  /*28f0*/  ENDCOLLECTIVE ;  /* 0x000000000000791b */ /* 0x003fea0003800000 */
.L_x_58:
[----:B------:R-:W-:-:S05]  /*2900*/  FADD.FTZ R23, R22, R23 ;  /* 0x0000001716177221 */ /* 0x000fca0000010000 */
[----:B------:R-:W-:Y:S02]  /*2910*/  MOV R33, R23 ;  /* 0x0000001700217202 */ /* 0x000fe40000000f00 */
[----:B------:R-:W-:-:S07]  /*2920*/  MOV R25, R31 ;  /* 0x0000001f00197202 */ /* 0x000fce0000000f00 */
[----:B------:R-:W-:Y:S05]  /*2930*/  WARPSYNC.COLLECTIVE R20, `(.L_x_59) ;  /* 0x0000000014087348 */ /* 0x000fea0003c00000 */
[----:B------:R0:W1:Y:S02]  /*2940*/  SHFL.BFLY P1, R31, R33, R18, R19 ;  /* 0x0c000012211f7389 */ /* 0x0000640000020013 */
[----:B01----:R-:W-:Y:S05]  /*2950*/  ENDCOLLECTIVE ;  /* 0x000000000000791b */ /* 0x003fea0003800000 */
.L_x_59:
[----:B------:R-:W-:Y:S01]  /*2960*/  FADD.FTZ R25, R24, R25 ;  /* 0x0000001918197221 */ /* 0x000fe20000010000 */
[----:B------:R-:W-:-:S04]  /*2970*/  HFMA2 R18, -RZ, RZ, 0, 5.9604644775390625e-08 ;  /* 0x00000001ff127431 */ /* 0x000fc800000001ff */
[----:B------:R-:W-:Y:S02]  /*2980*/  MOV R33, R25 ;  /* 0x0000001900217202 */ /* 0x000fe40000000f00 */
[----:B------:R-:W-:-:S07]  /*2990*/  MOV R26, R31 ;  /* 0x0000001f001a7202 */ /* 0x000fce0000000f00 */
[----:B------:R-:W-:Y:S05]  /*29a0*/  WARPSYNC.COLLECTIVE R20, `(.L_x_60) ;  /* 0x0000000014087348 */ /* 0x000fea0003c00000 */
[----:B------:R0:W1:Y:S02]  /*29b0*/  SHFL.BFLY P1, R31, R33, R18, R19 ;  /* 0x0c000012211f7389 */ /* 0x0000640000020013 */
[----:B01----:R-:W-:Y:S05]  /*29c0*/  ENDCOLLECTIVE ;  /* 0x000000000000791b */ /* 0x003fea0003800000 */
.L_x_60:
[----:B------:R-:W-:-:S04]  /*29d0*/  FADD.FTZ R26, R23, R26 ;  /* 0x0000001a171a7221 */ /* 0x000fc80000010000 */
[----:B------:R-:W-:Y:S01]  /*29e0*/  IMAD.MOV.U32 R33, RZ, RZ, R26 ;  /* 0x000000ffff217224 */ /* 0x000fe200078e001a */
[----:B------:R-:W-:-:S07]  /*29f0*/  MOV R16, R31 ;  /* 0x0000001f00107202 */ /* 0x000fce0000000f00 */
[----:B------:R-:W-:Y:S05]  /*2a00*/  WARPSYNC.COLLECTIVE R20, `(.L_x_61) ;  /* 0x0000000014087348 */ /* 0x000fea0003c00000 */
[----:B------:R0:W1:Y:S02]  /*2a10*/  SHFL.BFLY P1, R31, R33, R18, R19 ;  /* 0x0c000012211f7389 */ /* 0x0000640000020013 */
[----:B01----:R-:W-:Y:S05]  /*2a20*/  ENDCOLLECTIVE ;  /* 0x000000000000791b */ /* 0x003fea0003800000 */
.L_x_61:
[----:B------:R-:W-:Y:S01]  /*2a30*/  FADD.FTZ R16, R25, R16 ;  /* 0x0000001019107221 */ /* 0x000fe20000010000 */
[----:B------:R-:W-:Y:S01]  /*2a40*/  MOV R17, R31 ;  /* 0x0000001f00117202 */ /* 0x000fe20000000f00 */
[----:B------:R-:W-:Y:S06]  /*2a50*/  BRA `(.L_x_62) ;  /* 0xfffffff000107947 */ /* 0x000fec000383ffff */
.L_x_51:
        /* <DEDUP_REMOVED lines=8> */
.L_x_64:
[----:B------:R-:W-:Y:S05]  /*2ae0*/  BSYNC B0 ;  /* 0x0000000000007941 */ /* 0x000fea0003800000 */
.L_x_63:
        /* <DEDUP_REMOVED lines=8> */
.L_x_65:
[----:B------:R-:W-:Y:S01]  /*2b70*/  FADD.FTZ R24, R24, R17 ;  /* 0x0000001118187221 */ /* 0x000fe20000010000 */
[----:B------:R-:W-:-:S04]  /*2b80*/  HFMA2 R18, -RZ, RZ, 0, 2.384185791015625e-07 ;  /* 0x00000004ff127431 */ /* 0x000fc800000001ff */
[----:B------:R-:W-:Y:S02]  /*2b90*/  MOV R33, R24 ;  /* 0x0000001800217202 */ /* 0x000fe40000000f00 */
[----:B------:R-:W-:-:S07]  /*2ba0*/  MOV R23, R31 ;  /* 0x0000001f00177202 */ /* 0x000fce0000000f00 */
[----:B------:R-:W-:Y:S05]  /*2bb0*/  WARPSYNC.COLLECTIVE R20, `(.L_x_66) ;  /* 0x0000000014087348 */ /* 0x000fea0003c00000 */
[----:B------:R0:W1:Y:S02]  /*2bc0*/  SHFL.BFLY P1, R31, R33, R18, R19 ;  /* 0x0c000012211f7389 */ /* 0x0000640000020013 */
[----:B01----:R-:W-:Y:S05]  /*2bd0*/  ENDCOLLECTIVE ;  /* 0x000000000000791b */ /* 0x003fea0003800000 */
.L_x_66:
[----:B------:R-:W-:-:S05]  /*2be0*/  FADD.FTZ R23, R23, R22 ;  /* 0x0000001617177221 */ /* 0x000fca0000010000 */
[----:B------:R-:W-:Y:S02]  /*2bf0*/  MOV R33, R23 ;  /* 0x0000001700217202 */ /* 0x000fe40000000f00 */
[----:B------:R-:W-:-:S07]  /*2c00*/  MOV R25, R31 ;  /* 0x0000001f00197202 */ /* 0x000fce0000000f00 */
[----:B------:R-:W-:Y:S05]  /*2c10*/  WARPSYNC.COLLECTIVE R20, `(.L_x_67) ;  /* 0x0000000014087348 */ /* 0x000fea0003c00000 */
[----:B------:R0:W1:Y:S02]  /*2c20*/  SHFL.BFLY P1, R31, R33, R18, R19 ;  /* 0x0c000012211f7389 */ /* 0x0000640000020013 */
[----:B01----:R-:W-:Y:S05]  /*2c30*/  ENDCOLLECTIVE ;  /* 0x000000000000791b */ /* 0x003fea0003800000 */
.L_x_67:
[----:B------:R-:W-:Y:S01]  /*2c40*/  FADD.FTZ R25, R24, R25 ;  /* 0x0000001918197221 */ /* 0x000fe20000010000 */
[----:B------:R-:W-:-:S04]  /*2c50*/  HFMA2 R18, -RZ, RZ, 0, 1.1920928955078125e-07 ;  /* 0x00000002ff127431 */ /* 0x000fc800000001ff */
[----:B------:R-:W-:Y:S02]  /*2c60*/  MOV R33, R25 ;  /* 0x0000001900217202 */ /* 0x000fe40000000f00 */
[----:B------:R-:W-:-:S07]  /*2c70*/  MOV R26, R31 ;  /* 0x0000001f001a7202 */ /* 0x000fce0000000f00 */
[----:B------:R-:W-:Y:S05]  /*2c80*/  WARPSYNC.COLLECTIVE R20, `(.L_x_68) ;  /* 0x0000000014087348 */ /* 0x000fea0003c00000 */
[----:B------:R0:W1:Y:S02]  /*2c90*/  SHFL.BFLY P1, R31, R33, R18, R19 ;  /* 0x0c000012211f7389 */ /* 0x0000640000020013 */
[----:B01----:R-:W-:Y:S05]  /*2ca0*/  ENDCOLLECTIVE ;  /* 0x000000000000791b */ /* 0x003fea0003800000 */
.L_x_68:
[----:B------:R-:W-:-:S05]  /*2cb0*/  FADD.FTZ R26, R23, R26 ;  /* 0x0000001a171a7221 */ /* 0x000fca0000010000 */
[----:B------:R-:W-:Y:S02]  /*2cc0*/  MOV R33, R26 ;  /* 0x0000001a00217202 */ /* 0x000fe40000000f00 */
[----:B------:R-:W-:-:S07]  /*2cd0*/  MOV R28, R31 ;  /* 0x0000001f001c7202 */ /* 0x000fce0000000f00 */
[----:B------:R-:W-:Y:S05]  /*2ce0*/  WARPSYNC.COLLECTIVE R20, `(.L_x_69) ;  /* 0x0000000014087348 */ /* 0x000fea0003c00000 */
[----:B------:R0:W1:Y:S02]  /*2cf0*/  SHFL.BFLY P1, R31, R33, R18, R19 ;  /* 0x0c000012211f7389 */ /* 0x0000640000020013 */
[----:B01----:R-:W-:Y:S05]  /*2d00*/  ENDCOLLECTIVE ;  /* 0x000000000000791b */ /* 0x003fea0003800000 */
.L_x_69:
[----:B------:R-:W-:Y:S01]  /*2d10*/  FADD.FTZ R28, R25, R28 ;  /* 0x0000001c191c7221 */ /* 0x000fe20000010000 */
[----:B------:R-:W-:-:S04]  /*2d20*/  HFMA2 R18, -RZ, RZ, 0, 5.9604644775390625e-08 ;  /* 0x00000001ff127431 */ /* 0x000fc800000001ff */
[----:B------:R-:W-:Y:S02]  /*2d30*/  MOV R33, R28 ;  /* 0x0000001c00217202 */ /* 0x000fe40000000f00 */
[----:B------:R-:W-:-:S07]  /*2d40*/  MOV R17, R31 ;  /* 0x0000001f00117202 */ /* 0x000fce0000000f00 */
[----:B------:R-:W-:Y:S05]  /*2d50*/  WARPSYNC.COLLECTIVE R20, `(.L_x_70) ;  /* 0x0000000014087348 */ /* 0x000fea0003c00000 */
[----:B------:R0:W1:Y:S02]  /*2d60*/  SHFL.BFLY P1, R31, R33, R18, R19 ;  /* 0x0c000012211f7389 */ /* 0x0000640000020013 */
[----:B01----:R-:W-:Y:S05]  /*2d70*/  ENDCOLLECTIVE ;  /* 0x000000000000791b */ /* 0x003fea0003800000 */
.L_x_70:
[----:B------:R-:W-:-:S05]  /*2d80*/  FADD.FTZ R17, R26, R17 ;  /* 0x000000111a117221 */ /* 0x000fca0000010000 */
[----:B------:R-:W-:Y:S02]  /*2d90*/  MOV R33, R17 ;  /* 0x0000001100217202 */ /* 0x000fe40000000f00 */
[----:B------:R-:W-:-:S07]  /*2da0*/  MOV R27, R31 ;  /* 0x0000001f001b7202 */ /* 0x000fce0000000f00 */
[----:B------:R-:W-:Y:S05]  /*2db0*/  WARPSYNC.COLLECTIVE R20, `(.L_x_71) ;  /* 0x0000000014087348 */ /* 0x000fea0003c00000 */
[----:B------:R0:W1:Y:S02]  /*2dc0*/  SHFL.BFLY P1, R31, R33, R18, R19 ;  /* 0x0c000012211f7389 */ /* 0x0000640000020013 */
[----:B01----:R-:W-:Y:S05]  /*2dd0*/  ENDCOLLECTIVE ;  /* 0x000000000000791b */ /* 0x003fea0003800000 */
.L_x_71:
[----:B------:R-:W-:Y:S01]  /*2de0*/  FADD.FTZ R27, R28, R27 ;  /* 0x0000001b1c1b7221 */ /* 0x000fe20000010000 */
[----:B------:R-:W-:Y:S01]  /*2df0*/  MOV R22, R31 ;  /* 0x0000001f00167202 */ /* 0x000fe20000000f00 */
[----:B------:R-:W-:Y:S06]  /*2e00*/  BRA `(.L_x_72) ;  /* 0xfffffff800007947 */ /* 0x000fec000383ffff */
.L_x_73:
        /* <DEDUP_REMOVED lines=15> */
.L_x_1129:


//--------------------- .text._ZN13group_norm_v218gn_bwd_cuda_kernelI13__nv_bfloat16Li320ELi3ELi16ELi160ELi64ELb1ELb1ELi2ELi320ELi320ELi2ELb1ELi10ELb0ELb0ELNS_15WgradSyncMethodE2ENS_16CompileConditionILi1000EEEEEvPT_S6_S6_PKS5_S8_S8_S8_PKfflPfPj --------------------------
	.section	.text._ZN13group_norm_v218gn_bwd_cuda_kernelI13__nv_bfloat16Li320ELi3ELi16ELi160ELi64ELb1ELb1ELi2ELi320ELi320ELi2ELb1ELi10ELb0ELb0ELNS_15WgradSyncMethodE2ENS_16CompileConditionILi1000EEEEEvPT_S6_S6_PKS5_S8_S8_S8_PKfflPfPj,"ax",@progbits
	.align	128
        .global         _ZN13group_norm_v218gn_bwd_cuda_kernelI13__nv_bfloat16Li320ELi3ELi16ELi160ELi64ELb1ELb1ELi2ELi320ELi320ELi2ELb1ELi10ELb0ELb0ELNS_15WgradSyncMethodE2ENS_16CompileConditionILi1000EEEEEvPT_S6_S6_PKS5_S8_S8_S8_PKfflPfPj
        .type           _ZN13group_norm_v218gn_bwd_cuda_kernelI13__nv_bfloat16Li320ELi3ELi16ELi160ELi64ELb1ELb1ELi2ELi320ELi320ELi2ELb1ELi10ELb0ELb0ELNS_15WgradSyncMethodE2ENS_16CompileConditionILi1000EEEEEvPT_S6_S6_PKS5_S8_S8_S8_PKfflPfPj,@function
        .size           _ZN13group_norm_v218gn_bwd_cuda_kernelI13__nv_bfloat16Li320ELi3ELi16ELi160ELi64ELb1ELb1ELi2ELi320ELi320ELi2ELb1ELi10ELb0ELb0ELNS_15WgradSyncMethodE2ENS_16CompileConditionILi1000EEEEEvPT_S6_S6_PKS5_S8_S8_S8_PKfflPfPj,(.L_x_1130 - _ZN13group_norm_v218gn_bwd_cuda_kernelI13__nv_bfloat16Li320ELi3ELi16ELi160ELi64ELb1ELb1ELi2ELi320ELi320ELi2ELb1ELi10ELb0ELb0ELNS_15WgradSyncMethodE2ENS_16CompileConditionILi1000EEEEEvPT_S6_S6_PKS5_S8_S8_S8_PKfflPfPj)
        .other          _ZN13group_norm_v218gn_bwd_cuda_kernelI13__nv_bfloat16Li320ELi3ELi16ELi160ELi64ELb1ELb1ELi2ELi320ELi320ELi2ELb1ELi10ELb0ELb0ELNS_15WgradSyncMethodE2ENS_16CompileConditionILi1000EEEEEvPT_S6_S6_PKS5_S8_S8_S8_PKfflPfPj,@"STO_CUDA_ENTRY STV_DEFAULT"
_ZN13group_norm_v218gn_bwd_cuda_kernelI13__nv_bfloat16Li320ELi3ELi16ELi160ELi64ELb1ELb1ELi2ELi320ELi320ELi2ELb1ELi10ELb0ELb0ELNS_15WgradSyncMethodE2ENS_16CompileConditionILi1000EEEEEvPT_S6_S6_PKS5_S8_S8_S8_PKfflPfPj:
.text._ZN13group_norm_v218gn_bwd_cuda_kernelI13__nv_bfloat16Li320ELi3ELi16ELi160ELi64ELb1ELb1ELi2ELi320ELi320ELi2ELb1ELi10ELb0ELb0ELNS_15WgradSyncMethodE2ENS_16CompileConditionILi1000EEEEEvPT_S6_S6_PKS5_S8_S8_S8_PKfflPfPj:
[----:B------:R-:W-:Y:S01]  /*0000*/  LDC R1, c[0x0][0x37c] ;  /* 0x0000df00ff017b82 */ /* 0x000fe20000000800 */
[----:B------:R-:W0:Y:S01]  /*0010*/  S2R R45, SR_CTAID.Y ;  /* 0x00000000002d7919 */ /* 0x000e220000002600 */
[----:B------:R-:W1:Y:S06]  /*0020*/  LDCU.64 UR4, c[0x0][0x3c8] ;  /* 0x00007900ff0477ac */ /* 0x000e6c0008000a00 */
[----:B------:R-:W2:Y:S01]  /*0030*/  LDC.64 R52, c[0x0][0x3d8] ;  /* 0x0000f600ff347b82 */ /* 0x000ea20000000a00 */
[----:B------:R-:W3:Y:S01]  /*0040*/  S2R R44, SR_CTAID.X ;  /* 0x00000000002c7919 */ /* 0x000ee20000002500 */
[----:B------:R-:W4:Y:S01]  /*0050*/  LDCU.64 UR10, c[0x0][0x358] ;  /* 0x00006b00ff0a77ac */ /* 0x000f220008000a00 */
[----:B-1----:R-:W-:-:S02]  /*0060*/  USHF.L.U32 UR8, UR4, 0x3, URZ ;  /* 0x0000000304087899 */ /* 0x002fc400080006ff */
[----:B------:R-:W-:Y:S01]  /*0070*/  USHF.L.U64.HI UR5, UR4, 0x3, UR5 ;  /* 0x0000000304057899 */ /* 0x000fe20008010205 */
[----:B--2---:R-:W-:-:S05]  /*0080*/  IADD3 R54, P1, PT, R52, 0x28, RZ ;  /* 0x0000002834367810 */ /* 0x004fca0007f3e0ff */
[----:B------:R-:W-:Y:S01]  /*0090*/  MOV R0, UR5 ;  /* 0x0000000500007c02 */ /* 0x000fe20008000f00 */
[----:B------:R-:W-:Y:S01]  /*00a0*/  IMAD.X R55, RZ, RZ, R53, P1 ;  /* 0x000000ffff377224 */ /* 0x000fe200008e0635 */
[----:B0-----:R-:W-:-:S04]  /*00b0*/  ISETP.LT.U32.AND P0, PT, R45, UR8, PT ;  /* 0x000000082d007c0c */ /* 0x001fc8000bf01070 */
[----:B------:R-:W-:-:S13]  /*00c0*/  ISETP.GT.AND.EX P0, PT, R0, RZ, PT, P0 ;  /* 0x000000ff0000720c */ /* 0x000fda0003f04300 */
[----:B---34-:R-:W-:Y:S05]  /*00d0*/  @P0 BRA `(.L_x_74) ;  /* 0x0000000000500947 */ /* 0x018fea0003800000 */
[----:B------:R-:W0:Y:S01]  /*00e0*/  S2R R0, SR_TID.X ;  /* 0x0000000000007919 */ /* 0x000e220000002100 */
[----:B------:R-:W-:Y:S01]  /*00f0*/  BAR.SYNC.DEFER_BLOCKING 0x0 ;  /* 0x0000000000007b1d */ /* 0x000fe20000010000 */
[----:B0-----:R-:W-:-:S13]  /*0100*/  ISETP.NE.AND P0, PT, R0, RZ, PT ;  /* 0x000000ff0000720c */ /* 0x001fda0003f05270 */
[----:B------:R-:W-:Y:S05]  /*0110*/  @P0 BRA `(.L_x_75) ;  /* 0x0000000000340947 */ /* 0x000fea0003800000 */
[----:B------:R-:W-:Y:S02]  /*0120*/  LOP3.LUT P0, RZ, R44, R45, RZ, 0xfc, !PT ;  /* 0x0000002d2cff7212 */ /* 0x000fe4000780fcff */
[----:B------:R-:W-:-:S04]  /*0130*/  MOV R3, 0x7ffffec1 ;  /* 0x7ffffec100037802 */ /* 0x000fc80000000f00 */
[----:B------:R-:W-:Y:S01]  /*0140*/  SEL R3, R3, 0x1, !P0 ;  /* 0x0000000103037807 */ /* 0x000fe20004000000 */
[----:B------:R-:W-:Y:S06]  /*0150*/  MEMBAR.ALL.GPU ;  /* 0x0000000000007992 */ /* 0x000fec000000a000 */
[----:B------:R-:W-:-:S00]  /*0160*/  ERRBAR ;  /* 0x00000000000079ab */ /* 0x000fc00000000000 */
[----:B------:R-:W-:Y:S06]  /*0170*/  CGAERRBAR ;  /* 0x00000000000075ab */ /* 0x000fec0000000000 */
[----:B------:R0:W5:Y:S02]  /*0180*/  ATOM.E.ADD.STRONG.GPU PT, R3, desc[UR10][R54.64], R3 ;  /* 0x800000033603798a */ /* 0x00016400081ef10a */
.L_x_76:
[----:B------:R-:W2:Y:S04]  /*0190*/  LD.E.STRONG.GPU R0, desc[UR10][R54.64] ;  /* 0x0000000a36007980 */ /* 0x000ea8000c10f900 */
[----:B--2---:R-:W-:Y:S01]  /*01a0*/  CCTL.IVALL ;  /* 0x00000000ff00798f */ /* 0x004fe20002000000 */
[----:B------:R-:W-:Y:S05]  /*01b0*/  YIELD ;  /* 0x0000000000007946 */ /* 0x000fea0003800000 */
[----:B-----5:R-:W-:-:S04]  /*01c0*/  LOP3.LUT R0, R0, R3, RZ, 0x3c, !PT ;  /* 0x0000000300007212 */ /* 0x020fc800078e3cff */
[----:B------:R-:W-:-:S13]  /*01d0*/  ISETP.GT.AND P0, PT, R0, -0x1, PT ;  /* 0xffffffff0000780c */ /* 0x000fda0003f04270 */
[----:B------:R-:W-:Y:S05]  /*01e0*/  @P0 BRA `(.L_x_76) ;  /* 0xfffffffc00e80947 */ /* 0x000fea000383ffff */
.L_x_75:
[----:B------:R-:W-:Y:S05]  /*01f0*/  WARPSYNC.ALL ;  /* 0x0000000000007948 */ /* 0x000fea0003800000 */
[----:B------:R-:W-:Y:S06]  /*0200*/  BAR.SYNC.DEFER_BLOCKING 0x0 ;  /* 0x0000000000007b1d */ /* 0x000fec0000010000 */
[----:B------:R-:W-:Y:S05]  /*0210*/  BRA `(.L_x_77) ;  /* 0x0000001800107947 */ /* 0x000fea0003800000 */
.L_x_74:
[----:B------:R-:W0:Y:S01]  /*0220*/  S2R R19, SR_TID.X ;  /* 0x0000000000137919 */ /* 0x000e220000002100 */
[----:B------:R-:W-:Y:S01]  /*0230*/  MOV R2, 0x400 ;  /* 0x0000040000027802 */ /* 0x000fe20000000f00 */
[----:B------:R-:W-:Y:S01]  /*0240*/  HFMA2 R14, -RZ, RZ, 0, 0 ;  /* 0x00000000ff0e7431 */ /* 0x000fe200000001ff */
[C---:B------:R-:W-:Y:S01]  /*0250*/  LEA R52, P0, R45.reuse, R52, 0x2 ;  /* 0x000000342d347211 */ /* 0x040fe200078010ff */
[----:B------:R-:W1:Y:S01]  /*0260*/  S2R R5, SR_CgaCtaId ;  /* 0x0000000000057919 */ /* 0x000e620000008800 */
[----:B------:R-:W-:Y:S01]  /*0270*/  IMAD.MOV.U32 R12, RZ, RZ, R45 ;  /* 0x000000ffff0c7224 */ /* 0x000fe200078e002d */
[----:B------:R-:W-:Y:S01]  /*0280*/  MOV R11, RZ ;  /* 0x000000ff000b7202 */ /* 0x000fe20000000f00 */
[----:B------:R-:W-:Y:S01]  /*0290*/  VIADD R3, R2, 0x1400 ;  /* 0x0000140002037836 */ /* 0x000fe20000000000 */
[----:B------:R-:W-:Y:S01]  /*02a0*/  LEA.HI.X R53, R45, R53, RZ, 0x2, P0 ;  /* 0x000000352d357211 */ /* 0x000fe200000f14ff */
[----:B------:R-:W2:Y:S01]  /*02b0*/  LDCU UR7, c[0x0][0x374] ;  /* 0x00006e80ff0777ac */ /* 0x000ea20008000800 */
[----:B0-----:R-:W-:-:S02]  /*02c0*/  LOP3.LUT R0, R19, 0xffff, RZ, 0xc0, !PT ;  /* 0x0000ffff13007812 */ /* 0x001fc400078ec0ff */
[----:B------:R-:W-:Y:S02]  /*02d0*/  LOP3.LUT R17, R19, 0x8, RZ, 0xc0, !PT ;  /* 0x0000000813117812 */ /* 0x000fe400078ec0ff */
[C---:B-1----:R-:W-:Y:S01]  /*02e0*/  LEA R4, R5.reuse, R2, 0x18 ;  /* 0x0000000205047211 */ /* 0x042fe200078ec0ff */
[----:B------:R-:W-:Y:S01]  /*02f0*/  IMAD R0, R0, 0x19a, RZ ;  /* 0x0000019a00007824 */ /* 0x000fe200078e02ff */
[----:B------:R-:W-:Y:S02]  /*0300*/  SHF.R.U32.HI R2, RZ, 0x4, R19 ;  /* 0x00000004ff027819 */ /* 0x000fe40000011613 */
[----:B------:R-:W-:Y:S01]  /*0310*/  LEA R3, R5, R3, 0x18 ;  /* 0x0000000305037211 */ /* 0x000fe200078ec0ff */
[----:B------:R-:W-:Y:S01]  /*0320*/  IMAD R16, R19, 0x10, R4 ;  /* 0x0000001013107824 */ /* 0x000fe200078e0204 */
[----:B------:R-:W-:Y:S02]  /*0330*/  SHF.R.U32.HI R15, RZ, 0x10, R0 ;  /* 0x00000010ff0f7819 */ /* 0x000fe40000011600 */
[----:B------:R-:W-:Y:S01]  /*0340*/  LOP3.LUT R2, R2, R19, RZ, 0x3c, !PT ;  /* 0x0000001302027212 */ /* 0x000fe200078e3cff */
[----:B------:R-:W-:Y:S01]  /*0350*/  IMAD.IADD R17, R16, 0x1, R17 ;  /* 0x0000000110117824 */ /* 0x000fe200078e0211 */
[----:B------:R-:W-:-:S02]  /*0360*/  PRMT R0, R15, 0x9910, RZ ;  /* 0x000099100f007816 */ /* 0x000fc400000000ff */
[----:B------:R-:W-:Y:S02]  /*0370*/  LOP3.LUT R5, R19, 0x8, RZ, 0xc, !PT ;  /* 0x0000000813057812 */ /* 0x000fe400078e0cff */
[----:B------:R-:W-:Y:S01]  /*0380*/  SHF.L.U32 R2, R2, 0x3, RZ ;  /* 0x0000000302027819 */ /* 0x000fe200000006ff */
[----:B------:R-:W-:Y:S01]  /*0390*/  IMAD R0, R0, 0xa0, RZ ;  /* 0x000000a000007824 */ /* 0x000fe200078e02ff */
[----:B------:R-:W-:Y:S02]  /*03a0*/  IADD3 R16, PT, PT, R16, R5, RZ ;  /* 0x0000000510107210 */ /* 0x000fe40007ffe0ff */
[----:B------:R-:W-:Y:S02]  /*03b0*/  LOP3.LUT R5, R2, 0x8, RZ, 0xc0, !PT ;  /* 0x0000000802057812 */ /* 0x000fe400078ec0ff */
[----:B------:R-:W-:Y:S02]  /*03c0*/  IADD3 R0, PT, PT, RZ, -R0, RZ ;  /* 0x80000000ff007210 */ /* 0x000fe40007ffe0ff */
[----:B------:R-:W-:Y:S01]  /*03d0*/  SHF.R.U32.HI R13, RZ, 0x1, R19 ;  /* 0x00000001ff0d7819 */ /* 0x000fe20000011613 */
[----:B------:R-:W-:Y:S01]  /*03e0*/  IMAD.IADD R4, R4, 0x1, R5 ;  /* 0x0000000104047824 */ /* 0x000fe200078e0205 */
[----:B------:R-:W-:Y:S01]  /*03f0*/  PRMT R18, R0, 0x7710, RZ ;  /* 0x0000771000127816 */ /* 0x000fe200000000ff */
[----:B------:R-:W-:-:S02]  /*0400*/  IMAD.SHL.U32 R0, R44, 0x2, RZ ;  /* 0x000000022c007824 */ /* 0x000fc400078e00ff */
[----:B------:R-:W-:Y:S01]  /*0410*/  IMAD R9, R13, 0x10, R4 ;  /* 0x000000100d097824 */ /* 0x000fe200078e0204 */
[----:B------:R-:W-:Y:S02]  /*0420*/  IADD3 R18, PT, PT, R18, R19, RZ ;  /* 0x0000001312127210 */ /* 0x000fe40007ffe0ff */
[----:B------:R-:W-:Y:S02]  /*0430*/  LOP3.LUT R0, R0, 0x3e, RZ, 0xc0, !PT ;  /* 0x0000003e00007812 */ /* 0x000fe400078ec0ff */
[----:B------:R-:W-:Y:S02]  /*0440*/  LOP3.LUT R18, R18, 0xffff, RZ, 0xc0, !PT ;  /* 0x0000ffff12127812 */ /* 0x000fe400078ec0ff */
[----:B------:R-:W-:-:S03]  /*0450*/  IADD3 R0, PT, PT, R15, R0, RZ ;  /* 0x000000000f007210 */ /* 0x000fc60007ffe0ff */
[----:B------:R-:W-:Y:S02]  /*0460*/  IMAD R2, R18, 0x18, R3 ;  /* 0x0000001812027824 */ /* 0x000fe400078e0203 */
[----:B------:R-:W-:Y:S02]  /*0470*/  IMAD R10, R0, 0xa00, RZ ;  /* 0x00000a00000a7824 */ /* 0x000fe400078e02ff */
[----:B--2---:R-:W-:-:S07]  /*0480*/  IMAD R15, R15, 0x8, R2 ;  /* 0x000000080f0f7824 */ /* 0x004fce00078e0202 */
.L_x_87:
[C---:B------:R-:W-:Y:S01]  /*0490*/  LOP3.LUT R47, R12.reuse, 0x7, RZ, 0xc0, !PT ;  /* 0x000000070c2f7812 */ /* 0x040fe200078ec0ff */
[----:B0-----:R-:W0:Y:S01]  /*04a0*/  LDCU.64 UR12, c[0x0][0x3b8] ;  /* 0x00007700ff0c77ac */ /* 0x001e220008000a00 */
[--C-:B------:R-:W-:Y:S01]  /*04b0*/  SHF.R.U64 R7, R12, 0x3, R11.reuse ;  /* 0x000000030c077819 */ /* 0x100fe2000000120b */
[----:B-1----:R-:W-:Y:S01]  /*04c0*/  IMAD.MOV.U32 R2, RZ, RZ, R10 ;  /* 0x000000ffff027224 */ /* 0x002fe200078e000a */
[----:B------:R-:W-:Y:S01]  /*04d0*/  MOV R3, RZ ;  /* 0x000000ff00037202 */ /* 0x000fe20000000f00 */
[----:B------:R-:W-:Y:S01]  /*04e0*/  IMAD R47, R47, 0x140, RZ ;  /* 0x000001402f2f7824 */ /* 0x000fe200078e02ff */
[----:B------:R-:W-:Y:S01]  /*04f0*/  SHF.R.U32.HI R6, RZ, 0x3, R11 ;  /* 0x00000003ff067819 */ /* 0x000fe2000001160b */
[C---:B------:R-:W-:Y:S01]  /*0500*/  IMAD.SHL.U32 R25, R7.reuse, 0x20, RZ ;  /* 0x0000002007197824 */ /* 0x040fe200078e00ff */
[----:B------:R-:W1:Y:S01]  /*0510*/  LDCU.64 UR14, c[0x0][0x3a0] ;  /* 0x00007400ff0e77ac */ /* 0x000e620008000a00 */
[C---:B------:R-:W-:Y:S01]  /*0520*/  IMAD.WIDE.U32 R2, R7.reuse, 0x28000, R2 ;  /* 0x0002800007027825 */ /* 0x040fe200078e0002 */
[----:B------:R-:W-:Y:S01]  /*0530*/  LEA R29, R18, R47, 0x1 ;  /* 0x0000002f121d7211 */ /* 0x000fe200078e08ff */
[----:B------:R-:W2:Y:S01]  /*0540*/  LDC.64 R4, c[0x0][0x3a8] ;  /* 0x0000ea00ff047b82 */ /* 0x000ea20000000a00 */
[----:B------:R-:W-:Y:S01]  /*0550*/  SHF.L.U64.HI R24, R7, 0x5, R6 ;  /* 0x0000000507187819 */ /* 0x000fe20000010206 */
[----:B------:R-:W-:Y:S01]  /*0560*/  IMAD R23, R6, 0x28000, RZ ;  /* 0x0002800006177824 */ /* 0x000fe200078e02ff */
[C---:B------:R-:W-:Y:S01]  /*0570*/  IADD3 R6, P1, PT, R29.reuse, R2, RZ ;  /* 0x000000021d067210 */ /* 0x040fe20007f3e0ff */
[----:B------:R-:W-:Y:S01]  /*0580*/  IMAD.HI.U32 R8, R29, -0x33333333, RZ ;  /* 0xcccccccd1d087827 */ /* 0x000fe200078e00ff */
[----:B------:R-:W3:Y:S03]  /*0590*/  LDCU UR4, c[0x0][0x3c0] ;  /* 0x00007800ff0477ac */ /* 0x000ee60008000800 */
[----:B------:R-:W4:Y:S01]  /*05a0*/  LDC.64 R20, c[0x0][0x3b0] ;  /* 0x0000ec00ff147b82 */ /* 0x000f220000000a00 */
[----:B------:R-:W-:Y:S01]  /*05b0*/  SHF.R.U32.HI R8, RZ, 0x7, R8 ;  /* 0x00000007ff087819 */ /* 0x000fe20000011608 */
[----:B------:R-:W-:-:S03]  /*05c0*/  IMAD.X R23, R3, 0x1, R23, P1 ;  /* 0x0000000103177824 */ /* 0x000fc600008e0617 */
[----:B------:R-:W-:-:S04]  /*05d0*/  LEA R0, P0, R8, R25, 0x1 ;  /* 0x0000001908007211 */ /* 0x000fc800078008ff */
[----:B------:R-:W-:Y:S02]  /*05e0*/  IADD3.X R7, PT, PT, RZ, R24, RZ, P0, !PT ;  /* 0x00000018ff077210 */ /* 0x000fe400007fe4ff */
[----:B0-----:R-:W-:-:S04]  /*05f0*/  LEA R2, P0, R0, UR12, 0x2 ;  /* 0x0000000c00027c11 */ /* 0x001fc8000f8010ff */
[----:B------:R-:W-:Y:S01]  /*0600*/  LEA.HI.X R3, R0, UR13, R7, 0x2, P0 ;  /* 0x0000000d00037c11 */ /* 0x000fe200080f1407 */
[----:B------:R-:W0:Y:S01]  /*0610*/  LDCU.64 UR12, c[0x0][0x398] ;  /* 0x00007300ff0c77ac */ /* 0x000e220008000a00 */
[C---:B------:R-:W-:Y:S02]  /*0620*/  SHF.L.U32 R7, R6.reuse, 0x1, RZ ;  /* 0x0000000106077819 */ /* 0x040fe400000006ff */
[----:B------:R-:W-:Y:S02]  /*0630*/  SHF.L.U64.HI R6, R6, 0x1, R23 ;  /* 0x0000000106067819 */ /* 0x000fe40000010217 */
[----:B------:R-:W3:Y:S01]  /*0640*/  LDG.E.64.CONSTANT R2, desc[UR10][R2.64] ;  /* 0x0000000a02027981 */ /* 0x000ee2000c1e9b00 */
[----:B-1----:R-:W-:Y:S01]  /*0650*/  IADD3 R26, P0, PT, R7, UR14, RZ ;  /* 0x0000000e071a7c10 */ /* 0x002fe2000ff1e0ff */
[----:B--2---:R-:W-:-:S03]  /*0660*/  IMAD.WIDE.U32 R22, R29, 0x2, R4 ;  /* 0x000000021d167825 */ /* 0x004fc600078e0004 */
[----:B------:R-:W-:Y:S01]  /*0670*/  IADD3.X R27, PT, PT, R6, UR15, RZ, P0, !PT ;  /* 0x0000000f061b7c10 */ /* 0x000fe200087fe4ff */
[----:B----4-:R-:W-:Y:S02]  /*0680*/  IMAD.WIDE.U32 R20, R29, 0x2, R20 ;  /* 0x000000021d147825 */ /* 0x010fe400078e0014 */
[----:B------:R-:W2:Y:S04]  /*0690*/  LDG.E.CONSTANT R22, desc[UR10][R22.64] ;  /* 0x0000000a16167981 */ /* 0x000ea8000c1e9900 */
[----:B------:R-:W4:Y:S04]  /*06a0*/  LDG.E.CONSTANT R26, desc[UR10][R26.64] ;  /* 0x0000000a1a1a7981 */ /* 0x000f28000c1e9900 */
[----:B------:R1:W5:Y:S01]  /*06b0*/  LDG.E.CONSTANT R20, desc[UR10][R20.64] ;  /* 0x0000000a14147981 */ /* 0x000362000c1e9900 */
[----:B0-----:R-:W-:-:S04]  /*06c0*/  IADD3 R28, P0, PT, R7, UR12, RZ ;  /* 0x0000000c071c7c10 */ /* 0x001fc8000ff1e0ff */
[----:B------:R-:W-:Y:S01]  /*06d0*/  IADD3.X R29, PT, PT, R6, UR13, RZ, P0, !PT ;  /* 0x0000000d061d7c10 */ /* 0x000fe200087fe4ff */
[----:B------:R-:W0:Y:S04]  /*06e0*/  LDCU.64 UR12, c[0x0][0x3d0] ;  /* 0x00007a00ff0c77ac */ /* 0x000e280008000a00 */
[----:B------:R0:W5:Y:S01]  /*06f0*/  LDG.E.CONSTANT R28, desc[UR10][R28.64] ;  /* 0x0000000a1c1c7981 */ /* 0x000162000c1e9900 */
[----:B------:R-:W-:Y:S02]  /*0700*/  LOP3.LUT R25, R25, 0x1f, R44, 0xf8, !PT ;  /* 0x0000001f19197812 */ /* 0x000fe400078ef82c */
[----:B------:R-:W-:Y:S02]  /*0710*/  MOV R31, RZ ;  /* 0x000000ff001f7202 */ /* 0x000fe40000000f00 */
[----:B------:R-:W-:Y:S01]  /*0720*/  ISETP.GT.U32.AND P1, PT, R19, 0x3, PT ;  /* 0x000000031300780c */ /* 0x000fe20003f24070 */
[----:B------:R-:W-:Y:S01]  /*0730*/  BSSY.RECONVERGENT B0, `(.L_x_78) ;  /* 0x00000be000007945 */ /* 0x000fe20003800200 */
[----:B------:R-:W-:-:S02]  /*0740*/  SHF.L.U32 R46, R12, 0x1, RZ ;  /* 0x000000010c2e7819 */ /* 0x000fc400000006ff */
[----:B------:R-:W-:Y:S02]  /*0750*/  CS2R R36, SRZ ;  /* 0x0000000000247805 */ /* 0x000fe4000001ff00 */
[----:B------:R-:W-:Y:S02]  /*0760*/  LOP3.LUT P0, RZ, R19, 0x3fd, RZ, 0xc0, !PT ;  /* 0x000003fd13ff7812 */ /* 0x000fe4000780c0ff */
[----:B------:R-:W-:Y:S01]  /*0770*/  LOP3.LUT R46, R46, 0xe, RZ, 0xc0, !PT ;  /* 0x0000000e2e2e7812 */ /* 0x000fe200078ec0ff */
[----:B---3--:R-:W-:-:S06]  /*0780*/  FADD.FTZ R4, R3, UR4 ;  /* 0x0000000403047e21 */ /* 0x008fcc0008010000 */
[----:B------:R-:W3:Y:S01]  /*0790*/  MUFU.RSQ R4, R4 ;  /* 0x0000000400047308 */ /* 0x000ee20000001400 */
[C---:B----4-:R-:W-:Y:S01]  /*07a0*/  IMAD.U32 R5, R26.reuse, 0x10000, RZ ;  /* 0x000100001a057824 */ /* 0x050fe200078e00ff */
[----:B------:R-:W-:Y:S02]  /*07b0*/  PRMT R26, R26, 0x7632, R26 ;  /* 0x000076321a1a7816 */ /* 0x000fe4000000001a */
[----:B--2---:R-:W-:Y:S02]  /*07c0*/  PRMT R3, R22, 0x7632, R3 ;  /* 0x0000763216037816 */ /* 0x004fe40000000003 */
[----:B------:R-:W-:Y:S01]  /*07d0*/  SHF.L.U32 R27, R26, 0x10, RZ ;  /* 0x000000101a1b7819 */ /* 0x000fe200000006ff */
[--C-:B-1----:R-:W-:Y:S01]  /*07e0*/  FADD.FTZ R21, -R2, R5.reuse ;  /* 0x0000000502157221 */ /* 0x102fe20000010100 */
[----:B-----5:R-:W-:Y:S01]  /*07f0*/  PRMT R5, R20, 0x7632, R5 ;  /* 0x0000763214057816 */ /* 0x020fe20000000005 */
[----:B------:R-:W-:Y:S01]  /*0800*/  IMAD.U32 R22, R22, 0x10000, RZ ;  /* 0x0001000016167824 */ /* 0x000fe200078e00ff */
[----:B------:R-:W-:Y:S01]  /*0810*/  SHF.L.U32 R23, R20, 0x10, RZ ;  /* 0x0000001014177819 */ /* 0x000fe200000006ff */
[----:B------:R-:W-:Y:S01]  /*0820*/  FADD.FTZ R27, -R2, R27 ;  /* 0x0000001b021b7221 */ /* 0x000fe20000010100 */
[C---:B---3--:R-:W-:Y:S01]  /*0830*/  FMUL.FTZ R0, R4.reuse, R21 ;  /* 0x0000001504007220 */ /* 0x048fe20000410000 */
[----:B0-----:R-:W-:Y:S01]  /*0840*/  IMAD.U32 R29, R3, 0x10000, RZ ;  /* 0x00010000031d7824 */ /* 0x001fe200078e00ff */
[----:B------:R-:W-:Y:S01]  /*0850*/  SHF.L.U32 R3, R5, 0x10, RZ ;  /* 0x0000001005037819 */ /* 0x000fe200000006ff */
[----:B------:R-:W-:Y:S01]  /*0860*/  FMUL.FTZ R2, R4, R27 ;  /* 0x0000001b04027220 */ /* 0x000fe20000410000 */
[----:B------:R-:W-:-:S03]  /*0870*/  FFMA.FTZ R23, R0, R22, R23 ;  /* 0x0000001600177223 */ /* 0x000fc60000010017 */
[----:B------:R-:W-:Y:S01]  /*0880*/  FFMA.FTZ R21, R2, R29, R3 ;  /* 0x0000001d02157223 */ /* 0x000fe20000010003 */
[----:B------:R-:W-:-:S03]  /*0890*/  FMUL.FTZ R5, R23, -1.4426950216293334961 ;  /* 0xbfb8aa3b17057820 */ /* 0x000fc60000410000 */
[----:B------:R-:W-:-:S03]  /*08a0*/  FMUL.FTZ R27, R21, -1.4426950216293334961 ;  /* 0xbfb8aa3b151b7820 */ /* 0x000fc60000410000 */
[----:B------:R-:W0:Y:S08]  /*08b0*/  MUFU.EX2 R5, R5 ;  /* 0x0000000500057308 */ /* 0x000e300000000800 */
[----:B------:R-:W1:Y:S01]  /*08c0*/  MUFU.EX2 R27, R27 ;  /* 0x0000001b001b7308 */ /* 0x000e620000000800 */
[----:B0-----:R-:W-:Y:S01]  /*08d0*/  FADD.FTZ R20, R5, 1 ;  /* 0x3f80000005147421 */ /* 0x001fe20000010000 */
[----:B-1----:R-:W-:-:S06]  /*08e0*/  FADD.FTZ R30, R27, 1 ;  /* 0x3f8000001b1e7421 */ /* 0x002fcc0000010000 */
[----:B------:R-:W0:Y:S08]  /*08f0*/  MUFU.RCP R20, R20 ;  /* 0x0000001400147308 */ /* 0x000e300000001000 */
[----:B------:R-:W1:Y:S01]  /*0900*/  MUFU.RCP R30, R30 ;  /* 0x0000001e001e7308 */ /* 0x000e620000001000 */
[----:B------:R-:W-:Y:S01]  /*0910*/  PRMT R3, R28, 0x7632, R3 ;  /* 0x000076321c037816 */ /* 0x000fe20000000003 */
[----:B0-----:R-:W-:-:S04]  /*0920*/  FADD.FTZ R26, -R20, 1 ;  /* 0x3f800000141a7421 */ /* 0x001fc80000010100 */
[----:B------:R-:W-:Y:S01]  /*0930*/  FFMA.FTZ R23, R23, R26, 1 ;  /* 0x3f80000017177423 */ /* 0x000fe2000001001a */
[----:B-1----:R-:W-:-:S03]  /*0940*/  FADD.FTZ R32, -R30, 1 ;  /* 0x3f8000001e207421 */ /* 0x002fc60000010100 */
[----:B------:R-:W-:Y:S01]  /*0950*/  FMUL.FTZ R26, R20, R23 ;  /* 0x00000017141a7220 */ /* 0x000fe20000410000 */
[----:B------:R-:W-:Y:S01]  /*0960*/  FFMA.FTZ R5, R21, R32, 1 ;  /* 0x3f80000015057423 */ /* 0x000fe20000010020 */
[----:B------:R-:W-:Y:S01]  /*0970*/  IMAD.U32 R21, R28, 0x10000, RZ ;  /* 0x000100001c157824 */ /* 0x000fe200078e00ff */
[----:B------:R-:W-:Y:S02]  /*0980*/  SHF.L.U32 R3, R3, 0x10, RZ ;  /* 0x0000001003037819 */ /* 0x000fe400000006ff */
[----:B------:R-:W-:Y:S01]  /*0990*/  FMUL.FTZ R20, R30, R5 ;  /* 0x000000051e147220 */ /* 0x000fe20000410000 */
[----:B------:R-:W-:-:S03]  /*09a0*/  FMUL.FTZ R21, R21, R26 ;  /* 0x0000001a15157220 */ /* 0x000fc60000410000 */
[----:B------:R-:W-:Y:S01]  /*09b0*/  FMUL.FTZ R23, R3, R20 ;  /* 0x0000001403177220 */ /* 0x000fe20000410000 */
[----:B------:R-:W-:-:S03]  /*09c0*/  FMUL.FTZ R5, R22, R21 ;  /* 0x0000001516057220 */ /* 0x000fc60000410000 */
[----:B------:R-:W-:Y:S01]  /*09d0*/  FMUL.FTZ R3, R29, R23 ;  /* 0x000000171d037220 */ /* 0x000fe20000410000 */
[----:B------:R-:W-:Y:S01]  /*09e0*/  FADD.FTZ R28, RZ, R5 ;  /* 0x00000005ff1c7221 */ /* 0x000fe20000010000 */
[----:B------:R-:W-:-:S03]  /*09f0*/  FFMA.FTZ R29, R0, R5, RZ ;  /* 0x00000005001d7223 */ /* 0x000fc600000100ff */
[----:B------:R-:W-:Y:S01]  /*0a00*/  FADD.FTZ R28, R28, R3 ;  /* 0x000000031c1c7221 */ /* 0x000fe20000010000 */
[----:B------:R-:W-:-:S05]  /*0a10*/  FFMA.FTZ R29, R2, R3, R29 ;  /* 0x00000003021d7223 */ /* 0x000fca000001001d */
[----:B------:R0:W-:Y:S01]  /*0a20*/  STS.64 [R15], R28 ;  /* 0x0000001c0f007388 */ /* 0x0001e20000000a00 */
[----:B------:R-:W-:Y:S01]  /*0a30*/  FFMA.FTZ R26, R0, R21, RZ ;  /* 0x00000015001a7223 */ /* 0x000fe200000100ff */
[----:B------:R-:W-:Y:S01]  /*0a40*/  FADD.FTZ R27, RZ, R21 ;  /* 0x00000015ff1b7221 */ /* 0x000fe20000010000 */
[----:B------:R-:W-:Y:S01]  /*0a50*/  BAR.SYNC.DEFER_BLOCKING 0x0 ;  /* 0x0000000000007b1d */ /* 0x000fe20000010000 */
[----:B------:R-:W-:Y:S01]  /*0a60*/  FFMA.FTZ R32, R2, R23, RZ ;  /* 0x0000001702207223 */ /* 0x000fe200000100ff */
[----:B------:R-:W-:-:S04]  /*0a70*/  FADD.FTZ R33, RZ, R23 ;  /* 0x00000017ff217221 */ /* 0x000fc80000010000 */
[----:B------:R1:W-:Y:S04]  /*0a80*/  STS.64 [R17], R26 ;  /* 0x0000001a11007388 */ /* 0x0003e80000000a00 */
[----:B------:R1:W-:Y:S01]  /*0a90*/  STS.64 [R16], R32 ;  /* 0x0000002010007388 */ /* 0x0003e20000000a00 */
[----:B------:R-:W-:Y:S01]  /*0aa0*/  BAR.SYNC.DEFER_BLOCKING 0x0 ;  /* 0x0000000000007b1d */ /* 0x000fe20000010000 */
[----:B------:R-:W-:-:S05]  /*0ab0*/  IMAD.IADD R30, R47, 0x1, R19 ;  /* 0x000000012f1e7824 */ /* 0x000fca00078e0213 */
[----:B------:R1:W2:Y:S04]  /*0ac0*/  LDS.64 R20, [R9] ;  /* 0x0000000009147984 */ /* 0x0002a80000000a00 */
[----:B------:R1:W3:Y:S01]  /*0ad0*/  LDS.64 R22, [R9+0xa00] ;  /* 0x000a000009167984 */ /* 0x0002e20000000a00 */
[----:B0-----:R-:W-:-:S04]  /*0ae0*/  IMAD.WIDE.U32 R28, R25, 0xa00, R30 ;  /* 0x00000a00191c7825 */ /* 0x001fc800078e001e */
[----:B------:R-:W-:Y:S01]  /*0af0*/  IMAD R25, R24, 0xa00, RZ ;  /* 0x00000a0018197824 */ /* 0x000fe200078e02ff */
[----:B------:R-:W-:-:S03]  /*0b00*/  LEA R50, P2, R28, UR12, 0x3 ;  /* 0x0000000c1c327c11 */ /* 0x000fc6000f8418ff */
[----:B------:R-:W-:-:S05]  /*0b10*/  IMAD.IADD R25, R29, 0x1, R25 ;  /* 0x000000011d197824 */ /* 0x000fca00078e0219 */
[----:B------:R-:W-:Y:S01]  /*0b20*/  LEA.HI.X R51, R28, UR13, R25, 0x3, P2 ;  /* 0x0000000d1c337c11 */ /* 0x000fe200090f1c19 */
[----:B-1----:R-:W-:Y:S06]  /*0b30*/  @P1 BRA `(.L_x_79) ;  /* 0x0000000400f41947 */ /* 0x002fec0003800000 */
[----:B------:R-:W0:Y:S01]  /*0b40*/  S2R R48, SR_CgaCtaId ;  /* 0x0000000000307919 */ /* 0x000e220000008800 */
[----:B------:R-:W-:Y:S01]  /*0b50*/  MOV R25, 0x400 ;  /* 0x0000040000197802 */ /* 0x000fe20000000f00 */
[----:B------:R-:W-:Y:S01]  /*0b60*/  IMAD.SHL.U32 R49, R19, 0x8, RZ ;  /* 0x0000000813317824 */ /* 0x000fe200078e00ff */
[----:B------:R-:W-:Y:S01]  /*0b70*/  CS2R R36, SRZ ;  /* 0x0000000000247805 */ /* 0x000fe2000001ff00 */
[----:B------:R-:W-:Y:S01]  /*0b80*/  IMAD.IADD R24, R13, 0x1, R46 ;  /* 0x000000010d187824 */ /* 0x000fe200078e022e */
[----:B------:R-:W-:Y:S01]  /*0b90*/  IADD3 R25, PT, PT, R25, 0x1400, RZ ;  /* 0x0000140019197810 */ /* 0x000fe20007ffe0ff */
[----:B------:R-:W-:Y:S01]  /*0ba0*/  UMOV UR4, URZ ;  /* 0x000000ff00047c82 */ /* 0x000fe20008000000 */
[----:B------:R-:W-:Y:S01]  /*0bb0*/  LOP3.LUT R49, R49, 0x8, RZ, 0xc0, !PT ;  /* 0x0000000831317812 */ /* 0x000fe200078ec0ff */
[----:B------:R-:W-:Y:S01]  /*0bc0*/  IMAD R47, R24, 0xa0, -R47 ;  /* 0x000000a0182f7824 */ /* 0x000fe200078e0a2f */
[----:B0-----:R-:W-:-:S07]  /*0bd0*/  LEA R48, R48, R25, 0x18 ;  /* 0x0000001930307211 */ /* 0x001fce00078ec0ff */
.L_x_80:
[----:B------:R-:W-:Y:S01]  /*0be0*/  IADD3 R38, PT, PT, R47, UR4, RZ ;  /* 0x000000042f267c10 */ /* 0x000fe2000fffe0ff */
[----:B------:R-:W-:-:S03]  /*0bf0*/  UIADD3 UR4, UPT, UPT, UR4, 0x20, URZ ;  /* 0x0000002004047890 */ /* 0x000fc6000fffe0ff */
[----:B------:R-:W-:Y:S01]  /*0c00*/  SHF.R.U32.HI R25, RZ, 0x1, R38 ;  /* 0x00000001ff197819 */ /* 0x000fe20000011626 */
[C---:B------:R-:W-:Y:S01]  /*0c10*/  VIADD R24, R38.reuse, 0x2 ;  /* 0x0000000226187836 */ /* 0x040fe20000000000 */
[C---:B------:R-:W-:Y:S01]  /*0c20*/  IADD3 R26, PT, PT, R38.reuse, 0x4, RZ ;  /* 0x00000004261a7810 */ /* 0x040fe20007ffe0ff */
[C---:B------:R-:W-:Y:S01]  /*0c30*/  VIADD R28, R38.reuse, 0x6 ;  /* 0x00000006261c7836 */ /* 0x040fe20000000000 */
[----:B------:R-:W-:Y:S01]  /*0c40*/  IADD3 R29, PT, PT, R38, 0x8, RZ ;  /* 0x00000008261d7810 */ /* 0x000fe20007ffe0ff */
[----:B------:R-:W-:Y:S01]  /*0c50*/  UISETP.GE.U32.AND UP0, UPT, UR4, 0xa0, UPT ;  /* 0x000000a00400788c */ /* 0x000fe2000bf06070 */
[----:B------:R-:W-:Y:S01]  /*0c60*/  SHF.R.U32.HI R27, RZ, 0x1, R24 ;  /* 0x00000001ff1b7819 */ /* 0x000fe20000011618 */
[----:B------:R-:W-:Y:S01]  /*0c70*/  IMAD R24, R25, 0x18, R48 ;  /* 0x0000001819187824 */ /* 0x000fe200078e0230 */
[----:B------:R-:W-:Y:S02]  /*0c80*/  SHF.R.U32.HI R25, RZ, 0x1, R26 ;  /* 0x00000001ff197819 */ /* 0x000fe4000001161a */
[----:B------:R-:W-:Y:S01]  /*0c90*/  SHF.R.U32.HI R29, RZ, 0x1, R29 ;  /* 0x00000001ff1d7819 */ /* 0x000fe2000001161d */
[----:B------:R-:W-:Y:S01]  /*0ca0*/  IMAD.IADD R24, R24, 0x1, R49 ;  /* 0x0000000118187824 */ /* 0x000fe200078e0231 */
[----:B------:R-:W-:Y:S01]  /*0cb0*/  IADD3 R31, PT, PT, R38, 0xa, RZ ;  /* 0x0000000a261f7810 */ /* 0x000fe20007ffe0ff */
[----:B------:R-:W-:Y:S01]  /*0cc0*/  IMAD R26, R27, 0x18, R48 ;  /* 0x000000181b1a7824 */ /* 0x000fe200078e0230 */
[----:B------:R-:W-:Y:S01]  /*0cd0*/  SHF.R.U32.HI R27, RZ, 0x1, R28 ;  /* 0x00000001ff1b7819 */ /* 0x000fe2000001161c */
[----:B------:R-:W-:Y:S01]  /*0ce0*/  IMAD R28, R25, 0x18, R48 ;  /* 0x00000018191c7824 */ /* 0x000fe200078e0230 */
[----:B------:R-:W-:Y:S01]  /*0cf0*/  SHF.R.U32.HI R31, RZ, 0x1, R31 ;  /* 0x00000001ff1f7819 */ /* 0x000fe2000001161f */
[----:B------:R-:W-:Y:S01]  /*0d00*/  IMAD.IADD R26, R49, 0x1, R26 ;  /* 0x00000001311a7824 */ /* 0x000fe200078e021a */
[----:B------:R-:W0:Y:S01]  /*0d10*/  LDS.64 R24, [R24] ;  /* 0x0000000018187984 */ /* 0x000e220000000a00 */
[--C-:B------:R-:W-:Y:S01]  /*0d20*/  IMAD R30, R27, 0x18, R48.reuse ;  /* 0x000000181b1e7824 */ /* 0x100fe200078e0230 */
[----:B------:R-:W-:Y:S01]  /*0d30*/  IADD3 R28, PT, PT, R49, R28, RZ ;  /* 0x0000001c311c7210 */ /* 0x000fe20007ffe0ff */
[----:B------:R-:W-:-:S02]  /*0d40*/  IMAD R32, R29, 0x18, R48 ;  /* 0x000000181d207824 */ /* 0x000fc400078e0230 */
[----:B------:R-:W1:Y:S01]  /*0d50*/  LDS.64 R26, [R26] ;  /* 0x000000001a1a7984 */ /* 0x000e620000000a00 */
[----:B------:R-:W-:Y:S02]  /*0d60*/  IMAD.IADD R30, R49, 0x1, R30 ;  /* 0x00000001311e7824 */ /* 0x000fe400078e021e */
[----:B------:R-:W-:Y:S01]  /*0d70*/  IMAD R34, R31, 0x18, R48 ;  /* 0x000000181f227824 */ /* 0x000fe200078e0230 */
[----:B------:R-:W4:Y:S01]  /*0d80*/  LDS.64 R28, [R28] ;  /* 0x000000001c1c7984 */ /* 0x000f220000000a00 */
[C---:B------:R-:W-:Y:S02]  /*0d90*/  IADD3 R32, PT, PT, R49.reuse, R32, RZ ;  /* 0x0000002031207210 */ /* 0x040fe40007ffe0ff */
[----:B------:R-:W-:Y:S01]  /*0da0*/  IMAD.IADD R34, R49, 0x1, R34 ;  /* 0x0000000131227824 */ /* 0x000fe200078e0222 */
[----:B------:R-:W5:Y:S04]  /*0db0*/  LDS.64 R30, [R30] ;  /* 0x000000001e1e7984 */ /* 0x000f680000000a00 */
[----:B------:R-:W2:Y:S04]  /*0dc0*/  LDS.64 R32, [R32] ;  /* 0x0000000020207984 */ /* 0x000ea80000000a00 */
[----:B------:R-:W3:Y:S01]  /*0dd0*/  LDS.64 R34, [R34] ;  /* 0x0000000022227984 */ /* 0x000ee20000000a00 */
[----:B0-----:R-:W-:Y:S01]  /*0de0*/  FADD.FTZ R37, R24, R37 ;  /* 0x0000002518257221 */ /* 0x001fe20000010000 */
[----:B------:R-:W-:Y:S01]  /*0df0*/  FADD.FTZ R36, R25, R36 ;  /* 0x0000002419247221 */ /* 0x000fe20000010000 */
[----:B------:R-:W-:-:S03]  /*0e00*/  IADD3 R24, PT, PT, R38, 0xc, RZ ;  /* 0x0000000c26187810 */ /* 0x000fc60007ffe0ff */
[----:B-1----:R-:W-:Y:S01]  /*0e10*/  FADD.FTZ R36, R36, R27 ;  /* 0x0000001b24247221 */ /* 0x002fe20000010000 */
[----:B------:R-:W-:Y:S01]  /*0e20*/  SHF.R.U32.HI R25, RZ, 0x1, R24 ;  /* 0x00000001ff197819 */ /* 0x000fe20000011618 */
[----:B------:R-:W-:Y:S01]  /*0e30*/  FADD.FTZ R37, R37, R26 ;  /* 0x0000001a25257221 */ /* 0x000fe20000010000 */
[----:B------:R-:W-:Y:S02]  /*0e40*/  VIADD R26, R38, 0xe ;  /* 0x0000000e261a7836 */ /* 0x000fe40000000000 */
[----:B----4-:R-:W-:Y:S01]  /*0e50*/  FADD.FTZ R36, R36, R29 ;  /* 0x0000001d24247221 */ /* 0x010fe20000010000 */
[----:B------:R-:W-:Y:S01]  /*0e60*/  IADD3 R27, PT, PT, R38, 0x10, RZ ;  /* 0x00000010261b7810 */ /* 0x000fe20007ffe0ff */
[----:B------:R-:W-:Y:S02]  /*0e70*/  IMAD R24, R25, 0x18, R48 ;  /* 0x0000001819187824 */ /* 0x000fe400078e0230 */
[----:B------:R-:W-:Y:S01]  /*0e80*/  FADD.FTZ R37, R37, R28 ;  /* 0x0000001c25257221 */ /* 0x000fe20000010000 */
[----:B-----5:R-:W-:Y:S01]  /*0e90*/  FADD.FTZ R36, R36, R31 ;  /* 0x0000001f24247221 */ /* 0x020fe20000010000 */
[----:B------:R-:W-:Y:S01]  /*0ea0*/  SHF.R.U32.HI R25, RZ, 0x1, R26 ;  /* 0x00000001ff197819 */ /* 0x000fe2000001161a */
[----:B------:R-:W-:Y:S01]  /*0eb0*/  IMAD.IADD R24, R49, 0x1, R24 ;  /* 0x0000000131187824 */ /* 0x000fe200078e0218 */
[----:B------:R-:W-:Y:S01]  /*0ec0*/  SHF.R.U32.HI R27, RZ, 0x1, R27 ;  /* 0x00000001ff1b7819 */ /* 0x000fe2000001161b */
[----:B------:R-:W-:-:S02]  /*0ed0*/  VIADD R29, R38, 0x12 ;  /* 0x00000012261d7836 */ /* 0x000fc40000000000 */
[----:B--2---:R-:W-:Y:S01]  /*0ee0*/  FADD.FTZ R36, R36, R33 ;  /* 0x0000002124247221 */ /* 0x004fe20000010000 */
[--C-:B------:R-:W-:Y:S01]  /*0ef0*/  IMAD R26, R25, 0x18, R48.reuse ;  /* 0x00000018191a7824 */ /* 0x100fe200078e0230 */
[----:B------:R-:W-:Y:S01]  /*0f00*/  IADD3 R31, PT, PT, R38, 0x14, RZ ;  /* 0x00000014261f7810 */ /* 0x000fe20007ffe0ff */
[----:B------:R-:W0:Y:S01]  /*0f10*/  LDS.64 R24, [R24] ;  /* 0x0000000018187984 */ /* 0x000e220000000a00 */
[----:B---3--:R-:W-:Y:S01]  /*0f20*/  FADD.FTZ R56, R36, R35 ;  /* 0x0000002324387221 */ /* 0x008fe20000010000 */
[----:B------:R-:W-:Y:S01]  /*0f30*/  SHF.R.U32.HI R29, RZ, 0x1, R29 ;  /* 0x00000001ff1d7819 */ /* 0x000fe2000001161d */
[--C-:B------:R-:W-:Y:S01]  /*0f40*/  IMAD R36, R27, 0x18, R48.reuse ;  /* 0x000000181b247824 */ /* 0x100fe200078e0230 */
[----:B------:R-:W-:Y:S01]  /*0f50*/  IADD3 R26, PT, PT, R49, R26, RZ ;  /* 0x0000001a311a7210 */ /* 0x000fe20007ffe0ff */
[----:B------:R-:W-:Y:S01]  /*0f60*/  VIADD R28, R38, 0x16 ;  /* 0x00000016261c7836 */ /* 0x000fe20000000000 */
[----:B------:R-:W-:Y:S01]  /*0f70*/  SHF.R.U32.HI R31, RZ, 0x1, R31 ;  /* 0x00000001ff1f7819 */ /* 0x000fe2000001161f */
[----:B------:R-:W-:-:S02]  /*0f80*/  IMAD R40, R29, 0x18, R48 ;  /* 0x000000181d287824 */ /* 0x000fc400078e0230 */
[----:B------:R-:W-:Y:S01]  /*0f90*/  FADD.FTZ R37, R37, R30 ;  /* 0x0000001e25257221 */ /* 0x000fe20000010000 */
[----:B------:R-:W-:Y:S01]  /*0fa0*/  IADD3 R29, PT, PT, R49, R36, RZ ;  /* 0x00000024311d7210 */ /* 0x000fe20007ffe0ff */
[----:B------:R-:W1:Y:S01]  /*0fb0*/  LDS.64 R26, [R26] ;  /* 0x000000001a1a7984 */ /* 0x000e620000000a00 */
[C---:B------:R-:W-:Y:S01]  /*0fc0*/  IADD3 R30, PT, PT, R38.reuse, 0x18, RZ ;  /* 0x00000018261e7810 */ /* 0x040fe20007ffe0ff */
[----:B------:R-:W-:Y:S01]  /*0fd0*/  IMAD R36, R31, 0x18, R48 ;  /* 0x000000181f247824 */ /* 0x000fe200078e0230 */
[----:B------:R-:W-:Y:S01]  /*0fe0*/  SHF.R.U32.HI R33, RZ, 0x1, R28 ;  /* 0x00000001ff217819 */ /* 0x000fe2000001161c */
[----:B------:R-:W-:Y:S01]  /*0ff0*/  FADD.FTZ R37, R37, R32 ;  /* 0x0000002025257221 */ /* 0x000fe20000010000 */
[----:B------:R-:W-:Y:S01]  /*1000*/  IMAD.IADD R31, R49, 0x1, R40 ;  /* 0x00000001311f7824 */ /* 0x000fe200078e0228 */
[----:B------:R-:W2:Y:S01]  /*1010*/  LDS.64 R28, [R29] ;  /* 0x000000001d1c7984 */ /* 0x000ea20000000a00 */
[----:B------:R-:W-:Y:S01]  /*1020*/  SHF.R.U32.HI R35, RZ, 0x1, R30 ;  /* 0x00000001ff237819 */ /* 0x000fe2000001161e */
[----:B------:R-:W-:Y:S01]  /*1030*/  IMAD R40, R33, 0x18, R48 ;  /* 0x0000001821287824 */ /* 0x000fe200078e0230 */
[C---:B------:R-:W-:Y:S01]  /*1040*/  IADD3 R32, PT, PT, R38.reuse, 0x1a, RZ ;  /* 0x0000001a26207810 */ /* 0x040fe20007ffe0ff */
[----:B------:R-:W-:Y:S01]  /*1050*/  FADD.FTZ R43, R37, R34 ;  /* 0x00000022252b7221 */ /* 0x000fe20000010000 */
[----:B------:R-:W-:Y:S01]  /*1060*/  IADD3 R33, PT, PT, R49, R36, RZ ;  /* 0x0000002431217210 */ /* 0x000fe20007ffe0ff */
[----:B------:R-:W-:Y:S01]  /*1070*/  VIADD R34, R38, 0x1c ;  /* 0x0000001c26227836 */ /* 0x000fe20000000000 */
[----:B------:R-:W3:Y:S01]  /*1080*/  LDS.64 R30, [R31] ;  /* 0x000000001f1e7984 */ /* 0x000ee20000000a00 */
[----:B------:R-:W-:Y:S01]  /*1090*/  SHF.R.U32.HI R37, RZ, 0x1, R32 ;  /* 0x00000001ff257819 */ /* 0x000fe20000011620 */
[----:B------:R-:W-:-:S02]  /*10a0*/  IMAD R36, R35, 0x18, R48 ;  /* 0x0000001823247824 */ /* 0x000fc400078e0230 */
[----:B------:R-:W-:Y:S01]  /*10b0*/  IMAD.IADD R35, R49, 0x1, R40 ;  /* 0x0000000131237824 */ /* 0x000fe200078e0228 */
[----:B------:R-:W4:Y:S01]  /*10c0*/  LDS.64 R32, [R33] ;  /* 0x0000000021207984 */ /* 0x000f220000000a00 */
[----:B------:R-:W-:Y:S01]  /*10d0*/  VIADD R38, R38, 0x1e ;  /* 0x0000001e26267836 */ /* 0x000fe20000000000 */
[----:B------:R-:W-:Y:S01]  /*10e0*/  SHF.R.U32.HI R39, RZ, 0x1, R34 ;  /* 0x00000001ff277819 */ /* 0x000fe20000011622 */
[----:B------:R-:W-:Y:S01]  /*10f0*/  IMAD R40, R37, 0x18, R48 ;  /* 0x0000001825287824 */ /* 0x000fe200078e0230 */
[----:B------:R-:W-:Y:S01]  /*1100*/  IADD3 R36, PT, PT, R49, R36, RZ ;  /* 0x0000002431247210 */ /* 0x000fe20007ffe0ff */
[----:B------:R-:W5:Y:S01]  /*1110*/  LDS.64 R34, [R35] ;  /* 0x0000000023227984 */ /* 0x000f620000000a00 */
[----:B------:R-:W-:Y:S01]  /*1120*/  SHF.R.U32.HI R41, RZ, 0x1, R38 ;  /* 0x00000001ff297819 */ /* 0x000fe20000011626 */
[----:B------:R-:W-:Y:S02]  /*1130*/  IMAD R42, R39, 0x18, R48 ;  /* 0x00000018272a7824 */ /* 0x000fe400078e0230 */
[----:B------:R-:W-:Y:S01]  /*1140*/  IMAD.IADD R38, R49, 0x1, R40 ;  /* 0x0000000131267824 */ /* 0x000fe200078e0228 */
[----:B------:R-:W5:Y:S01]  /*1150*/  LDS.64 R36, [R36] ;  /* 0x0000000024247984 */ /* 0x000f620000000a00 */
[----:B------:R-:W-:Y:S01]  /*1160*/  IMAD R58, R41, 0x18, R48 ;  /* 0x00000018293a7824 */ /* 0x000fe200078e0230 */
[----:B------:R-:W-:Y:S01]  /*1170*/  IADD3 R40, PT, PT, R49, R42, RZ ;  /* 0x0000002a31287210 */ /* 0x000fe20007ffe0ff */
[----:B0-----:R-:W-:Y:S01]  /*1180*/  FADD.FTZ R57, R43, R24 ;  /* 0x000000182b397221 */ /* 0x001fe20000010000 */
[----:B------:R-:W-:Y:S01]  /*1190*/  FADD.FTZ R56, R56, R25 ;  /* 0x0000001938387221 */ /* 0x000fe20000010000 */
[----:B------:R-:W0:Y:S01]  /*11a0*/  LDS.64 R38, [R38] ;  /* 0x0000000026267984 */ /* 0x000e220000000a00 */
[----:B------:R-:W-:-:S03]  /*11b0*/  IMAD.IADD R42, R49, 0x1, R58 ;  /* 0x00000001312a7824 */ /* 0x000fc600078e023a */
[----:B------:R-:W0:Y:S01]  /*11c0*/  LDS.64 R40, [R40] ;  /* 0x0000000028287984 */ /* 0x000e220000000a00 */
[----:B-1----:R-:W-:-:S03]  /*11d0*/  FADD.FTZ R57, R57, R26 ;  /* 0x0000001a39397221 */ /* 0x002fc60000010000 */
[----:B------:R-:W1:Y:S01]  /*11e0*/  LDS.64 R42, [R42] ;  /* 0x000000002a2a7984 */ /* 0x000e620000000a00 */
        /* <DEDUP_REMOVED lines=9> */
[----:B------:R-:W-:-:S03]  /*1280*/  FADD.FTZ R57, R57, R36 ;  /* 0x0000002439397221 */ /* 0x000fc60000010000 */
[----:B------:R-:W-:Y:S01]  /*1290*/  FADD.FTZ R56, R56, R37 ;  /* 0x0000002538387221 */ /* 0x000fe20000010000 */
[----:B0-----:R-:W-:-:S03]  /*12a0*/  FADD.FTZ R57, R57, R38 ;  /* 0x0000002639397221 */ /* 0x001fc60000010000 */
[----:B------:R-:W-:Y:S01]  /*12b0*/  FADD.FTZ R56, R56, R39 ;  /* 0x0000002738387221 */ /* 0x000fe20000010000 */
[----:B------:R-:W-:-:S03]  /*12c0*/  FADD.FTZ R57, R57, R40 ;  /* 0x0000002839397221 */ /* 0x000fc60000010000 */
[----:B------:R-:W-:Y:S01]  /*12d0*/  FADD.FTZ R56, R56, R41 ;  /* 0x0000002938387221 */ /* 0x000fe20000010000 */
[----:B-1----:R-:W-:-:S03]  /*12e0*/  FADD.FTZ R37, R57, R42 ;  /* 0x0000002a39257221 */ /* 0x002fc60000010000 */
[----:B------:R-:W-:Y:S01]  /*12f0*/  FADD.FTZ R36, R56, R43 ;  /* 0x0000002b38247221 */ /* 0x000fe20000010000 */
[----:B------:R-:W-:Y:S06]  /*1300*/  BRA.U !UP0, `(.L_x_80) ;  /* 0xfffffff908347547 */ /* 0x000fec000b83ffff */
.L_x_79:
[----:B------:R-:W-:Y:S05]  /*1310*/  BSYNC.RECONVERGENT B0 ;  /* 0x0000000000007941 */ /* 0x000fea0003800200 */
.L_x_78:
[----:B------:R-:W0:Y:S01]  /*1320*/  @!P0 LDC.64 R24, c[0x0][0x3d0] ;  /* 0x0000f400ff188b82 */ /* 0x000e220000000a00 */
[----:B------:R-:W1:Y:S01]  /*1330*/  SHFL.BFLY PT, R26, R37, 0x1, 0x1f ;  /* 0x0c201f00251a7f89 */ /* 0x000e6200000e0000 */
[----:B------:R-:W-:Y:S02]  /*1340*/  @!P0 SHF.L.U32 R27, R44, 0x1, RZ ;  /* 0x000000012c1b8819 */ /* 0x000fe400000006ff */
[----:B------:R-:W-:Y:S01]  /*1350*/  IADD3 R12, P1, PT, R12, 0xa, RZ ;  /* 0x0000000a0c0c7810 */ /* 0x000fe20007f3e0ff */
[----:B------:R-:W4:Y:S01]  /*1360*/  SHFL.BFLY PT, R29, R36, 0x1, 0x1f ;  /* 0x0c201f00241d7f89 */ /* 0x000f2200000e0000 */
[----:B------:R-:W-:Y:S01]  /*1370*/  @!P0 LOP3.LUT R28, R27, 0x3e, RZ, 0xc0, !PT ;  /* 0x0000003e1b1c8812 */ /* 0x000fe200078ec0ff */
[----:B------:R-:W-:Y:S02]  /*1380*/  @!P0 IMAD R27, R14, UR7, R45 ;  /* 0x000000070e1b8c24 */ /* 0x000fe4000f8e022d */
[----:B------:R-:W-:Y:S02]  /*1390*/  IMAD.X R11, RZ, RZ, R11, P1 ;  /* 0x000000ffff0b7224 */ /* 0x000fe400008e060b */
[----:B------:R-:W-:-:S05]  /*13a0*/  @!P0 IMAD R28, R19, 0x20, R28 ;  /* 0x00000020131c8824 */ /* 0x000fca00078e021c */
[----:B------:R-:W-:Y:S01]  /*13b0*/  @!P0 LEA R31, R27, R28, 0x7 ;  /* 0x0000001c1b1f8211 */ /* 0x000fe200078e38ff */
[----:B--2---:R-:W-:Y:S01]  /*13c0*/  FADD.FTZ R27, RZ, R20 ;  /* 0x00000014ff1b7221 */ /* 0x004fe20000010000 */
[----:B------:R-:W-:-:S03]  /*13d0*/  FADD.FTZ R20, RZ, R21 ;  /* 0x00000015ff147221 */ /* 0x000fc60000010000 */
[----:B---3--:R-:W-:Y:S01]  /*13e0*/  FADD.FTZ R22, R27, R22 ;  /* 0x000000161b167221 */ /* 0x008fe20000010000 */
[----:B------:R-:W-:Y:S01]  /*13f0*/  FADD.FTZ R23, R20, R23 ;  /* 0x0000001714177221 */ /* 0x000fe20000010000 */
[----:B0-----:R-:W-:-:S04]  /*1400*/  @!P0 IMAD.WIDE.U32 R24, R31, 0x4, R24 ;  /* 0x000000041f188825 */ /* 0x001fc800078e0018 */
[----:B-1----:R-:W-:Y:S01]  /*1410*/  FADD.FTZ R20, R26, R37 ;  /* 0x000000251a147221 */ /* 0x002fe20000010000 */
[----:B------:R0:W-:Y:S01]  /*1420*/  STG.E.64 desc[UR10][R50.64+0x2800], R22 ;  /* 0x0028001632007986 */ /* 0x0001e2000c101b0a */
[----:B----4-:R-:W-:-:S05]  /*1430*/  FADD.FTZ R21, R29, R36 ;  /* 0x000000241d157221 */ /* 0x010fca0000010000 */
[----:B------:R0:W-:Y:S01]  /*1440*/  @!P0 STG.E.64 desc[UR10][R24.64], R20 ;  /* 0x0000001418008986 */ /* 0x0001e2000c101b0a */
[----:B------:R-:W-:-:S04]  /*1450*/  ISETP.GE.U32.AND P0, PT, R12, UR8, PT ;  /* 0x000000080c007c0c */ /* 0x000fc8000bf06070 */
[----:B------:R-:W-:-:S13]  /*1460*/  ISETP.GE.AND.EX P0, PT, R11, UR5, PT, P0 ;  /* 0x000000050b007c0c */ /* 0x000fda000bf06300 */
[----:B0-----:R-:W-:Y:S05]  /*1470*/  @!P0 BRA `(.L_x_81) ;  /* 0x00000000004c8947 */ /* 0x001fea0003800000 */
[----:B------:R-:W-:Y:S01]  /*1480*/  BAR.SYNC.DEFER_BLOCKING 0x0 ;  /* 0x0000000000007b1d */ /* 0x000fe20000010000 */
[----:B------:R-:W-:-:S13]  /*1490*/  ISETP.NE.AND P1, PT, R19, RZ, PT ;  /* 0x000000ff1300720c */ /* 0x000fda0003f25270 */
        /* <DEDUP_REMOVED lines=8> */
.L_x_83:
[----:B0-----:R-:W2:Y:S04]  /*1520*/  LD.E.STRONG.GPU R21, desc[UR10][R54.64] ;  /* 0x0000000a36157980 */ /* 0x001ea8000c10f900 */
[----:B--2---:R-:W-:Y:S01]  /*1530*/  CCTL.IVALL ;  /* 0x00000000ff00798f */ /* 0x004fe20002000000 */
[----:B------:R-:W-:Y:S05]  /*1540*/  YIELD ;  /* 0x0000000000007946 */ /* 0x000fea0003800000 */
[----:B-----5:R-:W-:-:S04]  /*1550*/  LOP3.LUT R21, R21, R20, RZ, 0x3c, !PT ;  /* 0x0000001415157212 */ /* 0x020fc800078e3cff */
[----:B------:R-:W-:-:S13]  /*1560*/  ISETP.GT.AND P1, PT, R21, -0x1, PT ;  /* 0xffffffff1500780c */ /* 0x000fda0003f24270 */
[----:B------:R-:W-:Y:S05]  /*1570*/  @P1 BRA `(.L_x_83) ;  /* 0xfffffffc00e81947 */ /* 0x000fea000383ffff */
.L_x_82:
[----:B------:R-:W-:Y:S05]  /*1580*/  WARPSYNC.ALL ;  /* 0x0000000000007948 */ /* 0x000fea0003800000 */
[----:B------:R-:W-:Y:S06]  /*1590*/  BAR.SYNC.DEFER_BLOCKING 0x0 ;  /* 0x0000000000007b1d */ /* 0x000fec0000010000 */
[----:B------:R-:W-:Y:S05]  /*15a0*/  BRA `(.L_x_84) ;  /* 0x0000000000487947 */ /* 0x000fea0003800000 */
.L_x_81:
[----:B------:R-:W-:Y:S01]  /*15b0*/  BAR.SYNC.DEFER_BLOCKING 0x0 ;  /* 0x0000000000007b1d */ /* 0x000fe20000010000 */
[----:B------:R-:W-:-:S13]  /*15c0*/  ISETP.NE.AND P1, PT, R19, RZ, PT ;  /* 0x000000ff1300720c */ /* 0x000fda0003f25270 */
[----:B------:R-:W-:Y:S05]  /*15d0*/  @P1 BRA `(.L_x_85) ;  /* 0x0000000000341947 */ /* 0x000fea0003800000 */
[----:B------:R-:W-:Y:S01]  /*15e0*/  IMAD.MOV.U32 R21, RZ, RZ, 0x7fffffe1 ;  /* 0x7fffffe1ff157424 */ /* 0x000fe200078e00ff */
[----:B------:R-:W-:-:S04]  /*15f0*/  ISETP.NE.AND P1, PT, R44, RZ, PT ;  /* 0x000000ff2c00720c */ /* 0x000fc80003f25270 */
[----:B------:R-:W-:Y:S01]  /*1600*/  SEL R21, R21, 0x1, !P1 ;  /* 0x0000000115157807 */ /* 0x000fe20004800000 */
[----:B------:R-:W-:Y:S06]  /*1610*/  MEMBAR.ALL.GPU ;  /* 0x0000000000007992 */ /* 0x000fec000000a000 */
[----:B------:R-:W-:-:S00]  /*1620*/  ERRBAR ;  /* 0x00000000000079ab */ /* 0x000fc00000000000 */
[----:B------:R-:W-:Y:S06]  /*1630*/  CGAERRBAR ;  /* 0x00000000000075ab */ /* 0x000fec0000000000 */
[----:B------:R0:W5:Y:S02]  /*1640*/  ATOM.E.ADD.STRONG.GPU PT, R21, desc[UR10][R52.64], R21 ;  /* 0x800000153415798a */ /* 0x00016400081ef10a */
.L_x_86:
[----:B------:R-:W2:Y:S04]  /*1650*/  LD.E.STRONG.GPU R20, desc[UR10][R52.64] ;  /* 0x0000000a34147980 */ /* 0x000ea8000c10f900 */
[----:B--2---:R-:W-:Y:S01]  /*1660*/  CCTL.IVALL ;  /* 0x00000000ff00798f */ /* 0x004fe20002000000 */
[----:B------:R-:W-:Y:S05]  /*1670*/  YIELD ;  /* 0x0000000000007946 */ /* 0x000fea0003800000 */
[----:B-----5:R-:W-:-:S04]  /*1680*/  LOP3.LUT R20, R20, R21, RZ, 0x3c, !PT ;  /* 0x0000001514147212 */ /* 0x020fc800078e3cff */
[----:B------:R-:W-:-:S13]  /*1690*/  ISETP.GT.AND P1, PT, R20, -0x1, PT ;  /* 0xffffffff1400780c */ /* 0x000fda0003f24270 */
[----:B------:R-:W-:Y:S05]  /*16a0*/  @P1 BRA `(.L_x_86) ;  /* 0xfffffffc00e81947 */ /* 0x000fea000383ffff */
.L_x_85:
[----:B------:R-:W-:Y:S05]  /*16b0*/  WARPSYNC.ALL ;  /* 0x0000000000007948 */ /* 0x000fea0003800000 */
[----:B------:R-:W-:Y:S06]  /*16c0*/  BAR.SYNC.DEFER_BLOCKING 0x0 ;  /* 0x0000000000007b1d */ /* 0x000fec0000010000 */
.L_x_84:
[C---:B------:R-:W-:Y:S01]  /*16d0*/  ISETP.GT.U32.AND P1, PT, R19.reuse, 0x3f, PT ;  /* 0x0000003f1300780c */ /* 0x040fe20003f24070 */
[----:B------:R-:W1:Y:S01]  /*16e0*/  S2UR UR6, SR_CgaCtaId ;  /* 0x00000000000679c3 */ /* 0x000e620000008800 */
[----:B------:R-:W-:Y:S01]  /*16f0*/  UMOV UR4, 0x400 ;  /* 0x0000040000047882 */ /* 0x000fe20000000000 */
[----:B------:R-:W-:Y:S01]  /*1700*/  IADD3 R46, PT, PT, -R46, R8, RZ ;  /* 0x000000082e2e7210 */ /* 0x000fe20007ffe1ff */
[----:B------:R-:W2:Y:S09]  /*1710*/  LDCU.64 UR12, c[0x0][0x380] ;  /* 0x00007000ff0c77ac */ /* 0x000eb20008000a00 */
[----:B------:R-:W3:Y:S01]  /*1720*/  @!P1 LDC.64 R20, c[0x0][0x3d0] ;  /* 0x0000f400ff149b82 */ /* 0x000ee20000000a00 */
[----:B------:R-:W-:Y:S01]  /*1730*/  @!P1 SHF.L.U32 R22, R19, 0x1, RZ ;  /* 0x0000000113169819 */ /* 0x000fe200000006ff */
[----:B------:R-:W-:-:S03]  /*1740*/  @!P1 IMAD R23, R14, UR7, R45 ;  /* 0x000000070e179c24 */ /* 0x000fc6000f8e022d */
[----:B------:R-:W-:-:S05]  /*1750*/  @!P1 LOP3.LUT R22, R22, 0x7e, RZ, 0xc0, !PT ;  /* 0x0000007e16169812 */ /* 0x000fca00078ec0ff */
[----:B------:R-:W-:-:S04]  /*1760*/  @!P1 IMAD R23, R23, 0x80, R22 ;  /* 0x0000008017179824 */ /* 0x000fc800078e0216 */
[----:B---3--:R-:W-:-:S06]  /*1770*/  @!P1 IMAD.WIDE.U32 R20, R23, 0x4, R20 ;  /* 0x0000000417149825 */ /* 0x008fcc00078e0014 */
[----:B------:R-:W3:Y:S01]  /*1780*/  @!P1 LDG.E.64 R20, desc[UR10][R20.64] ;  /* 0x0000000a14149981 */ /* 0x000ee2000c1e1b00 */
[----:B------:R-:W-:Y:S01]  /*1790*/  CS2R R22, SRZ ;  /* 0x0000000000167805 */ /* 0x000fe2000001ff00 */
[----:B------:R-:W-:Y:S01]  /*17a0*/  UIADD3 UR4, UPT, UPT, UR4, 0x2300, URZ ;  /* 0x0000230004047890 */ /* 0x000fe2000fffe0ff */
[----:B------:R-:W-:-:S03]  /*17b0*/  LOP3.LUT R14, R14, 0x1, RZ, 0x3c, !PT ;  /* 0x000000010e0e7812 */ /* 0x000fc600078e3cff */
[----:B-1----:R-:W-:-:S06]  /*17c0*/  ULEA UR4, UR6, UR4, 0x18 ;  /* 0x0000000406047291 */ /* 0x002fcc000f8ec0ff */
[----:B------:R-:W-:Y:S01]  /*17d0*/  LEA R46, R46, UR4, 0x3 ;  /* 0x000000042e2e7c11 */ /* 0x000fe2000f8e18ff */
[----:B---3--:R-:W-:Y:S01]  /*17e0*/  @!P1 FADD.FTZ R23, RZ, R20 ;  /* 0x00000014ff179221 */ /* 0x008fe20000010000 */
[----:B------:R-:W-:Y:S01]  /*17f0*/  @!P1 FADD.FTZ R22, RZ, R21 ;  /* 0x00000015ff169221 */ /* 0x000fe20000010000 */
[----:B------:R-:W-:-:S03]  /*1800*/  LOP3.LUT P1, RZ, R19, 0x3df, RZ, 0xc0, !PT ;  /* 0x000003df13ff7812 */ /* 0x000fc6000782c0ff */
[----:B------:R-:W1:Y:S04]  /*1810*/  SHFL.BFLY PT, R24, R23, 0x10, 0x1f ;  /* 0x0e001f0017187f89 */ /* 0x000e6800000e0000 */
[----:B------:R-:W3:Y:S06]  /*1820*/  SHFL.BFLY PT, R25, R22, 0x10, 0x1f ;  /* 0x0e001f0016197f89 */ /* 0x000eec00000e0000 */
[----:B------:R-:W-:Y:S01]  /*1830*/  @!P1 LEA.HI R8, R19, UR4, RZ, 0x1e ;  /* 0x0000000413089c11 */ /* 0x000fe2000f8ff0ff */
[----:B-1----:R-:W-:Y:S01]  /*1840*/  FADD.FTZ R24, R24, R23 ;  /* 0x0000001718187221 */ /* 0x002fe20000010000 */
[----:B---3--:R-:W-:-:S04]  /*1850*/  FADD.FTZ R25, R25, R22 ;  /* 0x0000001619197221 */ /* 0x008fc80000010000 */
[----:B------:R-:W1:Y:S04]  /*1860*/  SHFL.BFLY PT, R27, R24, 0x8, 0x1f ;  /* 0x0d001f00181b7f89 */ /* 0x000e6800000e0000 */
[----:B------:R-:W3:Y:S01]  /*1870*/  SHFL.BFLY PT, R26, R25, 0x8, 0x1f ;  /* 0x0d001f00191a7f89 */ /* 0x000ee200000e0000 */
        /* <DEDUP_REMOVED lines=13> */
[----:B---3--:R-:W-:-:S03]  /*1950*/  FADD.FTZ R21, R22, R25 ;  /* 0x0000001916157221 */ /* 0x008fc60000010000 */
[----:B------:R-:W-:Y:S01]  /*1960*/  @!P1 FMUL.FTZ R20, R20, 9.7656251455191522837e-05 ;  /* 0x38cccccd14149820 */ /* 0x000fe20000410000 */
[----:B------:R-:W-:-:S05]  /*1970*/  @!P1 FMUL.FTZ R21, R21, 9.7656251455191522837e-05 ;  /* 0x38cccccd15159820 */ /* 0x000fca0000410000 */
[----:B------:R-:W-:Y:S01]  /*1980*/  @!P1 STS.64 [R8], R20 ;  /* 0x0000001408009388 */ /* 0x000fe20000000a00 */
[----:B------:R-:W-:Y:S06]  /*1990*/  BAR.SYNC.DEFER_BLOCKING 0x0 ;  /* 0x0000000000007b1d */ /* 0x000fec0000010000 */
[----:B------:R-:W1:Y:S02]  /*19a0*/  LDS.64 R46, [R46] ;  /* 0x000000002e2e7984 */ /* 0x000e640000000a00 */
[--C-:B-1----:R-:W-:Y:S01]  /*19b0*/  FADD.FTZ R5, R5, -R46.reuse ;  /* 0x8000002e05057221 */ /* 0x102fe20000010000 */
[----:B------:R-:W-:-:S03]  /*19c0*/  FADD.FTZ R3, R3, -R46 ;  /* 0x8000002e03037221 */ /* 0x000fc60000010000 */
[-C--:B------:R-:W-:Y:S01]  /*19d0*/  FFMA.FTZ R5, R0, -R47.reuse, R5 ;  /* 0x8000002f00057223 */ /* 0x080fe20000010005 */
[----:B------:R-:W-:Y:S01]  /*19e0*/  FFMA.FTZ R3, R2, -R47, R3 ;  /* 0x8000002f02037223 */ /* 0x000fe20000010003 */
[----:B--2---:R-:W-:Y:S02]  /*19f0*/  IADD3 R2, P1, PT, R7, UR12, RZ ;  /* 0x0000000c07027c10 */ /* 0x004fe4000ff3e0ff */
[C---:B------:R-:W-:Y:S01]  /*1a00*/  FMUL.FTZ R5, R4.reuse, R5 ;  /* 0x0000000504057220 */ /* 0x040fe20000410000 */
[----:B------:R-:W-:Y:S01]  /*1a10*/  FMUL.FTZ R4, R4, R3 ;  /* 0x0000000304047220 */ /* 0x000fe20000410000 */
[----:B------:R-:W-:-:S04]  /*1a20*/  IADD3.X R3, PT, PT, R6, UR13, RZ, P1, !PT ;  /* 0x0000000d06037c10 */ /* 0x000fc80008ffe4ff */
[----:B------:R-:W-:-:S05]  /*1a30*/  F2FP.BF16.F32.PACK_AB R5, R4, R5 ;  /* 0x000000050405723e */ /* 0x000fca00000010ff */
[----:B------:R1:W-:Y:S01]  /*1a40*/  STG.E desc[UR10][R2.64], R5 ;  /* 0x0000000502007986 */ /* 0x0003e2000c10190a */
[----:B------:R-:W-:Y:S05]  /*1a50*/  @!P0 BRA `(.L_x_87) ;  /* 0xffffffe8008c8947 */ /* 0x000fea000383ffff */
.L_x_77:
[----:B------:R-:W-:-:S05]  /*1a60*/  IMAD R29, R45, 0x20, R44 ;  /* 0x000000202d1d7824 */ /* 0x000fca00078e022c */
[----:B------:R-:W-:-:S04]  /*1a70*/  SHF.L.U32 R29, R29, 0x5, RZ ;  /* 0x000000051d1d7819 */ /* 0x000fc800000006ff */
[----:B------:R-:W-:-:S13]  /*1a80*/  ISETP.GT.AND P0, PT, R29, 0x9ff, PT ;  /* 0x000009ff1d00780c */ /* 0x000fda0003f04270 */
[----:B------:R-:W-:Y:S05]  /*1a90*/  @P0 EXIT ;  /* 0x000000000000094d */ /* 0x000fea0003800000 */
[----:B------:R-:W2:Y:S01]  /*1aa0*/  S2R R25, SR_TID.X ;  /* 0x0000000000197919 */ /* 0x000ea20000002100 */
[----:B-1----:R-:W1:Y:S01]  /*1ab0*/  LDC.64 R2, c[0x0][0x3c8] ;  /* 0x0000f200ff027b82 */ /* 0x002e620000000a00 */
[----:B------:R-:W3:Y:S01]  /*1ac0*/  LDCU.64 UR8, c[0x0][0x3d0] ;  /* 0x00007a00ff0877ac */ /* 0x000ee20008000a00 */
[----:B------:R-:W-:-:S06]  /*1ad0*/  UMOV UR4, 0x400 ;  /* 0x0000040000047882 */ /* 0x000fcc0000000000 */
[----:B------:R-:W4:Y:S01]  /*1ae0*/  S2UR UR5, SR_CgaCtaId ;  /* 0x00000000000579c3 */ /* 0x000f220000008800 */
[C---:B-1----:R-:W-:Y:S01]  /*1af0*/  IMAD.SHL.U32 R35, R2.reuse, 0x20, RZ ;  /* 0x0000002002237824 */ /* 0x042fe200078e00ff */
[----:B------:R-:W-:Y:S02]  /*1b00*/  SHF.L.U64.HI R34, R2, 0x5, R3 ;  /* 0x0000000502227819 */ /* 0x000fe40000010203 */
[--C-:B--2---:R-:W-:Y:S01]  /*1b10*/  SHF.R.U32.HI R36, RZ, 0x5, R25.reuse ;  /* 0x00000005ff247819 */ /* 0x104fe20000011619 */
[----:B----4-:R-:W-:Y:S01]  /*1b20*/  ULEA UR6, UR5, UR4, 0x18 ;  /* 0x0000000405067291 */ /* 0x010fe2000f8ec0ff */
[----:B------:R-:W-:Y:S01]  /*1b30*/  SHF.R.U32.HI R31, RZ, 0x4, R25 ;  /* 0x00000004ff1f7819 */ /* 0x000fe20000011619 */
[----:B---3--:R-:W-:Y:S01]  /*1b40*/  UIADD3 UR4, UP0, UPT, UR8, 0xca800, URZ ;  /* 0x000ca80008047890 */ /* 0x008fe2000ff1e0ff */
[----:B------:R-:W-:Y:S01]  /*1b50*/  LOP3.LUT R0, RZ, R36, RZ, 0x33, !PT ;  /* 0x00000024ff007212 */ /* 0x000fe200078e33ff */
[C---:B------:R-:W-:Y:S01]  /*1b60*/  IMAD.SHL.U32 R27, R25.reuse, 0x2, RZ ;  /* 0x00000002191b7824 */ /* 0x040fe200078e00ff */
[----:B------:R-:W-:Y:S01]  /*1b70*/  LOP3.LUT R28, R25, 0x1f, RZ, 0xc0, !PT ;  /* 0x0000001f191c7812 */ /* 0x000fe200078ec0ff */
[----:B------:R-:W-:Y:S01]  /*1b80*/  UIADD3.X UR5, UPT, UPT, URZ, UR9, URZ, UP0, !UPT ;  /* 0x00000009ff057290 */ /* 0x000fe200087fe4ff */
[----:B------:R-:W-:-:S02]  /*1b90*/  IADD3 R33, P0, PT, R0, R35, RZ ;  /* 0x0000002300217210 */ /* 0x000fc40007f1e0ff */
[----:B------:R-:W-:Y:S02]  /*1ba0*/  LOP3.LUT R0, R31, 0x1e, RZ, 0xc0, !PT ;  /* 0x0000001e1f007812 */ /* 0x000fe400078ec0ff */
[----:B------:R-:W-:Y:S02]  /*1bb0*/  IADD3.X R32, PT, PT, R34, -0x1, RZ, P0, !PT ;  /* 0xffffffff22207810 */ /* 0x000fe400007fe4ff */
[----:B------:R-:W-:Y:S02]  /*1bc0*/  LEA R30, R36, UR6, 0x7 ;  /* 0x00000006241e7c11 */ /* 0x000fe4000f8e38ff */
[----:B------:R-:W-:Y:S01]  /*1bd0*/  LOP3.LUT R40, R25, 0xf, RZ, 0xc0, !PT ;  /* 0x0000000f19287812 */ /* 0x000fe200078ec0ff */
[----:B------:R-:W-:-:S04]  /*1be0*/  IMAD.WIDE.U32 R2, R32, -0x33333333, RZ ;  /* 0xcccccccd20027825 */ /* 0x000fc800078e00ff */
[----:B------:R-:W-:-:S04]  /*1bf0*/  IMAD.WIDE.U32 R4, P0, R33, -0x33333334, R2 ;  /* 0xcccccccc21047825 */ /* 0x000fc80007800002 */
[----:B------:R-:W-:Y:S01]  /*1c00*/  IMAD.WIDE.U32 R2, R33, -0x33333333, RZ ;  /* 0xcccccccd21027825 */ /* 0x000fe200078e00ff */
[----:B------:R-:W-:Y:S02]  /*1c10*/  IADD3.X R7, PT, PT, RZ, RZ, RZ, P0, !PT ;  /* 0x000000ffff077210 */ /* 0x000fe400007fe4ff */
[----:B------:R-:W-:Y:S02]  /*1c20*/  MOV R6, R5 ;  /* 0x0000000500067202 */ /* 0x000fe40000000f00 */
[----:B------:R-:W-:Y:S02]  /*1c30*/  IADD3 RZ, P0, PT, R3, R4, RZ ;  /* 0x0000000403ff7210 */ /* 0x000fe40007f1e0ff */
[----:B------:R-:W-:-:S03]  /*1c40*/  LOP3.LUT R5, R0, 0x1f, R25, 0x78, !PT ;  /* 0x0000001f00057812 */ /* 0x000fc600078e7819 */
[----:B------:R-:W-:-:S04]  /*1c50*/  IMAD.WIDE.U32.X R2, R32, -0x33333334, R6, P0 ;  /* 0xcccccccc20027825 */ /* 0x000fc800000e0406 */
[----:B------:R-:W-:Y:S01]  /*1c60*/  IMAD R30, R5, 0x4, R30 ;  /* 0x00000004051e7824 */ /* 0x000fe200078e021e */
[----:B------:R-:W-:-:S04]  /*1c70*/  SHF.R.U64 R45, R2, 0x3, R3 ;  /* 0x00000003022d7819 */ /* 0x000fc80000001203 */
[----:B------:R-:W-:-:S04]  /*1c80*/  IADD3 R44, P1, PT, R45, 0x1, RZ ;  /* 0x000000012d2c7810 */ /* 0x000fc80007f3e0ff */
[----:B------:R-:W-:Y:S02]  /*1c90*/  LOP3.LUT R42, R44, 0x7, RZ, 0xc0, !PT ;  /* 0x000000072c2a7812 */ /* 0x000fe400078ec0ff */
[----:B------:R-:W-:Y:S02]  /*1ca0*/  LEA.HI.X R4, R3, RZ, RZ, 0x1d, P1 ;  /* 0x000000ff03047211 */ /* 0x000fe400008fecff */
[----:B------:R-:W-:Y:S02]  /*1cb0*/  IADD3 R0, P2, PT, R42, -0x1, RZ ;  /* 0xffffffff2a007810 */ /* 0x000fe40007f5e0ff */
[----:B------:R-:W-:Y:S02]  /*1cc0*/  LOP3.LUT R24, R44, 0xfffffff8, RZ, 0xc0, !PT ;  /* 0xfffffff82c187812 */ /* 0x000fe400078ec0ff */
[----:B------:R-:W-:Y:S02]  /*1cd0*/  ISETP.GE.U32.AND P0, PT, R0, 0x3, PT ;  /* 0x000000030000780c */ /* 0x000fe40003f06070 */
[----:B------:R-:W-:-:S02]  /*1ce0*/  IADD3.X R2, PT, PT, RZ, -0x1, RZ, P2, !PT ;  /* 0xffffffffff027810 */ /* 0x000fc400017fe4ff */
[----:B------:R-:W-:Y:S02]  /*1cf0*/  SHF.L.U32 R0, R25, 0x7, RZ ;  /* 0x0000000719007819 */ /* 0x000fe400000006ff */
[----:B------:R-:W-:Y:S01]  /*1d00*/  ISETP.GE.U32.AND.EX P0, PT, R2, RZ, PT, P0 ;  /* 0x000000ff0200720c */ /* 0x000fe20003f06100 */
[----:B------:R-:W-:Y:S01]  /*1d10*/  IMAD.WIDE.U32 R2, R36, 0xa00, RZ ;  /* 0x00000a0024027825 */ /* 0x000fe200078e00ff */
[----:B------:R-:W-:-:S04]  /*1d20*/  LOP3.LUT R0, R0, 0x780, RZ, 0xc0, !PT ;  /* 0x0000078000007812 */ /* 0x000fc800078ec0ff */
[----:B------:R-:W-:Y:S02]  /*1d30*/  IADD3 R26, PT, PT, R0, UR6, RZ ;  /* 0x00000006001a7c10 */ /* 0x000fe4000fffe0ff */
[----:B------:R-:W-:Y:S02]  /*1d40*/  LOP3.LUT R25, R2, 0x1f, R25, 0xf8, !PT ;  /* 0x0000001f02197812 */ /* 0x000fe400078ef819 */
[----:B------:R-:W-:-:S07]  /*1d50*/  LOP3.LUT R0, R4, 0x3fffffff, RZ, 0xc0, !PT ;  /* 0x3fffffff04007812 */ /* 0x000fce00078ec0ff */
.L_x_99:
[----:B------:R-:W-:Y:S01]  /*1d60*/  ISETP.GT.U32.AND P1, PT, R35, R36, PT ;  /* 0x000000242300720c */ /* 0x000fe20003f24070 */
[----:B------:R-:W-:Y:S01]  /*1d70*/  BSSY.RECONVERGENT B0, `(.L_x_88) ;  /* 0x0000070000007945 */ /* 0x000fe20003800200 */
[----:B------:R-:W-:Y:S02]  /*1d80*/  HFMA2 R37, -RZ, RZ, 0, 0 ;  /* 0x00000000ff257431 */ /* 0x000fe400000001ff */
[----:B------:R-:W-:Y:S01]  /*1d90*/  IMAD.MOV.U32 R38, RZ, RZ, RZ ;  /* 0x000000ffff267224 */ /* 0x000fe200078e00ff */
[----:B------:R-:W-:-:S13]  /*1da0*/  ISETP.GT.AND.EX P1, PT, R34, RZ, PT, P1 ;  /* 0x000000ff2200720c */ /* 0x000fda0003f24310 */
[----:B0-23--:R-:W-:Y:S05]  /*1db0*/  @!P1 BRA `(.L_x_89) ;  /* 0x0000000400ac9947 */ /* 0x00dfea0003800000 */
[----:B------:R-:W-:Y:S01]  /*1dc0*/  ISETP.GE.U32.AND P2, PT, R33, 0x46, PT ;  /* 0x000000462100780c */ /* 0x000fe20003f46070 */
[----:B------:R-:W-:Y:S01]  /*1dd0*/  BSSY.RECONVERGENT B1, `(.L_x_90) ;  /* 0x0000033000017945 */ /* 0x000fe20003800200 */
[----:B------:R-:W-:Y:S02]  /*1de0*/  ISETP.NE.U32.AND P1, PT, R42, RZ, PT ;  /* 0x000000ff2a00720c */ /* 0x000fe40003f25070 */
[----:B------:R-:W-:Y:S02]  /*1df0*/  CS2R R38, SRZ ;  /* 0x0000000000267805 */ /* 0x000fe4000001ff00 */
[----:B------:R-:W-:Y:S02]  /*1e00*/  ISETP.GE.U32.AND.EX P2, PT, R32, RZ, PT, P2 ;  /* 0x000000ff2000720c */ /* 0x000fe40003f46120 */
[----:B------:R-:W-:Y:S02]  /*1e10*/  IADD3 R4, P3, PT, R28, R29, RZ ;  /* 0x0000001d1c047210 */ /* 0x000fe40007f7e0ff */
[----:B------:R-:W-:-:S02]  /*1e20*/  ISETP.NE.AND.EX P1, PT, RZ, RZ, PT, P1 ;  /* 0x000000ffff00720c */ /* 0x000fc40003f25310 */
[----:B------:R-:W-:Y:S02]  /*1e30*/  SHF.R.S32.HI R43, RZ, 0x1f, R29 ;  /* 0x0000001fff2b7819 */ /* 0x000fe4000001141d */
[----:B------:R-:W-:Y:S02]  /*1e40*/  MOV R41, R36 ;  /* 0x0000002400297202 */ /* 0x000fe40000000f00 */
[----:B------:R-:W-:-:S03]  /*1e50*/  MOV R37, RZ ;  /* 0x000000ff00257202 */ /* 0x000fc60000000f00 */
[----:B------:R-:W-:Y:S05]  /*1e60*/  @!P2 BRA `(.L_x_91) ;  /* 0x0000000000a4a947 */ /* 0x000fea0003800000 */
[----:B------:R-:W-:Y:S02]  /*1e70*/  IADD3 R7, P2, PT, R29, R25, RZ ;  /* 0x000000191d077210 */ /* 0x000fe40007f5e0ff */
[----:B------:R-:W-:Y:S02]  /*1e80*/  CS2R R38, SRZ ;  /* 0x0000000000267805 */ /* 0x000fe4000001ff00 */
[----:B------:R-:W-:Y:S01]  /*1e90*/  MOV R46, R24 ;  /* 0x00000018002e7202 */ /* 0x000fe20000000f00 */
[----:B------:R-:W-:Y:S01]  /*1ea0*/  IMAD.MOV.U32 R41, RZ, RZ, R36 ;  /* 0x000000ffff297224 */ /* 0x000fe200078e0024 */
[----:B------:R-:W-:Y:S01]  /*1eb0*/  MOV R47, R0 ;  /* 0x00000000002f7202 */ /* 0x000fe20000000f00 */
[----:B------:R-:W-:Y:S01]  /*1ec0*/  IMAD.X R8, R3, 0x1, R43, P2 ;  /* 0x0000000103087824 */ /* 0x000fe200010e062b */
[----:B------:R-:W-:-:S04]  /*1ed0*/  LEA R6, P2, R7, UR4, 0x3 ;  /* 0x0000000407067c11 */ /* 0x000fc8000f8418ff */
[----:B------:R-:W-:-:S09]  /*1ee0*/  LEA.HI.X R7, R7, UR5, R8, 0x3, P2 ;  /* 0x0000000507077c11 */ /* 0x000fd200090f1c08 */
.L_x_92:
[----:B------:R-:W2:Y:S04]  /*1ef0*/  LDG.E.64 R8, desc[UR10][R6.64+-0xc8000] ;  /* 0xf380000a06087981 */ /* 0x000ea8000c1e1b00 */
[----:B------:R-:W3:Y:S04]  /*1f00*/  LDG.E.64 R10, desc[UR10][R6.64+-0x96000] ;  /* 0xf6a0000a060a7981 */ /* 0x000ee8000c1e1b00 */
[----:B------:R-:W4:Y:S04]  /*1f10*/  LDG.E.64 R12, desc[UR10][R6.64+-0x64000] ;  /* 0xf9c0000a060c7981 */ /* 0x000f28000c1e1b00 */
[----:B------:R-:W5:Y:S04]  /*1f20*/  LDG.E.64 R14, desc[UR10][R6.64+-0x32000] ;  /* 0xfce0000a060e7981 */ /* 0x000f68000c1e1b00 */
[----:B------:R-:W5:Y:S04]  /*1f30*/  LDG.E.64 R16, desc[UR10][R6.64] ;  /* 0x0000000a06107981 */ /* 0x000f68000c1e1b00 */
[----:B------:R-:W5:Y:S04]  /*1f40*/  LDG.E.64 R18, desc[UR10][R6.64+0x32000] ;  /* 0x0320000a06127981 */ /* 0x000f68000c1e1b00 */
[----:B------:R-:W5:Y:S04]  /*1f50*/  LDG.E.64 R20, desc[UR10][R6.64+0x64000] ;  /* 0x0640000a06147981 */ /* 0x000f68000c1e1b00 */
[----:B------:R1:W5:Y:S01]  /*1f60*/  LDG.E.64 R22, desc[UR10][R6.64+0x96000] ;  /* 0x0960000a06167981 */ /* 0x000362000c1e1b00 */
[----:B------:R-:W-:-:S02]  /*1f70*/  IADD3 R46, P2, PT, R46, -0x8, RZ ;  /* 0xfffffff82e2e7810 */ /* 0x000fc40007f5e0ff */
[----:B------:R-:W-:Y:S02]  /*1f80*/  IADD3 R41, P4, PT, R41, 0x50, RZ ;  /* 0x0000005029297810 */ /* 0x000fe40007f9e0ff */
[----:B------:R-:W-:Y:S02]  /*1f90*/  IADD3.X R47, PT, PT, R47, -0x1, RZ, P2, !PT ;  /* 0xffffffff2f2f7810 */ /* 0x000fe400017fe4ff */
[----:B------:R-:W-:Y:S02]  /*1fa0*/  ISETP.NE.U32.AND P2, PT, R46, RZ, PT ;  /* 0x000000ff2e00720c */ /* 0x000fe40003f45070 */
[----:B------:R-:W-:Y:S02]  /*1fb0*/  IADD3.X R39, PT, PT, RZ, R39, RZ, P4, !PT ;  /* 0x00000027ff277210 */ /* 0x000fe400027fe4ff */
[----:B------:R-:W-:Y:S02]  /*1fc0*/  ISETP.NE.AND.EX P2, PT, R47, RZ, PT, P2 ;  /* 0x000000ff2f00720c */ /* 0x000fe40003f45320 */
[----:B-1----:R-:W-:-:S04]  /*1fd0*/  IADD3 R6, P5, PT, R6, 0x190000, RZ ;  /* 0x0019000006067810 */ /* 0x002fc80007fbe0ff */
[----:B------:R-:W-:Y:S01]  /*1fe0*/  IADD3.X R7, PT, PT, RZ, R7, RZ, P5, !PT ;  /* 0x00000007ff077210 */ /* 0x000fe20002ffe4ff */
[----:B--2---:R-:W-:Y:S01]  /*1ff0*/  FADD.FTZ R37, R8, R37 ;  /* 0x0000002508257221 */ /* 0x004fe20000010000 */
[----:B------:R-:W-:-:S03]  /*2000*/  FADD.FTZ R38, R9, R38 ;  /* 0x0000002609267221 */ /* 0x000fc60000010000 */
[----:B---3--:R-:W-:Y:S01]  /*2010*/  FADD.FTZ R37, R37, R10 ;  /* 0x0000000a25257221 */ /* 0x008fe20000010000 */
[----:B------:R-:W-:-:S03]  /*2020*/  FADD.FTZ R38, R38, R11 ;  /* 0x0000000b26267221 */ /* 0x000fc60000010000 */
[----:B----4-:R-:W-:Y:S01]  /*2030*/  FADD.FTZ R37, R37, R12 ;  /* 0x0000000c25257221 */ /* 0x010fe20000010000 */
[----:B------:R-:W-:-:S03]  /*2040*/  FADD.FTZ R38, R38, R13 ;  /* 0x0000000d26267221 */ /* 0x000fc60000010000 */
[----:B-----5:R-:W-:Y:S01]  /*2050*/  FADD.FTZ R37, R37, R14 ;  /* 0x0000000e25257221 */ /* 0x020fe20000010000 */
        /* <DEDUP_REMOVED lines=8> */
[----:B------:R-:W-:Y:S01]  /*20e0*/  FADD.FTZ R38, R38, R23 ;  /* 0x0000001726267221 */ /* 0x000fe20000010000 */
[----:B------:R-:W-:Y:S06]  /*20f0*/  @P2 BRA `(.L_x_92) ;  /* 0xfffffffc007c2947 */ /* 0x000fec000383ffff */
.L_x_91:
[----:B------:R-:W-:Y:S05]  /*2100*/  BSYNC.RECONVERGENT B1 ;  /* 0x0000000000017941 */ /* 0x000fea0003800200 */
.L_x_90:
[----:B------:R-:W-:Y:S01]  /*2110*/  IMAD.X R5, RZ, RZ, R43, P3 ;  /* 0x000000ffff057224 */ /* 0x000fe200018e062b */
[----:B------:R-:W-:Y:S06]  /*2120*/  @!P1 BRA `(.L_x_89) ;  /* 0x0000000000d09947 */ /* 0x000fec0003800000 */
[----:B------:R-:W-:Y:S01]  /*2130*/  BSSY.RECONVERGENT B1, `(.L_x_93) ;  /* 0x0000017000017945 */ /* 0x000fe20003800200 */
[----:B------:R-:W-:-:S03]  /*2140*/  LOP3.LUT P1, RZ, R44, 0x3, RZ, 0xc0, !PT ;  /* 0x000000032cff7812 */ /* 0x000fc6000782c0ff */
[----:B------:R-:W-:Y:S10]  /*2150*/  @!P0 BRA `(.L_x_94) ;  /* 0x0000000000508947 */ /* 0x000ff40003800000 */
[----:B------:R-:W1:Y:S01]  /*2160*/  LDCU.64 UR6, c[0x0][0x3d0] ;  /* 0x00007a00ff0677ac */ /* 0x000e620008000a00 */
[----:B------:R-:W-:Y:S02]  /*2170*/  IMAD R9, R39, 0xa00, RZ ;  /* 0x00000a0027097824 */ /* 0x000fe400078e02ff */
[----:B------:R-:W-:-:S05]  /*2180*/  IMAD.WIDE.U32 R6, R41, 0xa00, R4 ;  /* 0x00000a0029067825 */ /* 0x000fca00078e0004 */
[----:B------:R-:W-:Y:S02]  /*2190*/  IADD3 R7, PT, PT, R7, R9, RZ ;  /* 0x0000000907077210 */ /* 0x000fe40007ffe0ff */
[----:B-1----:R-:W-:-:S04]  /*21a0*/  LEA R12, P2, R6, UR6, 0x3 ;  /* 0x00000006060c7c11 */ /* 0x002fc8000f8418ff */
[----:B------:R-:W-:-:S05]  /*21b0*/  LEA.HI.X R13, R6, UR7, R7, 0x3, P2 ;  /* 0x00000007060d7c11 */ /* 0x000fca00090f1c07 */
[----:B------:R-:W2:Y:S04]  /*21c0*/  LDG.E.64 R14, desc[UR10][R12.64+0x2800] ;  /* 0x0028000a0c0e7981 */ /* 0x000ea8000c1e1b00 */
[----:B------:R-:W3:Y:S04]  /*21d0*/  LDG.E.64 R8, desc[UR10][R12.64+0x34800] ;  /* 0x0348000a0c087981 */ /* 0x000ee8000c1e1b00 */
[----:B------:R-:W4:Y:S04]  /*21e0*/  LDG.E.64 R6, desc[UR10][R12.64+0x66800] ;  /* 0x0668000a0c067981 */ /* 0x000f28000c1e1b00 */
[----:B------:R-:W5:Y:S01]  /*21f0*/  LDG.E.64 R10, desc[UR10][R12.64+0x98800] ;  /* 0x0988000a0c0a7981 */ /* 0x000f62000c1e1b00 */
[----:B------:R-:W-:-:S04]  /*2200*/  IADD3 R41, P2, PT, R41, 0x28, RZ ;  /* 0x0000002829297810 */ /* 0x000fc80007f5e0ff */
        /* <DEDUP_REMOVED lines=8> */
[----:B------:R-:W-:-:S07]  /*2290*/  FADD.FTZ R38, R38, R11 ;  /* 0x0000000b26267221 */ /* 0x000fce0000010000 */
.L_x_94:
[----:B------:R-:W-:Y:S05]  /*22a0*/  BSYNC.RECONVERGENT B1 ;  /* 0x0000000000017941 */ /* 0x000fea0003800200 */
.L_x_93:
[----:B------:R-:W-:Y:S05]  /*22b0*/  @!P1 BRA `(.L_x_89) ;  /* 0x00000000006c9947 */ /* 0x000fea0003800000 */
[C---:B------:R-:W-:Y:S02]  /*22c0*/  LOP3.LUT P2, RZ, R45.reuse, 0x3, RZ, 0xc0, !PT ;  /* 0x000000032dff7812 */ /* 0x040fe4000784c0ff */
[----:B------:R-:W-:-:S11]  /*22d0*/  LOP3.LUT P1, RZ, R45, 0x1, RZ, 0xc0, !PT ;  /* 0x000000012dff7812 */ /* 0x000fd6000782c0ff */
[----:B------:R-:W1:Y:S01]  /*22e0*/  @P2 LDC.64 R8, c[0x0][0x3d0] ;  /* 0x0000f400ff082b82 */ /* 0x000e620000000a00 */
[----:B------:R-:W-:Y:S01]  /*22f0*/  @P2 MOV R11, R5 ;  /* 0x00000005000b2202 */ /* 0x000fe20000000f00 */
[----:B------:R-:W-:Y:S02]  /*2300*/  @P2 IMAD.MOV.U32 R10, RZ, RZ, R4 ;  /* 0x000000ffff0a2224 */ /* 0x000fe400078e0004 */
[----:B------:R-:W-:Y:S02]  /*2310*/  @P2 IMAD R13, R39, 0xa00, RZ ;  /* 0x00000a00270d2824 */ /* 0x000fe400078e02ff */
[C---:B------:R-:W-:Y:S01]  /*2320*/  @P2 IMAD.WIDE.U32 R10, R41.reuse, 0xa00, R10 ;  /* 0x00000a00290a2825 */ /* 0x040fe200078e000a */
[----:B------:R-:W-:Y:S01]  /*2330*/  @P2 IADD3 R41, P3, PT, R41, 0x14, RZ ;  /* 0x0000001429292810 */ /* 0x000fe20007f7e0ff */
[----:B------:R-:W2:Y:S02]  /*2340*/  @!P1 LDC.64 R6, c[0x0][0x3d0] ;  /* 0x0000f400ff069b82 */ /* 0x000ea40000000a00 */
[----:B------:R-:W-:Y:S01]  /*2350*/  @P2 IMAD.IADD R13, R11, 0x1, R13 ;  /* 0x000000010b0d2824 */ /* 0x000fe200078e020d */
[----:B------:R-:W-:Y:S01]  /*2360*/  @P2 IADD3.X R39, PT, PT, RZ, R39, RZ, P3, !PT ;  /* 0x00000027ff272210 */ /* 0x000fe20001ffe4ff */
[----:B------:R-:W-:-:S04]  /*2370*/  @!P1 IMAD.WIDE.U32 R4, R41, 0xa00, R4 ;  /* 0x00000a0029049825 */ /* 0x000fc800078e0004 */
[----:B------:R-:W-:-:S05]  /*2380*/  @!P1 IMAD R39, R39, 0xa00, RZ ;  /* 0x00000a0027279824 */ /* 0x000fca00078e02ff */
[----:B------:R-:W-:Y:S02]  /*2390*/  @!P1 IADD3 R5, PT, PT, R5, R39, RZ ;  /* 0x0000002705059210 */ /* 0x000fe40007ffe0ff */
[----:B-1----:R-:W-:-:S04]  /*23a0*/  @P2 LEA R8, P3, R10, R8, 0x3 ;  /* 0x000000080a082211 */ /* 0x002fc800078618ff */
[----:B------:R-:W-:Y:S02]  /*23b0*/  @P2 LEA.HI.X R9, R10, R9, R13, 0x3, P3 ;  /* 0x000000090a092211 */ /* 0x000fe400018f1c0d */
[----:B--2---:R-:W-:-:S03]  /*23c0*/  @!P1 LEA R6, P3, R4, R6, 0x3 ;  /* 0x0000000604069211 */ /* 0x004fc600078618ff */
[----:B------:R-:W2:Y:S01]  /*23d0*/  @P2 LDG.E.64 R10, desc[UR10][R8.64+0x2800] ;  /* 0x0028000a080a2981 */ /* 0x000ea2000c1e1b00 */
[----:B------:R-:W-:-:S03]  /*23e0*/  @!P1 LEA.HI.X R7, R4, R7, R5, 0x3, P3 ;  /* 0x0000000704079211 */ /* 0x000fc600018f1c05 */
[----:B------:R-:W3:Y:S04]  /*23f0*/  @P2 LDG.E.64 R12, desc[UR10][R8.64+0x34800] ;  /* 0x0348000a080c2981 */ /* 0x000ee8000c1e1b00 */
[----:B------:R-:W4:Y:S01]  /*2400*/  @!P1 LDG.E.64 R6, desc[UR10][R6.64+0x2800] ;  /* 0x0028000a06069981 */ /* 0x000f22000c1e1b00 */
[----:B--2---:R-:W-:Y:S01]  /*2410*/  @P2 FADD.FTZ R5, R37, R10 ;  /* 0x0000000a25052221 */ /* 0x004fe20000010000 */
[----:B------:R-:W-:-:S03]  /*2420*/  @P2 FADD.FTZ R4, R38, R11 ;  /* 0x0000000b26042221 */ /* 0x000fc60000010000 */
[----:B---3--:R-:W-:Y:S01]  /*2430*/  @P2 FADD.FTZ R37, R5, R12 ;  /* 0x0000000c05252221 */ /* 0x008fe20000010000 */
[----:B------:R-:W-:-:S03]  /*2440*/  @P2 FADD.FTZ R38, R4, R13 ;  /* 0x0000000d04262221 */ /* 0x000fc60000010000 */
[----:B----4-:R-:W-:Y:S01]  /*2450*/  @!P1 FADD.FTZ R37, R37, R6 ;  /* 0x0000000625259221 */ /* 0x010fe20000010000 */
[----:B------:R-:W-:-:S07]  /*2460*/  @!P1 FADD.FTZ R38, R38, R7 ;  /* 0x0000000726269221 */ /* 0x000fce0000010000 */
.L_x_89:
[----:B------:R-:W-:Y:S05]  /*2470*/  BSYNC.RECONVERGENT B0 ;  /* 0x0000000000007941 */ /* 0x000fea0003800200 */
.L_x_88:
[----:B------:R1:W-:Y:S01]  /*2480*/  STS [R30], R37 ;  /* 0x000000251e007388 */ /* 0x0003e20000000800 */
[----:B------:R-:W2:Y:S01]  /*2490*/  LDC.64 R6, c[0x0][0x388] ;  /* 0x0000e200ff067b82 */ /* 0x000ea20000000a00 */
[----:B------:R-:W-:Y:S02]  /*24a0*/  ISETP.GT.U32.AND P1, PT, R40, 0x9, PT ;  /* 0x000000092800780c */ /* 0x000fe40003f24070 */
[----:B------:R1:W-:Y:S01]  /*24b0*/  STS [R30+0x500], R38 ;  /* 0x000500261e007388 */ /* 0x0003e20000000800 */
[----:B------:R-:W-:-:S04]  /*24c0*/  MOV R8, R31 ;  /* 0x0000001f00087202 */ /* 0x000fc80000000f00 */
[----:B------:R-:W3:Y:S08]  /*24d0*/  LDC.64 R4, c[0x0][0x390] ;  /* 0x0000e400ff047b82 */ /* 0x000ef00000000a00 */
[----:B-1----:R-:W-:Y:S06]  /*24e0*/  BAR.SYNC.DEFER_BLOCKING 0x0 ;  /* 0x0000000000007b1d */ /* 0x002fec0000010000 */
.L_x_98:
[----:B0-----:R-:W-:Y:S01]  /*24f0*/  HFMA2 R10, -RZ, RZ, 0, 0 ;  /* 0x00000000ff0a7431 */ /* 0x001fe200000001ff */
[----:B------:R-:W-:Y:S01]  /*2500*/  @!P1 LOP3.LUT R11, R8, 0x1e, R27, 0x78, !PT ;  /* 0x0000001e080b9812 */ /* 0x000fe200078e781b */
[----:B------:R-:W-:Y:S01]  /*2510*/  IMAD.MOV.U32 R9, RZ, RZ, RZ ;  /* 0x000000ffff097224 */ /* 0x000fe200078e00ff */
[----:B------:R-:W-:Y:S01]  /*2520*/  UMOV UR6, 0xffff ;  /* 0x0000ffff00067882 */ /* 0x000fe20000000000 */
[----:B------:R-:W-:Y:S02]  /*2530*/  ISETP.NE.AND P2, PT, R40, RZ, PT ;  /* 0x000000ff2800720c */ /* 0x000fe40003f45270 */
[----:B------:R-:W-:-:S05]  /*2540*/  @!P1 LEA R11, R11, R26, 0x2 ;  /* 0x0000001a0b0b9211 */ /* 0x000fca00078e10ff */
[----:B------:R1:W4:Y:S04]  /*2550*/  @!P1 LDS R9, [R11] ;  /* 0x000000000b099984 */ /* 0x0003280000000800 */
[----:B------:R1:W0:Y:S01]  /*2560*/  @!P1 LDS R10, [R11+0x500] ;  /* 0x000500000b0a9984 */ /* 0x0002220000000800 */
[----:B------:R-:W-:Y:S05]  /*2570*/  BRA.DIV UR6, `(.L_x_95) ;  /* 0x0000000206ac7947 */ /* 0x000fea000b800000 */
[----:B------:R-:W-:Y:S01]  /*2580*/  IMAD.MOV.U32 R16, RZ, RZ, 0xffff ;  /* 0x0000ffffff107424 */ /* 0x000fe200078e00ff */
[----:B------:R-:W-:Y:S01]  /*2590*/  MOV R15, 0xffff ;  /* 0x0000ffff000f7802 */ /* 0x000fe20000000f00 */
[----:B------:R-:W-:Y:S01]  /*25a0*/  IMAD.MOV.U32 R18, RZ, RZ, 0xffff ;  /* 0x0000ffffff127424 */ /* 0x000fe200078e00ff */
[----:B------:R-:W-:Y:S01]  /*25b0*/  MOV R17, 0xffff ;  /* 0x0000ffff00117802 */ /* 0x000fe20000000f00 */
[----:B------:R-:W-:Y:S01]  /*25c0*/  IMAD.MOV.U32 R21, RZ, RZ, 0xffff ;  /* 0x0000ffffff157424 */ /* 0x000fe200078e00ff */
[----:B----4-:R-:W4:Y:S01]  /*25d0*/  SHFL.BFLY PT, R12, R9, 0x8, 0x101f ;  /* 0x0d101f00090c7f89 */ /* 0x010f2200000e0000 */
[----:B------:R-:W-:Y:S02]  /*25e0*/  MOV R20, 0xffff ;  /* 0x0000ffff00147802 */ /* 0x000fe40000000f00 */
[----:B------:R-:W-:Y:S01]  /*25f0*/  MOV R19, 0xffff ;  /* 0x0000ffff00137802 */ /* 0x000fe20000000f00 */
[----:B01----:R-:W0:Y:S01]  /*2600*/  SHFL.BFLY PT, R11, R10, 0x8, 0x101f ;  /* 0x0d101f000a0b7f89 */ /* 0x003e2200000e0000 */
[----:B----4-:R-:W-:Y:S01]  /*2610*/  FADD.FTZ R12, R12, R9 ;  /* 0x000000090c0c7221 */ /* 0x010fe20000010000 */
[----:B0-----:R-:W-:-:S04]  /*2620*/  FADD.FTZ R11, R11, R10 ;  /* 0x0000000a0b0b7221 */ /* 0x001fc80000010000 */
[----:B------:R-:W0:Y:S01]  /*2630*/  SHFL.BFLY PT, R13, R12, 0x4, 0x101f ;  /* 0x0c901f000c0d7f89 */ /* 0x000e2200000e0000 */
[----:B------:R-:W-:-:S03]  /*2640*/  MOV R10, 0xffff ;  /* 0x0000ffff000a7802 */ /* 0x000fc60000000f00 */
        /* <DEDUP_REMOVED lines=8> */
[----:B------:R1:W4:Y:S02]  /*26d0*/  SHFL.BFLY PT, R10, R9, 0x1, 0x101f ;  /* 0x0c301f00090a7f89 */ /* 0x00032400000e0000 */
[----:B01----:R-:W-:-:S07]  /*26e0*/  FADD.FTZ R15, R16, R15 ;  /* 0x0000000f100f7221 */ /* 0x003fce0000010000 */
.L_x_109:
[----:B------:R-:W-:Y:S01]  /*26f0*/  BSSY.RECONVERGENT B0, `(.L_x_96) ;  /* 0x000000a000007945 */ /* 0x000fe20003800200 */
[----:B----4-:R-:W-:-:S03]  /*2700*/  FADD.FTZ R10, R9, R10 ;  /* 0x0000000a090a7221 */ /* 0x010fc60000010000 */
[----:B------:R-:W-:Y:S05]  /*2710*/  @P2 BRA `(.L_x_97) ;  /* 0x00000000001c2947 */ /* 0x000fea0003800000 */
[----:B------:R-:W-:Y:S02]  /*2720*/  IADD3 R13, PT, PT, R8, R29, RZ ;  /* 0x0000001d080d7210 */ /* 0x000fe40007ffe0ff */
[----:B------:R-:W-:-:S03]  /*2730*/  F2FP.BF16.F32.PACK_AB R9, R10, R15 ;  /* 0x0000000f0a09723e */ /* 0x000fc600000010ff */
[----:B--2---:R-:W-:Y:S01]  /*2740*/  IMAD.WIDE R10, R13, 0x2, R6 ;  /* 0x000000020d0a7825 */ /* 0x004fe200078e0206 */
[----:B------:R-:W-:-:S03]  /*2750*/  PRMT R14, R9, 0x7632, R14 ;  /* 0x00007632090e7816 */ /* 0x000fc6000000000e */
[----:B---3--:R-:W-:Y:S01]  /*2760*/  IMAD.WIDE R12, R13, 0x2, R4 ;  /* 0x000000020d0c7825 */ /* 0x008fe200078e0204 */
[----:B------:R0:W-:Y:S04]  /*2770*/  STG.E.U16 desc[UR10][R10.64], R9 ;  /* 0x000000090a007986 */ /* 0x0001e8000c10150a */
[----:B------:R0:W-:Y:S02]  /*2780*/  STG.E.U16 desc[UR10][R12.64], R14 ;  /* 0x0000000e0c007986 */ /* 0x0001e4000c10150a */
.L_x_97:
[----:B------:R-:W-:Y:S05]  /*2790*/  BSYNC.RECONVERGENT B0 ;  /* 0x0000000000007941 */ /* 0x000fea0003800200 */
.L_x_96:
[C---:B------:R-:W-:Y:S01]  /*27a0*/  ISETP.GE.U32.AND P2, PT, R8.reuse, 0xc, PT ;  /* 0x0000000c0800780c */ /* 0x040fe20003f46070 */
[----:B------:R-:W-:-:S12]  /*27b0*/  VIADD R8, R8, 0x14 ;  /* 0x0000001408087836 */ /* 0x000fd80000000000 */
[----:B------:R-:W-:Y:S05]  /*27c0*/  @!P2 BRA `(.L_x_98) ;  /* 0xfffffffc0048a947 */ /* 0x000fea000383ffff */
[----:B------:R-:W-:Y:S05]  /*27d0*/  WARPSYNC.ALL ;  /* 0x0000000000007948 */ /* 0x000fea0003800000 */
[----:B------:R-:W-:Y:S01]  /*27e0*/  BAR.SYNC.DEFER_BLOCKING 0x0 ;  /* 0x0000000000007b1d */ /* 0x000fe20000010000 */
[C---:B------:R-:W-:Y:S02]  /*27f0*/  ISETP.GE.AND P1, PT, R29.reuse, -0x1e00, PT ;  /* 0xffffe2001d00780c */ /* 0x040fe40003f26270 */
[----:B------:R-:W-:-:S11]  /*2800*/  IADD3 R29, PT, PT, R29, 0x2800, RZ ;  /* 0x000028001d1d7810 */ /* 0x000fd60007ffe0ff */
[----:B------:R-:W-:Y:S05]  /*2810*/  @!P1 BRA `(.L_x_99) ;  /* 0xfffffff400509947 */ /* 0x000fea000383ffff */
[----:B------:R-:W-:Y:S05]  /*2820*/  EXIT ;  /* 0x000000000000794d */ /* 0x000fea0003800000 */
.L_x_95:
[----:B------:R-:W-:Y:S01]  /*2830*/  BSSY B0, `(.L_x_100) ;  /* 0x0000008000007945 */ /* 0x000fe20003800000 */
[----:B----4-:R-:W-:Y:S01]  /*2840*/  MOV R20, R9 ;  /* 0x0000000900147202 */ /* 0x010fe20000000f00 */
[----:B------:R-:W-:Y:S01]  /*2850*/  IMAD.MOV.U32 R19, RZ, RZ, 0x8 ;  /* 0x00000008ff137424 */ /* 0x000fe200078e00ff */
[----:B------:R-:W-:Y:S02]  /*2860*/  MOV R22, 0x101f ;  /* 0x0000101f00167802 */ /* 0x000fe40000000f00 */
[----:B------:R-:W-:-:S07]  /*2870*/  MOV R17, 0xffff ;  /* 0x0000ffff00117802 */ /* 0x000fce0000000f00 */
[----:B0123--:R-:W-:Y:S05]  /*2880*/  WARPSYNC.COLLECTIVE R17, `(.L_x_101) ;  /* 0x0000000011087348 */ /* 0x00ffea0003c00000 */
[----:B------:R4:W0:Y:S02]  /*2890*/  SHFL.BFLY P3, R18, R20, R19, R22 ;  /* 0x0c00001314127389 */ /* 0x0008240000060016 */
[----:B01234-:R-:W-:Y:S05]  /*28a0*/  ENDCOLLECTIVE ;  /* 0x000000000000791b */ /* 0x01ffea0003800000 */
.L_x_101:
[----:B------:R-:W-:Y:S05]  /*28b0*/  BSYNC B0 ;  /* 0x0000000000007941 */ /* 0x000fea0003800000 */
.L_x_100:
[----:B------:R-:W-:Y:S01]  /*28c0*/  HFMA2 R19, -RZ, RZ, 0, 4.76837158203125e-07 ;  /* 0x00000008ff137431 */ /* 0x000fe200000001ff */
[----:B------:R-:W-:Y:S01]  /*28d0*/  MOV R20, R10 ;  /* 0x0000000a00147202 */ /* 0x000fe20000000f00 */
[----:B------:R-:W-:Y:S01]  /*28e0*/  IMAD.MOV.U32 R22, RZ, RZ, 0x101f ;  /* 0x0000101fff167424 */ /* 0x000fe200078e00ff */
[----:B------:R-:W-:Y:S01]  /*28f0*/  MOV R17, 0xffff ;  /* 0x0000ffff00117802 */ /* 0x000fe20000000f00 */
[----:B------:R-:W-:-:S07]  /*2900*/  IMAD.MOV.U32 R12, RZ, RZ, R18 ;  /* 0x000000ffff0c7224 */ /* 0x000fce00078e0012 */
[----:B------:R-:W-:Y:S05]  /*2910*/  WARPSYNC.COLLECTIVE R17, `(.L_x_102) ;  /* 0x0000000011087348 */ /* 0x000fea0003c00000 */
[----:B------:R0:W1:Y:S02]  /*2920*/  SHFL.BFLY P3, R18, R20, R19, R22 ;  /* 0x0c00001314127389 */ /* 0x0000640000060016 */
[----:B01----:R-:W-:Y:S05]  /*2930*/  ENDCOLLECTIVE ;  /* 0x000000000000791b */ /* 0x003fea0003800000 */
.L_x_102:
[----:B------:R-:W-:Y:S01]  /*2940*/  FADD.FTZ R12, R12, R9 ;  /* 0x000000090c0c7221 */ /* 0x000fe20000010000 */
[----:B------:R-:W-:-:S03]  /*2950*/  HFMA2 R19, -RZ, RZ, 0, 2.384185791015625e-07 ;  /* 0x00000004ff137431 */ /* 0x000fc600000001ff */
[----:B------:R-:W-:Y:S01]  /*2960*/  IMAD.MOV.U32 R20, RZ, RZ, R12 ;  /* 0x000000ffff147224 */ /* 0x000fe200078e000c */
[----:B------:R-:W-:-:S07]  /*2970*/  MOV R11, R18 ;  /* 0x00000012000b7202 */ /* 0x000fce0000000f00 */
[----:B------:R-:W-:Y:S05]  /*2980*/  WARPSYNC.COLLECTIVE R17, `(.L_x_103) ;  /* 0x0000000011087348 */ /* 0x000fea0003c00000 */
[----:B------:R0:W1:Y:S02]  /*2990*/  SHFL.BFLY P3, R18, R20, R19, R22 ;  /* 0x0c00001314127389 */ /* 0x0000640000060016 */
[----:B01----:R-:W-:Y:S05]  /*29a0*/  ENDCOLLECTIVE ;  /* 0x000000000000791b */ /* 0x003fea0003800000 */
.L_x_103:
[----:B------:R-:W-:-:S04]  /*29b0*/  FADD.FTZ R11, R11, R10 ;  /* 0x0000000a0b0b7221 */ /* 0x000fc80000010000 */
[----:B------:R-:W-:Y:S01]  /*29c0*/  IMAD.MOV.U32 R20, RZ, RZ, R11 ;  /* 0x000000ffff147224 */ /* 0x000fe200078e000b */
[----:B------:R-:W-:-:S07]  /*29d0*/  MOV R13, R18 ;  /* 0x00000012000d7202 */ /* 0x000fce0000000f00 */
[----:B------:R-:W-:Y:S05]  /*29e0*/  WARPSYNC.COLLECTIVE R17, `(.L_x_104) ;  /* 0x0000000011087348 */ /* 0x000fea0003c00000 */
[----:B------:R0:W1:Y:S02]  /*29f0*/  SHFL.BFLY P3, R18, R20, R19, R22 ;  /* 0x0c00001314127389 */ /* 0x0000640000060016 */
[----:B01----:R-:W-:Y:S05]  /*2a00*/  ENDCOLLECTIVE ;  /* 0x000000000000791b */ /* 0x003fea0003800000 */
.L_x_104:
[----:B------:R-:W-:-:S05]  /*2a10*/  FADD.FTZ R13, R12, R13 ;  /* 0x0000000d0c0d7221 */ /* 0x000fca0000010000 */
[----:B------:R-:W-:Y:S01]  /*2a20*/  MOV R20, R13 ;  /* 0x0000000d00147202 */ /* 0x000fe20000000f00 */
[----:B------:R-:W-:Y:S01]  /*2a30*/  IMAD.MOV.U32 R19, RZ, RZ, 0x2 ;  /* 0x00000002ff137424 */ /* 0x000fe200078e00ff */
[----:B------:R-:W-:-:S07]  /*2a40*/  MOV R14, R18 ;  /* 0x00000012000e7202 */ /* 0x000fce0000000f00 */
[----:B------:R-:W-:Y:S05]  /*2a50*/  WARPSYNC.COLLECTIVE R17, `(.L_x_105) ;  /* 0x0000000011087348 */ /* 0x000fea0003c00000 */
[----:B------:R0:W1:Y:S02]  /*2a60*/  SHFL.BFLY P3, R18, R20, R19, R22 ;  /* 0x0c00001314127389 */ /* 0x0000640000060016 */
[----:B01----:R-:W-:Y:S05]  /*2a70*/  ENDCOLLECTIVE ;  /* 0x000000000000791b */ /* 0x003fea0003800000 */
.L_x_105:
[----:B------:R-:W-:-:S05]  /*2a80*/  FADD.FTZ R14, R11, R14 ;  /* 0x0000000e0b0e7221 */ /* 0x000fca0000010000 */
[----:B------:R-:W-:Y:S02]  /*2a90*/  MOV R20, R14 ;  /* 0x0000000e00147202 */ /* 0x000fe40000000f00 */
[----:B------:R-:W-:-:S07]  /*2aa0*/  MOV R16, R18 ;  /* 0x0000001200107202 */ /* 0x000fce0000000f00 */
[----:B------:R-:W-:Y:S05]  /*2ab0*/  WARPSYNC.COLLECTIVE R17, `(.L_x_106) ;  /* 0x0000000011087348 */ /* 0x000fea0003c00000 */
[----:B------:R0:W1:Y:S02]  /*2ac0*/  SHFL.BFLY P3, R18, R20, R19, R22 ;  /* 0x0c00001314127389 */ /* 0x0000640000060016 */
[----:B01----:R-:W-:Y:S05]  /*2ad0*/  ENDCOLLECTIVE ;  /* 0x000000000000791b */ /* 0x003fea0003800000 */
.L_x_106:
[----:B------:R-:W-:Y:S01]  /*2ae0*/  FADD.FTZ R16, R13, R16 ;  /* 0x000000100d107221 */ /* 0x000fe20000010000 */
[----:B------:R-:W-:-:S04]  /*2af0*/  HFMA2 R19, -RZ, RZ, 0, 5.9604644775390625e-08 ;  /* 0x00000001ff137431 */ /* 0x000fc800000001ff */
[----:B------:R-:W-:Y:S01]  /*2b00*/  MOV R20, R16 ;  /* 0x0000001000147202 */ /* 0x000fe20000000f00 */
[----:B------:R-:W-:-:S07]  /*2b10*/  IMAD.MOV.U32 R9, RZ, RZ, R18 ;  /* 0x000000ffff097224 */ /* 0x000fce00078e0012 */
[----:B------:R-:W-:Y:S05]  /*2b20*/  WARPSYNC.COLLECTIVE R17, `(.L_x_107) ;  /* 0x0000000011087348 */ /* 0x000fea0003c00000 */
[----:B------:R0:W1:Y:S02]  /*2b30*/  SHFL.BFLY P3, R18, R20, R19, R22 ;  /* 0x0c00001314127389 */ /* 0x0000640000060016 */
[----:B01----:R-:W-:Y:S05]  /*2b40*/  ENDCOLLECTIVE ;  /* 0x000000000000791b */ /* 0x003fea0003800000 */
.L_x_107:
[----:B------:R-:W-:-:S05]  /*2b50*/  FADD.FTZ R9, R14, R9 ;  /* 0x000000090e097221 */ /* 0x000fca0000010000 */
[----:B------:R-:W-:Y:S01]  /*2b60*/  MOV R20, R9 ;  /* 0x0000000900147202 */ /* 0x000fe20000000f00 */
[----:B------:R-:W-:-:S07]  /*2b70*/  IMAD.MOV.U32 R15, RZ, RZ, R18 ;  /* 0x000000ffff0f7224 */ /* 0x000fce00078e0012 */
[----:B------:R-:W-:Y:S05]  /*2b80*/  WARPSYNC.COLLECTIVE R17, `(.L_x_108) ;  /* 0x0000000011087348 */ /* 0x000fea0003c00000 */
[----:B------:R0:W1:Y:S02]  /*2b90*/  SHFL.BFLY P3, R18, R20, R19, R22 ;  /* 0x0c00001314127389 */ /* 0x0000640000060016 */
[----:B01----:R-:W-:Y:S05]  /*2ba0*/  ENDCOLLECTIVE ;  /* 0x000000000000791b */ /* 0x003fea0003800000 */
.L_x_108:
[----:B------:R-:W-:Y:S01]  /*2bb0*/  FADD.FTZ R15, R16, R15 ;  /* 0x0000000f100f7221 */ /* 0x000fe20000010000 */
[----:B------:R-:W-:Y:S01]  /*2bc0*/  MOV R10, R18 ;  /* 0x00000012000a7202 */ /* 0x000fe20000000f00 */
[----:B------:R-:W-:Y:S06]  /*2bd0*/  BRA `(.L_x_109) ;  /* 0xfffffff800c47947 */ /* 0x000fec000383ffff */
.L_x_110:
        /* <DEDUP_REMOVED lines=10> */
.L_x_1130:


//--------------------- .text._ZN13group_norm_v218gn_bwd_cuda_kernelI13__nv_bfloat16Li320ELi1ELi16ELi160ELi64ELb1ELb1ELi4ELi320ELi320ELi4ELb1ELi9ELb0ELb0ELNS_15WgradSyncMethodE2ENS_16CompileConditionILi1000EEEEEvPT_S6_S6_PKS5_S8_S8_S8_PKfflPfPj --------------------------
	.section	.text._ZN13group_norm_v218gn_bwd_cuda_kernelI13__nv_bfloat16Li320ELi1ELi16ELi160ELi64ELb1ELb1ELi4ELi320ELi320ELi4ELb1ELi9ELb0ELb0ELNS_15WgradSyncMethodE2ENS_16CompileConditionILi1000EEEEEvPT_S6_S6_PKS5_S8_S8_S8_PKfflPfPj,"ax",@progbits
	.align	128
        .global         _ZN13group_norm_v218gn_bwd_cuda_kernelI13__nv_bfloat16Li320ELi1ELi16ELi160ELi64ELb1ELb1ELi4ELi320ELi320ELi4ELb1ELi9ELb0ELb0ELNS_15WgradSyncMethodE2ENS_16CompileConditionILi1000EEEEEvPT_S6_S6_PKS5_S8_S8_S8_PKfflPfPj
        .type           _ZN13group_norm_v218gn_bwd_cuda_kernelI13__nv_bfloat16Li320ELi1ELi16ELi160ELi64ELb1ELb1ELi4ELi320ELi320ELi4ELb1ELi9ELb0ELb0ELNS_15WgradSyncMethodE2ENS_16CompileConditionILi1000EEEEEvPT_S6_S6_PKS5_S8_S8_S8_PKfflPfPj,@function
        .size           _ZN13group_norm_v218gn_bwd_cuda_kernelI13__nv_bfloat16Li320ELi1ELi16ELi160ELi64ELb1ELb1ELi4ELi320ELi320ELi4ELb1ELi9ELb0ELb0ELNS_15WgradSyncMethodE2ENS_16CompileConditionILi1000EEEEEvPT_S6_S6_PKS5_S8_S8_S8_PKfflPfPj,(.L_x_1131 - _ZN13group_norm_v218gn_bwd_cuda_kernelI13__nv_bfloat16Li320ELi1ELi16ELi160ELi64ELb1ELb1ELi4ELi320ELi320ELi4ELb1ELi9ELb0ELb0ELNS_15WgradSyncMethodE2ENS_16CompileConditionILi1000EEEEEvPT_S6_S6_PKS5_S8_S8_S8_PKfflPfPj)
        .other          _ZN13group_norm_v218gn_bwd_cuda_kernelI13__nv_bfloat16Li320ELi1ELi16ELi160ELi64ELb1ELb1ELi4ELi320ELi320ELi4ELb1ELi9ELb0ELb0ELNS_15WgradSyncMethodE2ENS_16CompileConditionILi1000EEEEEvPT_S6_S6_PKS5_S8_S8_S8_PKfflPfPj,@"STO_CUDA_ENTRY STV_DEFAULT"
_ZN13group_norm_v218gn_bwd_cuda_kernelI13__nv_bfloat16Li320ELi1ELi16ELi160ELi64ELb1ELb1ELi4ELi320ELi320ELi4ELb1ELi9ELb0ELb0ELNS_15WgradSyncMethodE2ENS_16CompileConditionILi1000EEEEEvPT_S6_S6_PKS5_S8_S8_S8_PKfflPfPj:
.text._ZN13group_norm_v218gn_bwd_cuda_kernelI13__nv_bfloat16Li320ELi1ELi16ELi160ELi64ELb1ELb1ELi4ELi320ELi320ELi4ELb1ELi9ELb0ELb0ELNS_15WgradSyncMethodE2ENS_16CompileConditionILi1000EEEEEvPT_S6_S6_PKS5_S8_S8_S8_PKfflPfPj:
        /* <DEDUP_REMOVED lines=9> */
[----:B------:R-:W-:Y:S02]  /*0090*/  MOV R0, UR4 ;  /* 0x0000000400007c02 */ /* 0x000fe40008000f00 */
[----:B------:R-:W-:Y:S02]  /*00a0*/  IADD3.X R67, PT, PT, RZ, R65, RZ, P1, !PT ;  /* 0x00000041ff437210 */ /* 0x000fe40000ffe4ff */
[----:B0-----:R-:W-:-:S04]  /*00b0*/  ISETP.LT.U32.AND P0, PT, R3, UR8, PT ;  /* 0x0000000803007c0c */ /* 0x001fc8000bf01070 */
[----:B------:R-:W-:-:S13]  /*00c0*/  ISETP.GT.AND.EX P0, PT, R0, RZ, PT, P0 ;  /* 0x000000ff0000720c */ /* 0x000fda0003f04300 */
[----:B---34-:R-:W-:Y:S05]  /*00d0*/  @P0 BRA `(.L_x_111) ;  /* 0x0000000000500947 */ /* 0x018fea0003800000 */
[----:B------:R-:W0:Y:S01]  /*00e0*/  S2R R0, SR_TID.X ;  /* 0x0000000000007919 */ /* 0x000e220000002100 */
[----:B------:R-:W-:Y:S01]  /*00f0*/  BAR.SYNC.DEFER_BLOCKING 0x0 ;  /* 0x0000000000007b1d */ /* 0x000fe20000010000 */
[----:B0-----:R-:W-:-:S13]  /*0100*/  ISETP.NE.AND P0, PT, R0, RZ, PT ;  /* 0x000000ff0000720c */ /* 0x001fda0003f05270 */
[----:B------:R-:W-:Y:S05]  /*0110*/  @P0 BRA `(.L_x_112) ;  /* 0x0000000000340947 */ /* 0x000fea0003800000 */
[----:B------:R-:W-:Y:S01]  /*0120*/  IMAD.MOV.U32 R5, RZ, RZ, 0x7fffff71 ;  /* 0x7fffff71ff057424 */ /* 0x000fe200078e00ff */
[----:B------:R-:W-:-:S04]  /*0130*/  LOP3.LUT P0, RZ, R8, R3, RZ, 0xfc, !PT ;  /* 0x0000000308ff7212 */ /* 0x000fc8000780fcff */
[----:B------:R-:W-:Y:S01]  /*0140*/  SEL R5, R5, 0x1, !P0 ;  /* 0x0000000105057807 */ /* 0x000fe20004000000 */
[----:B------:R-:W-:Y:S06]  /*0150*/  MEMBAR.ALL.GPU ;  /* 0x0000000000007992 */ /* 0x000fec000000a000 */
[----:B------:R-:W-:-:S00]  /*0160*/  ERRBAR ;  /* 0x00000000000079ab */ /* 0x000fc00000000000 */
[----:B------:R-:W-:Y:S06]  /*0170*/  CGAERRBAR ;  /* 0x00000000000075ab */ /* 0x000fec0000000000 */
[----:B------:R0:W5:Y:S02]  /*0180*/  ATOM.E.ADD.STRONG.GPU PT, R5, desc[UR10][R66.64], R5 ;  /* 0x800000054205798a */ /* 0x00016400081ef10a */
.L_x_113:
[----:B------:R-:W2:Y:S04]  /*0190*/  LD.E.STRONG.GPU R0, desc[UR10][R66.64] ;  /* 0x0000000a42007980 */ /* 0x000ea8000c10f900 */
[----:B--2---:R-:W-:Y:S01]  /*01a0*/  CCTL.IVALL ;  /* 0x00000000ff00798f */ /* 0x004fe20002000000 */
[----:B------:R-:W-:Y:S05]  /*01b0*/  YIELD ;  /* 0x0000000000007946 */ /* 0x000fea0003800000 */
[----:B-----5:R-:W-:-:S04]  /*01c0*/  LOP3.LUT R0, R0, R5, RZ, 0x3c, !PT ;  /* 0x0000000500007212 */ /* 0x020fc800078e3cff */
[----:B------:R-:W-:-:S13]  /*01d0*/  ISETP.GT.AND P0, PT, R0, -0x1, PT ;  /* 0xffffffff0000780c */ /* 0x000fda0003f04270 */
[----:B------:R-:W-:Y:S05]  /*01e0*/  @P0 BRA `(.L_x_113) ;  /* 0xfffffffc00e80947 */ /* 0x000fea000383ffff */
.L_x_112:
[----:B------:R-:W-:Y:S05]  /*01f0*/  WARPSYNC.ALL ;  /* 0x0000000000007948 */ /* 0x000fea0003800000 */
[----:B------:R-:W-:Y:S06]  /*0200*/  BAR.SYNC.DEFER_BLOCKING 0x0 ;  /* 0x0000000000007b1d */ /* 0x000fec0000010000 */
[----:B------:R-:W-:Y:S05]  /*0210*/  BRA `(.L_x_114) ;  /* 0x0000002400ac7947 */ /* 0x000fea0003800000 */
.L_x_111:
[----:B------:R-:W0:Y:S01]  /*0220*/  S2R R5, SR_TID.X ;  /* 0x0000000000057919 */ /* 0x000e220000002100 */
[----:B------:R-:W-:Y:S01]  /*0230*/  MOV R4, 0x400 ;  /* 0x0000040000047802 */ /* 0x000fe20000000f00 */
[----:B------:R-:W-:Y:S01]  /*0240*/  HFMA2 R16, -RZ, RZ, 0, 0 ;  /* 0x00000000ff107431 */ /* 0x000fe200000001ff */
[----:B------:R-:W-:Y:S01]  /*0250*/  SHF.L.U32 R2, R8, 0x2, RZ ;  /* 0x0000000208027819 */ /* 0x000fe200000006ff */
[----:B------:R-:W1:Y:S01]  /*0260*/  S2R R9, SR_CgaCtaId ;  /* 0x0000000000097919 */ /* 0x000e620000008800 */
[C---:B------:R-:W-:Y:S01]  /*0270*/  IADD3 R6, PT, PT, R4.reuse, 0x2800, RZ ;  /* 0x0000280004067810 */ /* 0x040fe20007ffe0ff */
[----:B------:R-:W-:Y:S01]  /*0280*/  VIADD R7, R4, 0x3480 ;  /* 0x0000348004077836 */ /* 0x000fe20000000000 */
[----:B------:R-:W-:Y:S01]  /*0290*/  LOP3.LUT R2, R2, 0x3c, RZ, 0xc0, !PT ;  /* 0x0000003c02027812 */ /* 0x000fe200078ec0ff */
[----:B------:R-:W-:Y:S01]  /*02a0*/  IMAD.MOV.U32 R14, RZ, RZ, RZ ;  /* 0x000000ffff0e7224 */ /* 0x000fe200078e00ff */
[----:B------:R-:W-:Y:S01]  /*02b0*/  LEA R64, P0, R3, R64, 0x2 ;  /* 0x0000004003407211 */ /* 0x000fe200078010ff */
[----:B------:R-:W2:Y:S01]  /*02c0*/  LDCU UR7, c[0x0][0x374] ;  /* 0x00006e80ff0777ac */ /* 0x000ea20008000800 */
[----:B------:R-:W-:-:S02]  /*02d0*/  LOP3.LUT P1, RZ, R8, R3, RZ, 0xfc, !PT ;  /* 0x0000000308ff7212 */ /* 0x000fc4000782fcff */
[----:B------:R-:W-:Y:S02]  /*02e0*/  LEA.HI.X R65, R3, R65, RZ, 0x2, P0 ;  /* 0x0000004103417211 */ /* 0x000fe400000f14ff */
[----:B------:R-:W-:Y:S02]  /*02f0*/  ISETP.NE.AND P0, PT, R8, RZ, PT ;  /* 0x000000ff0800720c */ /* 0x000fe40003f05270 */
[----:B------:R-:W-:-:S04]  /*0300*/  MOV R18, 0x7ffffff1 ;  /* 0x7ffffff100127802 */ /* 0x000fc80000000f00 */
[----:B------:R-:W-:Y:S02]  /*0310*/  SEL R18, R18, 0x1, !P0 ;  /* 0x0000000112127807 */ /* 0x000fe40004000000 */
[----:B0-----:R-:W-:Y:S02]  /*0320*/  LOP3.LUT R0, R5, 0xffff, RZ, 0xc0, !PT ;  /* 0x0000ffff05007812 */ /* 0x001fe400078ec0ff */
[----:B------:R-:W-:Y:S02]  /*0330*/  SHF.R.U32.HI R10, RZ, 0x4, R5 ;  /* 0x00000004ff0a7819 */ /* 0x000fe40000011605 */
[----:B-1----:R-:W-:Y:S01]  /*0340*/  LEA R4, R9, R4, 0x18 ;  /* 0x0000000409047211 */ /* 0x002fe200078ec0ff */
[----:B------:R-:W-:Y:S01]  /*0350*/  IMAD R0, R0, 0x334, RZ ;  /* 0x0000033400007824 */ /* 0x000fe200078e02ff */
[C---:B------:R-:W-:Y:S02]  /*0360*/  SHF.L.U32 R21, R5.reuse, 0x1, RZ ;  /* 0x0000000105157819 */ /* 0x040fe400000006ff */
[----:B------:R-:W-:Y:S01]  /*0370*/  LOP3.LUT R10, R10, R5, RZ, 0x3c, !PT ;  /* 0x000000050a0a7212 */ /* 0x000fe200078e3cff */
[----:B------:R-:W-:Y:S01]  /*0380*/  IMAD R12, R5, 0x20, R4 ;  /* 0x00000020050c7824 */ /* 0x000fe200078e0204 */
[----:B------:R-:W-:-:S02]  /*0390*/  SHF.R.U32.HI R13, RZ, 0x10, R0 ;  /* 0x00000010ff0d7819 */ /* 0x000fc40000011600 */
[----:B------:R-:W-:Y:S02]  /*03a0*/  LEA R6, R9, R6, 0x18 ;  /* 0x0000000609067211 */ /* 0x000fe400078ec0ff */
[----:B------:R-:W-:Y:S02]  /*03b0*/  PRMT R0, R13, 0x9910, RZ ;  /* 0x000099100d007816 */ /* 0x000fe400000000ff */
[----:B------:R-:W-:Y:S02]  /*03c0*/  LEA R26, R9, R7, 0x18 ;  /* 0x00000007091a7211 */ /* 0x000fe400078ec0ff */
[C---:B------:R-:W-:Y:S01]  /*03d0*/  LOP3.LUT R11, R21.reuse, 0x18, RZ, 0xc0, !PT ;  /* 0x00000018150b7812 */ /* 0x040fe200078ec0ff */
[----:B------:R-:W-:Y:S01]  /*03e0*/  IMAD R0, R0, 0x50, RZ ;  /* 0x0000005000007824 */ /* 0x000fe200078e02ff */
[----:B------:R-:W-:Y:S02]  /*03f0*/  LOP3.LUT R15, R21, 0x18, RZ, 0xc, !PT ;  /* 0x00000018150f7812 */ /* 0x000fe400078e0cff */
[----:B------:R-:W-:Y:S01]  /*0400*/  LOP3.LUT R17, R11, 0x8, RZ, 0x3c, !PT ;  /* 0x000000080b117812 */ /* 0x000fe200078e3cff */
[----:B------:R-:W-:Y:S01]  /*0410*/  IMAD.IADD R7, R12, 0x1, R11 ;  /* 0x000000010c077824 */ /* 0x000fe200078e020b */
[----:B------:R-:W-:-:S02]  /*0420*/  IADD3 R0, PT, PT, RZ, -R0, RZ ;  /* 0x80000000ff007210 */ /* 0x000fc40007ffe0ff */
[----:B------:R-:W-:Y:S02]  /*0430*/  LOP3.LUT R19, R11, 0x10, RZ, 0x3c, !PT ;  /* 0x000000100b137812 */ /* 0x000fe400078e3cff */
[----:B------:R-:W-:Y:S02]  /*0440*/  PRMT R0, R0, 0x7710, RZ ;  /* 0x0000771000007816 */ /* 0x000fe400000000ff */
[----:B------:R-:W-:Y:S02]  /*0450*/  IADD3 R11, PT, PT, R12, R17, RZ ;  /* 0x000000110c0b7210 */ /* 0x000fe40007ffe0ff */
[----:B------:R-:W-:Y:S02]  /*0460*/  IADD3 R9, PT, PT, R0, R5, RZ ;  /* 0x0000000500097210 */ /* 0x000fe40007ffe0ff */
[----:B------:R-:W-:Y:S02]  /*0470*/  SHF.L.U32 R0, R10, 0x3, RZ ;  /* 0x000000030a007819 */ /* 0x000fe400000006ff */
[C---:B------:R-:W-:Y:S01]  /*0480*/  IADD3 R10, PT, PT, R12.reuse, R15, RZ ;  /* 0x0000000f0c0a7210 */ /* 0x040fe20007ffe0ff */
[----:B------:R-:W-:Y:S01]  /*0490*/  IMAD.IADD R12, R12, 0x1, R19 ;  /* 0x000000010c0c7824 */ /* 0x000fe200078e0213 */
[----:B------:R-:W-:-:S02]  /*04a0*/  LOP3.LUT R9, R9, 0xffff, RZ, 0xc0, !PT ;  /* 0x0000ffff09097812 */ /* 0x000fc400078ec0ff */
[----:B------:R-:W-:Y:S02]  /*04b0*/  LOP3.LUT R15, R0, 0x18, RZ, 0xc0, !PT ;  /* 0x00000018000f7812 */ /* 0x000fe400078ec0ff */
[----:B------:R-:W-:Y:S01]  /*04c0*/  SHF.L.U32 R0, R8, 0x1, RZ ;  /* 0x0000000108007819 */ /* 0x000fe200000006ff */
[----:B------:R-:W-:Y:S01]  /*04d0*/  IMAD R6, R9, 0x28, R6 ;  /* 0x0000002809067824 */ /* 0x000fe200078e0206 */
[----:B------:R-:W-:Y:S02]  /*04e0*/  IADD3 R24, PT, PT, R4, R15, RZ ;  /* 0x0000000f04187210 */ /* 0x000fe40007ffe0ff */
[C---:B------:R-:W-:Y:S01]  /*04f0*/  IADD3 R2, PT, PT, R13.reuse, R2, RZ ;  /* 0x000000020d027210 */ /* 0x040fe20007ffe0ff */
[----:B------:R-:W-:Y:S01]  /*0500*/  IMAD R13, R13, 0x8, R6 ;  /* 0x000000080d0d7824 */ /* 0x000fe200078e0206 */
[----:B------:R-:W-:Y:S02]  /*0510*/  SHF.R.U32.HI R19, RZ, 0x2, R5 ;  /* 0x00000002ff137819 */ /* 0x000fe40000011605 */
[----:B------:R-:W-:Y:S01]  /*0520*/  MOV R17, 0x7fffff71 ;  /* 0x7fffff7100117802 */ /* 0x000fe20000000f00 */
[----:B------:R-:W-:Y:S01]  /*0530*/  IMAD R32, R2, 0xa00, RZ ;  /* 0x00000a0002207824 */ /* 0x000fe200078e02ff */
[----:B------:R-:W-:Y:S01]  /*0540*/  LOP3.LUT R0, R0, 0x1e, RZ, 0xc0, !PT ;  /* 0x0000001e00007812 */ /* 0x000fe200078ec0ff */
[----:B------:R-:W-:Y:S01]  /*0550*/  IMAD R24, R19, 0x20, R24 ;  /* 0x0000002013187824 */ /* 0x000fe200078e0218 */
[----:B------:R-:W-:-:S02]  /*0560*/  MOV R15, R3 ;  /* 0x00000003000f7202 */ /* 0x000fc40000000f00 */
[----:B------:R-:W-:Y:S02]  /*0570*/  SEL R17, R17, 0x1, !P1 ;  /* 0x0000000111117807 */ /* 0x000fe40004800000 */
[----:B------:R-:W-:Y:S02]  /*0580*/  LOP3.LUT R20, R5, 0x3, RZ, 0xc0, !PT ;  /* 0x0000000305147812 */ /* 0x000fe400078ec0ff */
[----:B------:R-:W-:Y:S02]  /*0590*/  LOP3.LUT R21, R21, 0x3e, RZ, 0xc0, !PT ;  /* 0x0000003e15157812 */ /* 0x000fe400078ec0ff */
[C---:B------:R-:W-:Y:S02]  /*05a0*/  LEA R22, R5.reuse, R0, 0x3 ;  /* 0x0000000005167211 */ /* 0x040fe400078e18ff */
[----:B--2---:R-:W-:-:S07]  /*05b0*/  LEA.HI R23, R5, R26, RZ, 0x1f ;  /* 0x0000001a05177211 */ /* 0x004fce00078ff8ff */
.L_x_125:
[C---:B------:R-:W-:Y:S01]  /*05c0*/  LOP3.LUT R36, R15.reuse, 0x7, RZ, 0xc0, !PT ;  /* 0x000000070f247812 */ /* 0x040fe200078ec0ff */
[----:B0-----:R-:W0:Y:S01]  /*05d0*/  LDCU.64 UR12, c[0x0][0x3b8] ;  /* 0x00007700ff0c77ac */ /* 0x001e220008000a00 */
[--C-:B------:R-:W-:Y:S01]  /*05e0*/  SHF.R.U64 R37, R15, 0x3, R16.reuse ;  /* 0x000000030f257819 */ /* 0x100fe20000001210 */
[----:B-1----:R-:W1:Y:S01]  /*05f0*/  LDC.64 R40, c[0x0][0x3a8] ;  /* 0x0000ea00ff287b82 */ /* 0x002e620000000a00 */
[----:B------:R-:W-:Y:S01]  /*0600*/  MOV R33, RZ ;  /* 0x000000ff00217202 */ /* 0x000fe20000000f00 */
[----:B------:R-:W-:Y:S01]  /*0610*/  IMAD R36, R36, 0x140, RZ ;  /* 0x0000014024247824 */ /* 0x000fe200078e02ff */
[----:B------:R-:W-:Y:S01]  /*0620*/  SHF.R.U32.HI R42, RZ, 0x3, R16 ;  /* 0x00000003ff2a7819 */ /* 0x000fe20000011610 */
[----:B------:R-:W2:Y:S01]  /*0630*/  LDCU.64 UR14, c[0x0][0x3a0] ;  /* 0x00007400ff0e77ac */ /* 0x000ea20008000a00 */
[----:B------:R-:W-:Y:S02]  /*0640*/  IMAD.WIDE.U32 R26, R37, 0x28000, R32 ;  /* 0x00028000251a7825 */ /* 0x000fe400078e0020 */
[----:B------:R-:W-:Y:S01]  /*0650*/  LEA R29, R9, R36, 0x2 ;  /* 0x00000024091d7211 */ /* 0x000fe200078e10ff */
[----:B------:R-:W3:Y:S01]  /*0660*/  LDC.64 R38, c[0x0][0x3b0] ;  /* 0x0000ec00ff267b82 */ /* 0x000ee20000000a00 */
[----:B------:R-:W4:Y:S01]  /*0670*/  LDCU UR5, c[0x0][0x3c0] ;  /* 0x00007800ff0577ac */ /* 0x000f220008000800 */
[----:B------:R-:W-:-:S02]  /*0680*/  IMAD R33, R42, 0x28000, RZ ;  /* 0x000280002a217824 */ /* 0x000fc400078e02ff */
[----:B------:R-:W-:-:S05]  /*0690*/  IMAD.HI.U32 R25, R29, -0x33333333, RZ ;  /* 0xcccccccd1d197827 */ /* 0x000fca00078e00ff */
[----:B------:R-:W-:-:S04]  /*06a0*/  SHF.R.U32.HI R25, RZ, 0x7, R25 ;  /* 0x00000007ff197819 */ /* 0x000fc80000011619 */
[----:B------:R-:W-:-:S04]  /*06b0*/  SHF.L.U32 R0, R25, 0x1, RZ ;  /* 0x0000000119007819 */ /* 0x000fc800000006ff */
[----:B------:R-:W-:Y:S02]  /*06c0*/  LEA R2, P0, R37, R0, 0x5 ;  /* 0x0000000025027211 */ /* 0x000fe400078028ff */
[----:B------:R-:W-:Y:S02]  /*06d0*/  IADD3 R0, P1, PT, R29, R26, RZ ;  /* 0x0000001a1d007210 */ /* 0x000fe40007f3e0ff */
[----:B------:R-:W-:Y:S02]  /*06e0*/  LEA.HI.X R31, R37, RZ, R42, 0x5, P0 ;  /* 0x000000ff251f7211 */ /* 0x000fe400000f2c2a */
[----:B0-----:R-:W-:Y:S01]  /*06f0*/  LEA R34, P0, R2, UR12, 0x2 ;  /* 0x0000000c02227c11 */ /* 0x001fe2000f8010ff */
[----:B------:R-:W-:Y:S01]  /*0700*/  IMAD.X R27, R27, 0x1, R33, P1 ;  /* 0x000000011b1b7824 */ /* 0x000fe200008e0621 */
[----:B------:R-:W-:Y:S02]  /*0710*/  SHF.L.U32 R26, R0, 0x1, RZ ;  /* 0x00000001001a7819 */ /* 0x000fe400000006ff */
[----:B------:R-:W-:Y:S01]  /*0720*/  LEA.HI.X R35, R2, UR13, R31, 0x2, P0 ;  /* 0x0000000d02237c11 */ /* 0x000fe200080f141f */
[----:B-1----:R-:W-:Y:S01]  /*0730*/  IMAD.WIDE.U32 R40, R29, 0x2, R40 ;  /* 0x000000021d287825 */ /* 0x002fe200078e0028 */
[----:B------:R-:W-:Y:S01]  /*0740*/  SHF.L.U64.HI R27, R0, 0x1, R27 ;  /* 0x00000001001b7819 */ /* 0x000fe2000001021b */
[----:B------:R-:W0:Y:S01]  /*0750*/  LDCU.64 UR12, c[0x0][0x398] ;  /* 0x00007300ff0c77ac */ /* 0x000e220008000a00 */
[----:B--2---:R-:W-:-:S02]  /*0760*/  IADD3 R44, P0, PT, R26, UR14, RZ ;  /* 0x0000000e1a2c7c10 */ /* 0x004fc4000ff1e0ff */
[----:B------:R-:W4:Y:S02]  /*0770*/  LDG.E.64.CONSTANT R34, desc[UR10][R34.64] ;  /* 0x0000000a22227981 */ /* 0x000f24000c1e9b00 */
[----:B------:R-:W-:Y:S01]  /*0780*/  IADD3.X R45, PT, PT, R27, UR15, RZ, P0, !PT ;  /* 0x0000000f1b2d7c10 */ /* 0x000fe200087fe4ff */
[----:B---3--:R-:W-:Y:S01]  /*0790*/  IMAD.WIDE.U32 R38, R29, 0x2, R38 ;  /* 0x000000021d267825 */ /* 0x008fe200078e0026 */
[----:B------:R-:W2:Y:S04]  /*07a0*/  LDG.E.64.CONSTANT R40, desc[UR10][R40.64] ;  /* 0x0000000a28287981 */ /* 0x000ea8000c1e9b00 */
[----:B------:R-:W3:Y:S04]  /*07b0*/  LDG.E.64.CONSTANT R44, desc[UR10][R44.64] ;  /* 0x0000000a2c2c7981 */ /* 0x000ee8000c1e9b00 */
[----:B------:R-:W5:Y:S01]  /*07c0*/  LDG.E.64.CONSTANT R38, desc[UR10][R38.64] ;  /* 0x0000000a26267981 */ /* 0x000f62000c1e9b00 */
[----:B0-----:R-:W-:-:S04]  /*07d0*/  IADD3 R30, P0, PT, R26, UR12, RZ ;  /* 0x0000000c1a1e7c10 */ /* 0x001fc8000ff1e0ff */
[----:B------:R-:W-:Y:S01]  /*07e0*/  IADD3.X R31, PT, PT, R27, UR13, RZ, P0, !PT ;  /* 0x0000000d1b1f7c10 */ /* 0x000fe200087fe4ff */
[----:B------:R-:W0:Y:S05]  /*07f0*/  LDCU.64 UR12, c[0x0][0x3d0] ;  /* 0x00007a00ff0c77ac */ /* 0x000e2a0008000a00 */
[----:B------:R-:W5:Y:S01]  /*0800*/  LDG.E.64.CONSTANT R30, desc[UR10][R30.64] ;  /* 0x0000000a1e1e7981 */ /* 0x000f62000c1e9b00 */
[----:B------:R-:W-:Y:S01]  /*0810*/  ISETP.GT.U32.AND P0, PT, R5, 0x7, PT ;  /* 0x000000070500780c */ /* 0x000fe20003f04070 */
[----:B------:R-:W-:Y:S01]  /*0820*/  BSSY.RECONVERGENT B0, `(.L_x_115) ;  /* 0x0000190000007945 */ /* 0x000fe20003800200 */
[----:B----4-:R-:W-:-:S06]  /*0830*/  FADD.FTZ R28, R35, UR5 ;  /* 0x00000005231c7e21 */ /* 0x010fcc0008010000 */
[----:B------:R-:W1:Y:S01]  /*0840*/  MUFU.RSQ R28, R28 ;  /* 0x0000001c001c7308 */ /* 0x000e620000001400 */
[C---:B---3--:R-:W-:Y:S02]  /*0850*/  PRMT R0, R44.reuse, 0x7632, R0 ;  /* 0x000076322c007816 */ /* 0x048fe40000000000 */
[----:B------:R-:W-:Y:S02]  /*0860*/  SHF.L.U32 R33, R44, 0x10, RZ ;  /* 0x000000102c217819 */ /* 0x000fe400000006ff */
[C---:B------:R-:W-:Y:S02]  /*0870*/  PRMT R4, R45.reuse, 0x7632, R4 ;  /* 0x000076322d047816 */ /* 0x040fe40000000004 */
[----:B------:R-:W-:Y:S02]  /*0880*/  SHF.L.U32 R47, R45, 0x10, RZ ;  /* 0x000000102d2f7819 */ /* 0x000fe400000006ff */
[----:B------:R-:W-:Y:S01]  /*0890*/  SHF.L.U32 R45, R0, 0x10, RZ ;  /* 0x00000010002d7819 */ /* 0x000fe200000006ff */
[----:B------:R-:W-:Y:S01]  /*08a0*/  FADD.FTZ R33, -R34, R33 ;  /* 0x0000002122217221 */ /* 0x000fe20000010100 */
[----:B--2---:R-:W-:-:S02]  /*08b0*/  PRMT R35, R40, 0x7632, R35 ;  /* 0x0000763228237816 */ /* 0x004fc40000000023 */
[----:B-----5:R-:W-:Y:S01]  /*08c0*/  PRMT R2, R38, 0x7632, R2 ;  /* 0x0000763226027816 */ /* 0x020fe20000000002 */
[----:B------:R-:W-:Y:S01]  /*08d0*/  FADD.FTZ R45, -R34, R45 ;  /* 0x0000002d222d7221 */ /* 0x000fe20000010100 */
[----:B------:R-:W-:Y:S01]  /*08e0*/  SHF.L.U32 R43, R38, 0x10, RZ ;  /* 0x00000010262b7819 */ /* 0x000fe200000006ff */
[----:B------:R-:W-:Y:S02]  /*08f0*/  IMAD.U32 R29, R40, 0x10000, RZ ;  /* 0x00010000281d7824 */ /* 0x000fe400078e00ff */
[----:B-1----:R-:W-:Y:S01]  /*0900*/  FMUL.FTZ R0, R28, R33 ;  /* 0x000000211c007220 */ /* 0x002fe20000410000 */
[----:B------:R-:W-:Y:S01]  /*0910*/  SHF.L.U32 R51, R4, 0x10, RZ ;  /* 0x0000001004337819 */ /* 0x000fe200000006ff */
[----:B------:R-:W-:Y:S01]  /*0920*/  FADD.FTZ R49, -R34, R47 ;  /* 0x0000002f22317221 */ /* 0x000fe20000010100 */
[----:B------:R-:W-:Y:S01]  /*0930*/  SHF.L.U32 R47, R2, 0x10, RZ ;  /* 0x00000010022f7819 */ /* 0x000fe200000006ff */
[----:B------:R-:W-:Y:S02]  /*0940*/  IMAD.U32 R35, R35, 0x10000, RZ ;  /* 0x0001000023237824 */ /* 0x000fe400078e00ff */
[----:B------:R-:W-:Y:S01]  /*0950*/  FMUL.FTZ R2, R28, R45 ;  /* 0x0000002d1c027220 */ /* 0x000fe20000410000 */
[----:B------:R-:W-:Y:S01]  /*0960*/  FFMA.FTZ R43, R0, R29, R43 ;  /* 0x0000001d002b7223 */ /* 0x000fe2000001002b */
[----:B------:R-:W-:-:S02]  /*0970*/  PRMT R6, R41, 0x7632, R6 ;  /* 0x0000763229067816 */ /* 0x000fc40000000006 */
[----:B------:R-:W-:Y:S01]  /*0980*/  SHF.L.U32 R33, R41, 0x10, RZ ;  /* 0x0000001029217819 */ /* 0x000fe200000006ff */
[----:B------:R-:W-:Y:S01]  /*0990*/  FADD.FTZ R51, -R34, R51 ;  /* 0x0000003322337221 */ /* 0x000fe20000010100 */
[C---:B------:R-:W-:Y:S01]  /*09a0*/  SHF.L.U32 R41, R39.reuse, 0x10, RZ ;  /* 0x0000001027297819 */ /* 0x040fe200000006ff */
[----:B------:R-:W-:Y:S01]  /*09b0*/  FMUL.FTZ R4, R28, R49 ;  /* 0x000000311c047220 */ /* 0x000fe20000410000 */
[----:B------:R-:W-:Y:S01]  /*09c0*/  FFMA.FTZ R47, R2, R35, R47 ;  /* 0x00000023022f7223 */ /* 0x000fe2000001002f */
[----:B------:R-:W-:Y:S01]  /*09d0*/  PRMT R34, R39, 0x7632, R34 ;  /* 0x0000763227227816 */ /* 0x000fe20000000022 */
[----:B------:R-:W-:Y:S01]  /*09e0*/  FMUL.FTZ R38, R43, -1.4426950216293334961 ;  /* 0xbfb8aa3b2b267820 */ /* 0x000fe20000410000 */
[----:B------:R-:W-:Y:S01]  /*09f0*/  FFMA.FTZ R44, R4, R33, R41 ;  /* 0x00000021042c7223 */ /* 0x000fe20000010029 */
[----:B------:R-:W-:Y:S01]  /*0a00*/  FMUL.FTZ R40, R47, -1.4426950216293334961 ;  /* 0xbfb8aa3b2f287820 */ /* 0x000fe20000410000 */
[----:B------:R-:W-:Y:S01]  /*0a10*/  IMAD.U32 R39, R6, 0x10000, RZ ;  /* 0x0001000006277824 */ /* 0x000fe200078e00ff */
[----:B------:R-:W-:Y:S01]  /*0a20*/  SHF.L.U32 R45, R34, 0x10, RZ ;  /* 0x00000010222d7819 */ /* 0x000fe200000006ff */
[----:B------:R-:W-:Y:S01]  /*0a30*/  FMUL.FTZ R6, R28, R51 ;  /* 0x000000331c067220 */ /* 0x000fe20000410000 */
[----:B------:R-:W1:Y:S01]  /*0a40*/  MUFU.EX2 R38, R38 ;  /* 0x0000002600267308 */ /* 0x000e620000000800 */
[----:B------:R-:W-:-:S02]  /*0a50*/  FMUL.FTZ R34, R44, -1.4426950216293334961 ;  /* 0xbfb8aa3b2c227820 */ /* 0x000fc40000410000 */
[----:B------:R-:W-:-:S05]  /*0a60*/  FFMA.FTZ R46, R6, R39, R45 ;  /* 0x00000027062e7223 */ /* 0x000fca000001002d */
[----:B------:R-:W2:Y:S01]  /*0a70*/  MUFU.EX2 R40, R40 ;  /* 0x0000002800287308 */ /* 0x000ea20000000800 */
[----:B------:R-:W-:-:S07]  /*0a80*/  FMUL.FTZ R48, R46, -1.4426950216293334961 ;  /* 0xbfb8aa3b2e307820 */ /* 0x000fce0000410000 */
[----:B------:R-:W3:Y:S01]  /*0a90*/  MUFU.EX2 R34, R34 ;  /* 0x0000002200227308 */ /* 0x000ee20000000800 */
[----:B-1----:R-:W-:-:S07]  /*0aa0*/  FADD.FTZ R38, R38, 1 ;  /* 0x3f80000026267421 */ /* 0x002fce0000010000 */
[----:B------:R-:W1:Y:S01]  /*0ab0*/  MUFU.EX2 R48, R48 ;  /* 0x0000003000307308 */ /* 0x000e620000000800 */
[----:B--2---:R-:W-:-:S07]  /*0ac0*/  FADD.FTZ R41, R40, 1 ;  /* 0x3f80000028297421 */ /* 0x004fce0000010000 */
[----:B------:R-:W2:Y:S01]  /*0ad0*/  MUFU.RCP R38, R38 ;  /* 0x0000002600267308 */ /* 0x000ea20000001000 */
[----:B---3--:R-:W-:-:S07]  /*0ae0*/  FADD.FTZ R45, R34, 1 ;  /* 0x3f800000222d7421 */ /* 0x008fce0000010000 */
[----:B------:R-:W3:Y:S01]  /*0af0*/  MUFU.RCP R41, R41 ;  /* 0x0000002900297308 */ /* 0x000ee20000001000 */
[----:B-1----:R-:W-:-:S07]  /*0b00*/  FADD.FTZ R50, R48, 1 ;  /* 0x3f80000030327421 */ /* 0x002fce0000010000 */
[----:B------:R-:W1:Y:S01]  /*0b10*/  MUFU.RCP R45, R45 ;  /* 0x0000002d002d7308 */ /* 0x000e620000001000 */
[----:B--2---:R-:W-:-:S07]  /*0b20*/  FADD.FTZ R34, -R38, 1 ;  /* 0x3f80000026227421 */ /* 0x004fce0000010100 */
[----:B------:R-:W2:Y:S01]  /*0b30*/  MUFU.RCP R50, R50 ;  /* 0x0000003200327308 */ /* 0x000ea20000001000 */
[----:B---3--:R-:W-:Y:S01]  /*0b40*/  FADD.FTZ R40, -R41, 1 ;  /* 0x3f80000029287421 */ /* 0x008fe20000010100 */
[----:B------:R-:W-:Y:S01]  /*0b50*/  FFMA.FTZ R43, R43, R34, 1 ;  /* 0x3f8000002b2b7423 */ /* 0x000fe20000010022 */
[C---:B------:R-:W-:Y:S02]  /*0b60*/  PRMT R34, R30.reuse, 0x7632, R34 ;  /* 0x000076321e227816 */ /* 0x040fe40000000022 */
[----:B------:R-:W-:Y:S01]  /*0b70*/  FFMA.FTZ R40, R47, R40, 1 ;  /* 0x3f8000002f287423 */ /* 0x000fe20000010028 */
[----:B------:R-:W-:Y:S01]  /*0b80*/  SHF.L.U32 R30, R30, 0x10, RZ ;  /* 0x000000101e1e7819 */ /* 0x000fe200000006ff */
[----:B------:R-:W-:Y:S01]  /*0b90*/  FMUL.FTZ R43, R38, R43 ;  /* 0x0000002b262b7220 */ /* 0x000fe20000410000 */
[----:B-1----:R-:W-:Y:S01]  /*0ba0*/  FADD.FTZ R49, -R45, 1 ;  /* 0x3f8000002d317421 */ /* 0x002fe20000010100 */
[----:B------:R-:W-:Y:S01]  /*0bb0*/  SHF.L.U32 R34, R34, 0x10, RZ ;  /* 0x0000001022227819 */ /* 0x000fe200000006ff */
[----:B------:R-:W-:-:S02]  /*0bc0*/  FMUL.FTZ R41, R41, R40 ;  /* 0x0000002829297220 */ /* 0x000fc40000410000 */
[----:B------:R-:W-:Y:S01]  /*0bd0*/  FFMA.FTZ R44, R44, R49, 1 ;  /* 0x3f8000002c2c7423 */ /* 0x000fe20000010031 */
[----:B------:R-:W-:Y:S01]  /*0be0*/  FMUL.FTZ R43, R30, R43 ;  /* 0x0000002b1e2b7220 */ /* 0x000fe20000410000 */
[----:B------:R-:W-:Y:S01]  /*0bf0*/  PRMT R30, R31, 0x7632, R30 ;  /* 0x000076321f1e7816 */ /* 0x000fe2000000001e */
[----:B--2---:R-:W-:Y:S01]  /*0c00*/  FADD.FTZ R51, -R50, 1 ;  /* 0x3f80000032337421 */ /* 0x004fe20000010100 */
[----:B------:R-:W-:Y:S01]  /*0c10*/  FMUL.FTZ R44, R45, R44 ;  /* 0x0000002c2d2c7220 */ /* 0x000fe20000410000 */
[----:B------:R-:W-:Y:S02]  /*0c20*/  IMAD.U32 R31, R31, 0x10000, RZ ;  /* 0x000100001f1f7824 */ /* 0x000fe400078e00ff */
[----:B------:R-:W-:Y:S01]  /*0c30*/  FMUL.FTZ R34, R34, R41 ;  /* 0x0000002922227220 */ /* 0x000fe20000410000 */
[----:B------:R-:W-:Y:S01]  /*0c40*/  FFMA.FTZ R51, R46, R51, 1 ;  /* 0x3f8000002e337423 */ /* 0x000fe20000010033 */
[----:B------:R-:W-:Y:S01]  /*0c50*/  FMUL.FTZ R29, R29, R43 ;  /* 0x0000002b1d1d7220 */ /* 0x000fe20000410000 */
[----:B------:R-:W-:Y:S01]  /*0c60*/  FMUL.FTZ R38, R31, R44 ;  /* 0x0000002c1f267220 */ /* 0x000fe20000410000 */
[----:B------:R-:W-:Y:S01]  /*0c70*/  SHF.L.U32 R40, R30, 0x10, RZ ;  /* 0x000000101e287819 */ /* 0x000fe200000006ff */
[----:B------:R-:W-:Y:S01]  /*0c80*/  FMUL.FTZ R31, R35, R34 ;  /* 0x00000022231f7220 */ /* 0x000fe20000410000 */
[----:B------:R-:W-:Y:S01]  /*0c90*/  FMUL.FTZ R51, R50, R51 ;  /* 0x0000003332337220 */ /* 0x000fe20000410000 */
[----:B------:R-:W-:Y:S01]  /*0ca0*/  FADD.FTZ R30, RZ, R29 ;  /* 0x0000001dff1e7221 */ /* 0x000fe20000010000 */
[----:B------:R-:W-:Y:S01]  /*0cb0*/  FFMA.FTZ R35, R0, R29, RZ ;  /* 0x0000001d00237223 */ /* 0x000fe200000100ff */
[----:B------:R-:W-:Y:S01]  /*0cc0*/  FMUL.FTZ R33, R33, R38 ;  /* 0x0000002621217220 */ /* 0x000fe20000410000 */
[----:B------:R-:W-:Y:S01]  /*0cd0*/  FMUL.FTZ R40, R40, R51 ;  /* 0x0000003328287220 */ /* 0x000fe20000410000 */
[----:B------:R-:W-:Y:S01]  /*0ce0*/  FADD.FTZ R30, R30, R31 ;  /* 0x0000001f1e1e7221 */ /* 0x000fe20000010000 */
[----:B------:R-:W-:-:S02]  /*0cf0*/  FFMA.FTZ R41, R2, R31, R35 ;  /* 0x0000001f02297223 */ /* 0x000fc40000010023 */
[----:B------:R-:W-:Y:S01]  /*0d00*/  FMUL.FTZ R35, R39, R40 ;  /* 0x0000002827237220 */ /* 0x000fe20000410000 */
[----:B------:R-:W-:Y:S01]  /*0d10*/  FADD.FTZ R30, R30, R33 ;  /* 0x000000211e1e7221 */ /* 0x000fe20000010000 */
[----:B------:R-:W-:-:S03]  /*0d20*/  FFMA.FTZ R41, R4, R33, R41 ;  /* 0x0000002104297223 */ /* 0x000fc60000010029 */
[----:B------:R-:W-:Y:S01]  /*0d30*/  FADD.FTZ R46, R30, R35 ;  /* 0x000000231e2e7221 */ /* 0x000fe20000010000 */
[----:B------:R-:W-:-:S05]  /*0d40*/  FFMA.FTZ R47, R6, R35, R41 ;  /* 0x00000023062f7223 */ /* 0x000fca0000010029 */
[----:B------:R1:W-:Y:S01]  /*0d50*/  STS.64 [R13], R46 ;  /* 0x0000002e0d007388 */ /* 0x0003e20000000a00 */
[----:B------:R-:W-:Y:S01]  /*0d60*/  FFMA.FTZ R44, R0, R43, RZ ;  /* 0x0000002b002c7223 */ /* 0x000fe200000100ff */
[----:B------:R-:W-:Y:S01]  /*0d70*/  FADD.FTZ R45, RZ, R43 ;  /* 0x0000002bff2d7221 */ /* 0x000fe20000010000 */
[----:B------:R-:W-:Y:S01]  /*0d80*/  BAR.SYNC.DEFER_BLOCKING 0x0 ;  /* 0x0000000000007b1d */ /* 0x000fe20000010000 */
[----:B------:R-:W-:Y:S01]  /*0d90*/  FFMA.FTZ R48, R2, R34, RZ ;  /* 0x0000002202307223 */ /* 0x000fe200000100ff */
[----:B------:R-:W-:Y:S01]  /*0da0*/  FADD.FTZ R49, RZ, R34 ;  /* 0x00000022ff317221 */ /* 0x000fe20000010000 */
[----:B------:R-:W-:Y:S01]  /*0db0*/  FFMA.FTZ R50, R4, R38, RZ ;  /* 0x0000002604327223 */ /* 0x000fe200000100ff */
[----:B------:R-:W-:Y:S01]  /*0dc0*/  FADD.FTZ R51, RZ, R38 ;  /* 0x00000026ff337221 */ /* 0x000fe20000010000 */
[----:B------:R-:W-:Y:S01]  /*0dd0*/  FFMA.FTZ R52, R6, R40, RZ ;  /* 0x0000002806347223 */ /* 0x000fe200000100ff */
[----:B------:R-:W-:Y:S01]  /*0de0*/  FADD.FTZ R53, RZ, R40 ;  /* 0x00000028ff357221 */ /* 0x000fe20000010000 */
[----:B------:R2:W-:Y:S04]  /*0df0*/  STS.64 [R7], R44 ;  /* 0x0000002c07007388 */ /* 0x0005e80000000a00 */
[----:B------:R2:W-:Y:S04]  /*0e00*/  STS.64 [R11], R48 ;  /* 0x000000300b007388 */ /* 0x0005e80000000a00 */
[----:B------:R2:W-:Y:S04]  /*0e10*/  STS.64 [R12], R50 ;  /* 0x000000320c007388 */ /* 0x0005e80000000a00 */
[----:B------:R2:W-:Y:S01]  /*0e20*/  STS.64 [R10], R52 ;  /* 0x000000340a007388 */ /* 0x0005e20000000a00 */
[----:B------:R-:W-:Y:S01]  /*0e30*/  BAR.SYNC.DEFER_BLOCKING 0x0 ;  /* 0x0000000000007b1d */ /* 0x000fe20000010000 */
[----:B------:R-:W-:Y:S01]  /*0e40*/  SHF.L.U32 R43, R37, 0x4, RZ ;  /* 0x00000004252b7819 */ /* 0x000fe200000006ff */
[----:B-1----:R-:W-:Y:S01]  /*0e50*/  IMAD.MOV.U32 R47, RZ, RZ, RZ ;  /* 0x000000ffff2f7224 */ /* 0x002fe200078e00ff */
[----:B------:R-:W-:-:S02]  /*0e60*/  IADD3 R46, PT, PT, R36, R5, RZ ;  /* 0x00000005242e7210 */ /* 0x000fc40007ffe0ff */
[----:B------:R-:W-:Y:S01]  /*0e70*/  LOP3.LUT R43, R43, 0xf, R8, 0xf8, !PT ;  /* 0x0000000f2b2b7812 */ /* 0x000fe200078ef808 */
[----:B------:R2:W1:Y:S04]  /*0e80*/  LDS.64 R38, [R24] ;  /* 0x0000000018267984 */ /* 0x0004680000000a00 */
[----:B------:R2:W3:Y:S01]  /*0e90*/  LDS.64 R40, [R24+0xa00] ;  /* 0x000a000018287984 */ /* 0x0004e20000000a00 */
[----:B------:R-:W-:Y:S01]  /*0ea0*/  SHF.L.U64.HI R37, R37, 0x4, R42 ;  /* 0x0000000425257819 */ /* 0x000fe2000001022a */
[----:B------:R-:W-:-:S04]  /*0eb0*/  IMAD.WIDE.U32 R42, R43, 0xa00, R46 ;  /* 0x00000a002b2a7825 */ /* 0x000fc800078e002e */
[----:B------:R-:W-:Y:S01]  /*0ec0*/  IMAD R37, R37, 0xa00, RZ ;  /* 0x00000a0025257824 */ /* 0x000fe200078e02ff */
[----:B0-----:R-:W-:-:S04]  /*0ed0*/  LEA R62, P1, R42, UR12, 0x3 ;  /* 0x0000000c2a3e7c11 */ /* 0x001fc8000f8218ff */
[----:B------:R-:W-:Y:S02]  /*0ee0*/  IADD3 R37, PT, PT, R43, R37, RZ ;  /* 0x000000252b257210 */ /* 0x000fe40007ffe0ff */
[----:B------:R-:W-:Y:S02]  /*0ef0*/  SHF.L.U32 R30, R15, 0x1, RZ ;  /* 0x000000010f1e7819 */ /* 0x000fe400000006ff */
[----:B------:R-:W-:Y:S01]  /*0f00*/  LEA.HI.X R63, R42, UR13, R37, 0x3, P1 ;  /* 0x0000000d2a3f7c11 */ /* 0x000fe200088f1c25 */
[----:B------:R-:W-:Y:S01]  /*0f10*/  IMAD.MOV.U32 R34, RZ, RZ, RZ ;  /* 0x000000ffff227224 */ /* 0x000fe200078e00ff */
[----:B------:R-:W-:Y:S02]  /*0f20*/  MOV R46, RZ ;  /* 0x000000ff002e7202 */ /* 0x000fe40000000f00 */
[----:B------:R-:W-:Y:S01]  /*0f30*/  LOP3.LUT R30, R30, 0xe, RZ, 0xc0, !PT ;  /* 0x0000000e1e1e7812 */ /* 0x000fe200078ec0ff */
[----:B--2---:R-:W-:Y:S06]  /*0f40*/  @P0 BRA `(.L_x_116) ;  /* 0x0000001000740947 */ /* 0x004fec0003800000 */
[----:B------:R-:W0:Y:S01]  /*0f50*/  S2R R43, SR_CgaCtaId ;  /* 0x00000000002b7919 */ /* 0x000e220000008800 */
[----:B------:R-:W-:Y:S02]  /*0f60*/  IADD3 R37, PT, PT, R19, R30, RZ ;  /* 0x0000001e13257210 */ /* 0x000fe40007ffe0ff */
[----:B------:R-:W-:-:S03]  /*0f70*/  MOV R34, 0x400 ;  /* 0x0000040000227802 */ /* 0x000fc60000000f00 */
[----:B------:R-:W-:Y:S01]  /*0f80*/  IMAD R70, R37, 0xa0, -R36 ;  /* 0x000000a025467824 */ /* 0x000fe200078e0a24 */
[----:B------:R-:W-:-:S03]  /*0f90*/  IADD3 R34, PT, PT, R34, 0x2800, RZ ;  /* 0x0000280022227810 */ /* 0x000fc60007ffe0ff */
[C---:B------:R-:W-:Y:S01]  /*0fa0*/  VIADD R42, R70.reuse, 0x8 ;  /* 0x00000008462a7836 */ /* 0x040fe20000000000 */
[----:B------:R-:W-:Y:S01]  /*0fb0*/  SHF.R.U32.HI R37, RZ, 0x2, R70 ;  /* 0x00000002ff257819 */ /* 0x000fe20000011646 */
[C---:B------:R-:W-:Y:S01]  /*0fc0*/  VIADD R60, R70.reuse, 0x44 ;  /* 0x00000044463c7836 */ /* 0x040fe20000000000 */
[C---:B------:R-:W-:Y:S01]  /*0fd0*/  IADD3 R36, PT, PT, R70.reuse, 0x4, RZ ;  /* 0x0000000446247810 */ /* 0x040fe20007ffe0ff */
[C---:B------:R-:W-:Y:S01]  /*0fe0*/  VIADD R56, R70.reuse, 0x4c ;  /* 0x0000004c46387836 */ /* 0x040fe20000000000 */
[----:B------:R-:W-:Y:S01]  /*0ff0*/  SHF.R.U32.HI R45, RZ, 0x2, R42 ;  /* 0x00000002ff2d7819 */ /* 0x000fe2000001162a */
[C---:B------:R-:W-:Y:S01]  /*1000*/  VIADD R81, R70.reuse, 0x88 ;  /* 0x0000008846517836 */ /* 0x040fe20000000000 */
[C---:B------:R-:W-:Y:S02]  /*1010*/  IADD3 R44, PT, PT, R70.reuse, 0xc, RZ ;  /* 0x0000000c462c7810 */ /* 0x040fe40007ffe0ff */
[----:B------:R-:W-:Y:S02]  /*1020*/  IADD3 R46, PT, PT, R70, 0x10, RZ ;  /* 0x00000010462e7810 */ /* 0x000fe40007ffe0ff */
[----:B------:R-:W-:-:S02]  /*1030*/  SHF.R.U32.HI R47, RZ, 0x2, R44 ;  /* 0x00000002ff2f7819 */ /* 0x000fc4000001162c */
[C---:B------:R-:W-:Y:S02]  /*1040*/  IADD3 R48, PT, PT, R70.reuse, 0x14, RZ ;  /* 0x0000001446307810 */ /* 0x040fe40007ffe0ff */
[----:B------:R-:W-:Y:S02]  /*1050*/  SHF.R.U32.HI R49, RZ, 0x2, R46 ;  /* 0x00000002ff317819 */ /* 0x000fe4000001162e */
[----:B------:R-:W-:Y:S02]  /*1060*/  IADD3 R50, PT, PT, R70, 0x18, RZ ;  /* 0x0000001846327810 */ /* 0x000fe40007ffe0ff */
[----:B------:R-:W-:Y:S02]  /*1070*/  SHF.R.U32.HI R51, RZ, 0x2, R48 ;  /* 0x00000002ff337819 */ /* 0x000fe40000011630 */
[----:B------:R-:W-:Y:S02]  /*1080*/  SHF.R.U32.HI R53, RZ, 0x2, R50 ;  /* 0x00000002ff357819 */ /* 0x000fe40000011632 */
[----:B0-----:R-:W-:-:S02]  /*1090*/  LEA R34, R43, R34, 0x18 ;  /* 0x000000222b227211 */ /* 0x001fc400078ec0ff */
[----:B------:R-:W-:Y:S02]  /*10a0*/  SHF.R.U32.HI R43, RZ, 0x2, R36 ;  /* 0x00000002ff2b7819 */ /* 0x000fe40000011624 */
[----:B------:R-:W-:Y:S01]  /*10b0*/  IADD3 R54, PT, PT, R70, 0x40, RZ ;  /* 0x0000004046367810 */ /* 0x000fe20007ffe0ff */
[----:B------:R-:W-:Y:S01]  /*10c0*/  IMAD R37, R37, 0x28, R34 ;  /* 0x0000002825257824 */ /* 0x000fe200078e0222 */
[----:B------:R-:W-:Y:S01]  /*10d0*/  SHF.R.U32.HI R69, RZ, 0x2, R60 ;  /* 0x00000002ff457819 */ /* 0x000fe2000001163c */
[----:B------:R-:W-:Y:S01]  /*10e0*/  IMAD R43, R43, 0x28, R34 ;  /* 0x000000282b2b7824 */ /* 0x000fe200078e0222 */
[----:B------:R-:W-:Y:S01]  /*10f0*/  SHF.R.U32.HI R57, RZ, 0x2, R54 ;  /* 0x00000002ff397819 */ /* 0x000fe20000011636 */
[----:B------:R-:W-:Y:S01]  /*1100*/  IMAD R37, R20, 0x8, R37 ;  /* 0x0000000814257824 */ /* 0x000fe200078e0225 */
[----:B------:R-:W-:Y:S01]  /*1110*/  IADD3 R71, PT, PT, R70, 0x48, RZ ;  /* 0x0000004846477810 */ /* 0x000fe20007ffe0ff */
[--C-:B------:R-:W-:Y:S01]  /*1120*/  IMAD R45, R45, 0x28, R34.reuse ;  /* 0x000000282d2d7824 */ /* 0x100fe200078e0222 */
[C---:B------:R-:W-:Y:S01]  /*1130*/  LEA R43, R20.reuse, R43, 0x3 ;  /* 0x0000002b142b7211 */ /* 0x040fe200078e18ff */
[--C-:B------:R-:W-:Y:S01]  /*1140*/  IMAD R47, R47, 0x28, R34.reuse ;  /* 0x000000282f2f7824 */ /* 0x100fe200078e0222 */
[----:B------:R-:W-:Y:S01]  /*1150*/  SHF.R.U32.HI R71, RZ, 0x2, R71 ;  /* 0x00000002ff477819 */ /* 0x000fe20000011647 */
[----:B------:R-:W0:Y:S01]  /*1160*/  LDS.64 R36, [R37] ;  /* 0x0000000025247984 */ /* 0x000e220000000a00 */
[C---:B------:R-:W-:Y:S01]  /*1170*/  LEA R45, R20.reuse, R45, 0x3 ;  /* 0x0000002d142d7211 */ /* 0x040fe200078e18ff */
[----:B------:R-:W-:Y:S01]  /*1180*/  IMAD R49, R49, 0x28, R34 ;  /* 0x0000002831317824 */ /* 0x000fe200078e0222 */
[----:B------:R-:W-:Y:S01]  /*1190*/  SHF.R.U32.HI R73, RZ, 0x2, R56 ;  /* 0x00000002ff497819 */ /* 0x000fe20000011638 */
[----:B------:R-:W2:Y:S01]  /*11a0*/  LDS.64 R42, [R43] ;  /* 0x000000002b2a7984 */ /* 0x000ea20000000a00 */
[----:B------:R-:W-:Y:S01]  /*11b0*/  IMAD R47, R20, 0x8, R47 ;  /* 0x00000008142f7824 */ /* 0x000fe200078e022f */
[----:B------:R-:W-:Y:S01]  /*11c0*/  IADD3 R85, PT, PT, R70, 0x6c, RZ ;  /* 0x0000006c46557810 */ /* 0x000fe20007ffe0ff */
[--C-:B------:R-:W-:Y:S01]  /*11d0*/  IMAD R51, R51, 0x28, R34.reuse ;  /* 0x0000002833337824 */ /* 0x100fe200078e0222 */
[----:B------:R-:W4:Y:S01]  /*11e0*/  LDS.64 R44, [R45] ;  /* 0x000000002d2c7984 */ /* 0x000f220000000a00 */
[C---:B------:R-:W-:Y:S01]  /*11f0*/  LEA R49, R20.reuse, R49, 0x3 ;  /* 0x0000003114317211 */ /* 0x040fe200078e18ff */
[--C-:B------:R-:W-:Y:S01]  /*1200*/  IMAD R53, R53, 0x28, R34.reuse ;  /* 0x0000002835357824 */ /* 0x100fe200078e0222 */
[----:B------:R-:W-:Y:S01]  /*1210*/  SHF.R.U32.HI R85, RZ, 0x2, R85 ;  /* 0x00000002ff557819 */ /* 0x000fe20000011655 */
[----:B------:R-:W5:Y:S01]  /*1220*/  LDS.64 R46, [R47] ;  /* 0x000000002f2e7984 */ /* 0x000f620000000a00 */
[C---:B------:R-:W-:Y:S01]  /*1230*/  LEA R51, R20.reuse, R51, 0x3 ;  /* 0x0000003314337211 */ /* 0x040fe200078e18ff */
[--C-:B------:R-:W-:Y:S01]  /*1240*/  IMAD R57, R57, 0x28, R34.reuse ;  /* 0x0000002839397824 */ /* 0x100fe200078e0222 */
[----:B------:R-:W-:Y:S01]  /*1250*/  LEA R53, R20, R53, 0x3 ;  /* 0x0000003514357211 */ /* 0x000fe200078e18ff */
[----:B------:R-:W1:Y:S01]  /*1260*/  LDS.64 R48, [R49] ;  /* 0x0000000031307984 */ /* 0x000e620000000a00 */
[--C-:B------:R-:W-:Y:S01]  /*1270*/  IMAD R69, R69, 0x28, R34.reuse ;  /* 0x0000002845457824 */ /* 0x100fe200078e0222 */
[----:B------:R-:W-:Y:S01]  /*1280*/  IADD3 R83, PT, PT, R70, 0x74, RZ ;  /* 0x0000007446537810 */ /* 0x000fe20007ffe0ff */
[--C-:B------:R-:W-:Y:S01]  /*1290*/  IMAD R71, R71, 0x28, R34.reuse ;  /* 0x0000002847477824 */ /* 0x100fe200078e0222 */
[----:B------:R-:W3:Y:S01]  /*12a0*/  LDS.64 R50, [R51] ;  /* 0x0000000033327984 */ /* 0x000ee20000000a00 */
[C---:B------:R-:W-:Y:S01]  /*12b0*/  LEA R57, R20.reuse, R57, 0x3 ;  /* 0x0000003914397211 */ /* 0x040fe200078e18ff */
[--C-:B------:R-:W-:Y:S01]  /*12c0*/  IMAD R73, R73, 0x28, R34.reuse ;  /* 0x0000002849497824 */ /* 0x100fe200078e0222 */
[----:B------:R-:W-:Y:S01]  /*12d0*/  LEA R60, R20, R69, 0x3 ;  /* 0x00000045143c7211 */ /* 0x000fe200078e18ff */
[----:B------:R-:W3:Y:S01]  /*12e0*/  LDS.64 R52, [R53] ;  /* 0x0000000035347984 */ /* 0x000ee20000000a00 */
[----:B------:R-:W-:Y:S01]  /*12f0*/  IMAD R85, R85, 0x28, R34 ;  /* 0x0000002855557824 */ /* 0x000fe200078e0222 */
[----:B------:R-:W-:-:S02]  /*1300*/  SHF.R.U32.HI R83, RZ, 0x2, R83 ;  /* 0x00000002ff537819 */ /* 0x000fc40000011653 */
[----:B------:R-:W-:Y:S01]  /*1310*/  LDS.64 R56, [R57] ;  /* 0x0000000039387984 */ /* 0x000fe20000000a00 */
[C---:B------:R-:W-:Y:S02]  /*1320*/  IADD3 R79, PT, PT, R70.reuse, 0x8c, RZ ;  /* 0x0000008c464f7810 */ /* 0x040fe40007ffe0ff */
[--C-:B------:R-:W-:Y:S01]  /*1330*/  IMAD R93, R83, 0x28, R34.reuse ;  /* 0x00000028535d7824 */ /* 0x100fe200078e0222 */
[----:B------:R-:W-:Y:S02]  /*1340*/  SHF.R.U32.HI R81, RZ, 0x2, R81 ;  /* 0x00000002ff517819 */ /* 0x000fe40000011651 */
[C---:B------:R-:W-:Y:S02]  /*1350*/  IADD3 R77, PT, PT, R70.reuse, 0x90, RZ ;  /* 0x00000090464d7810 */ /* 0x040fe40007ffe0ff */
[----:B------:R-:W-:Y:S01]  /*1360*/  SHF.R.U32.HI R79, RZ, 0x2, R79 ;  /* 0x00000002ff4f7819 */ /* 0x000fe2000001164f */
[----:B------:R-:W-:Y:S01]  /*1370*/  IMAD R81, R81, 0x28, R34 ;  /* 0x0000002851517824 */ /* 0x000fe200078e0222 */
[C---:B------:R-:W-:Y:S01]  /*1380*/  IADD3 R75, PT, PT, R70.reuse, 0x94, RZ ;  /* 0x00000094464b7810 */ /* 0x040fe20007ffe0ff */
[----:B0-----:R-:W-:Y:S01]  /*1390*/  FADD.FTZ R55, RZ, R36 ;  /* 0x00000024ff377221 */ /* 0x001fe20000010000 */
[----:B------:R-:W-:Y:S01]  /*13a0*/  FADD.FTZ R36, RZ, R37 ;  /* 0x00000025ff247221 */ /* 0x000fe20000010000 */
[----:B------:R-:W-:Y:S01]  /*13b0*/  VIADD R37, R70, 0x1c ;  /* 0x0000001c46257836 */ /* 0x000fe20000000000 */
[----:B------:R-:W-:Y:S01]  /*13c0*/  SHF.R.U32.HI R77, RZ, 0x2, R77 ;  /* 0x00000002ff4d7819 */ /* 0x000fe2000001164d */
[----:B--2---:R-:W-:Y:S01]  /*13d0*/  FADD.FTZ R55, R55, R42 ;  /* 0x0000002a37377221 */ /* 0x004fe20000010000 */
[----:B------:R-:W-:Y:S01]  /*13e0*/  FADD.FTZ R36, R36, R43 ;  /* 0x0000002b24247221 */ /* 0x000fe20000010000 */
[----:B------:R-:W-:Y:S01]  /*13f0*/  IADD3 R42, PT, PT, R70, 0x24, RZ ;  /* 0x00000024462a7810 */ /* 0x000fe20007ffe0ff */
[----:B------:R-:W-:Y:S01]  /*1400*/  IMAD R79, R79, 0x28, R34 ;  /* 0x000000284f4f7824 */ /* 0x000fe200078e0222 */
[----:B------:R-:W-:Y:S01]  /*1410*/  SHF.R.U32.HI R37, RZ, 0x2, R37 ;  /* 0x00000002ff257819 */ /* 0x000fe20000011625 */
[----:B----4-:R-:W-:Y:S01]  /*1420*/  FADD.FTZ R36, R36, R45 ;  /* 0x0000002d24247221 */ /* 0x010fe20000010000 */
[----:B------:R-:W-:Y:S01]  /*1430*/  FADD.FTZ R55, R55, R44 ;  /* 0x0000002c37377221 */ /* 0x000fe20000010000 */
[----:B------:R-:W-:Y:S01]  /*1440*/  IADD3 R44, PT, PT, R70, 0x28, RZ ;  /* 0x00000028462c7810 */ /* 0x000fe20007ffe0ff */
[----:B------:R-:W-:-:S02]  /*1450*/  IMAD R77, R77, 0x28, R34 ;  /* 0x000000284d4d7824 */ /* 0x000fc400078e0222 */
[----:B-----5:R-:W-:Y:S01]  /*1460*/  FADD.FTZ R36, R36, R47 ;  /* 0x0000002f24247221 */ /* 0x020fe20000010000 */
[----:B------:R-:W-:Y:S01]  /*1470*/  IMAD R37, R37, 0x28, R34 ;  /* 0x0000002825257824 */ /* 0x000fe200078e0222 */
[----:B------:R-:W-:Y:S01]  /*1480*/  SHF.R.U32.HI R45, RZ, 0x2, R42 ;  /* 0x00000002ff2d7819 */ /* 0x000fe2000001162a */
[----:B------:R-:W-:Y:S01]  /*1490*/  FADD.FTZ R55, R55, R46 ;  /* 0x0000002e37377221 */ /* 0x000fe20000010000 */
[----:B-1----:R-:W-:Y:S01]  /*14a0*/  FADD.FTZ R36, R36, R49 ;  /* 0x0000003124247221 */ /* 0x002fe20000010000 */
[----:B------:R-:W-:Y:S01]  /*14b0*/  VIADD R46, R70, 0x2c ;  /* 0x0000002c462e7836 */ /* 0x000fe20000000000 */
[----:B------:R-:W-:Y:S01]  /*14c0*/  LEA R37, R20, R37, 0x3 ;  /* 0x0000002514257211 */ /* 0x000fe200078e18ff */
[----:B------:R-:W-:Y:S02]  /*14d0*/  IMAD R45, R45, 0x28, R34 ;  /* 0x000000282d2d7824 */ /* 0x000fe400078e0222 */
[----:B---3--:R-:W-:Y:S01]  /*14e0*/  FADD.FTZ R36, R36, R51 ;  /* 0x0000003324247221 */ /* 0x008fe20000010000 */
[----:B------:R-:W-:Y:S01]  /*14f0*/  SHF.R.U32.HI R47, RZ, 0x2, R44 ;  /* 0x00000002ff2f7819 */ /* 0x000fe2000001162c */
[----:B------:R-:W-:Y:S01]  /*1500*/  FADD.FTZ R55, R55, R48 ;  /* 0x0000003037377221 */ /* 0x000fe20000010000 */
[----:B------:R-:W-:Y:S01]  /*1510*/  IADD3 R48, PT, PT, R70, 0x30, RZ ;  /* 0x0000003046307810 */ /* 0x000fe20007ffe0ff */
[----:B------:R-:W-:Y:S01]  /*1520*/  FADD.FTZ R68, R36, R53 ;  /* 0x0000003524447221 */ /* 0x000fe20000010000 */
[----:B------:R-:W-:Y:S01]  /*1530*/  IADD3 R36, PT, PT, R70, 0x20, RZ ;  /* 0x0000002046247810 */ /* 0x000fe20007ffe0ff */
[----:B------:R-:W-:Y:S01]  /*1540*/  IMAD R47, R47, 0x28, R34 ;  /* 0x000000282f2f7824 */ /* 0x000fe200078e0222 */
[----:B------:R-:W-:Y:S01]  /*1550*/  LEA R42, R20, R45, 0x3 ;  /* 0x0000002d142a7211 */ /* 0x000fe200078e18ff */
[----:B------:R-:W-:Y:S01]  /*1560*/  FADD.FTZ R55, R55, R50 ;  /* 0x0000003237377221 */ /* 0x000fe20000010000 */
[----:B------:R-:W-:-:S02]  /*1570*/  SHF.R.U32.HI R43, RZ, 0x2, R36 ;  /* 0x00000002ff2b7819 */ /* 0x000fc40000011624 */
[----:B------:R-:W0:Y:S01]  /*1580*/  LDS.64 R36, [R37] ;  /* 0x0000000025247984 */ /* 0x000e220000000a00 */
[C---:B------:R-:W-:Y:S01]  /*1590*/  IADD3 R50, PT, PT, R70.reuse, 0x34, RZ ;  /* 0x0000003446327810 */ /* 0x040fe20007ffe0ff */
[----:B------:R-:W-:Y:S01]  /*15a0*/  FADD.FTZ R61, R55, R52 ;  /* 0x00000034373d7221 */ /* 0x000fe20000010000 */
[----:B------:R-:W-:Y:S01]  /*15b0*/  IMAD R43, R43, 0x28, R34 ;  /* 0x000000282b2b7824 */ /* 0x000fe200078e0222 */
[----:B------:R-:W-:Y:S01]  /*15c0*/  SHF.R.U32.HI R49, RZ, 0x2, R48 ;  /* 0x00000002ff317819 */ /* 0x000fe20000011630 */
[----:B------:R-:W-:Y:S01]  /*15d0*/  VIADD R52, R70, 0x3c ;  /* 0x0000003c46347836 */ /* 0x000fe20000000000 */
[C---:B------:R-:W-:Y:S02]  /*15e0*/  LEA R44, R20.reuse, R47, 0x3 ;  /* 0x0000002f142c7211 */ /* 0x040fe400078e18ff */
[----:B------:R-:W-:Y:S01]  /*15f0*/  LEA R58, R20, R43, 0x3 ;  /* 0x0000002b143a7211 */ /* 0x000fe200078e18ff */
[----:B------:R-:W-:Y:S01]  /*1600*/  IMAD R49, R49, 0x28, R34 ;  /* 0x0000002831317824 */ /* 0x000fe200078e0222 */
[----:B------:R-:W-:-:S02]  /*1610*/  SHF.R.U32.HI R43, RZ, 0x2, R46 ;  /* 0x00000002ff2b7819 */ /* 0x000fc4000001162e */
[----:B------:R-:W-:Y:S02]  /*1620*/  IADD3 R51, PT, PT, R70, 0x38, RZ ;  /* 0x0000003846337810 */ /* 0x000fe40007ffe0ff */
[----:B------:R-:W1:Y:S01]  /*1630*/  LDS.64 R58, [R58] ;  /* 0x000000003a3a7984 */ /* 0x000e620000000a00 */
[----:B------:R-:W-:Y:S01]  /*1640*/  IMAD R45, R43, 0x28, R34 ;  /* 0x000000282b2d7824 */ /* 0x000fe200078e0222 */
[----:B------:R-:W-:Y:S02]  /*1650*/  SHF.R.U32.HI R47, RZ, 0x2, R50 ;  /* 0x00000002ff2f7819 */ /* 0x000fe40000011632 */
[----:B------:R-:W2:Y:S01]  /*1660*/  LDS.64 R42, [R42] ;  /* 0x000000002a2a7984 */ /* 0x000ea20000000a00 */
[----:B------:R-:W-:Y:S02]  /*1670*/  SHF.R.U32.HI R53, RZ, 0x2, R51 ;  /* 0x00000002ff357819 */ /* 0x000fe40000011633 */
[C---:B------:R-:W-:Y:S01]  /*1680*/  LEA R46, R20.reuse, R45, 0x3 ;  /* 0x0000002d142e7211 */ /* 0x040fe200078e18ff */
[--C-:B------:R-:W-:Y:S01]  /*1690*/  IMAD R51, R47, 0x28, R34.reuse ;  /* 0x000000282f337824 */ /* 0x100fe200078e0222 */
[----:B------:R-:W3:Y:S01]  /*16a0*/  LDS.64 R44, [R44] ;  /* 0x000000002c2c7984 */ /* 0x000ee20000000a00 */
[C---:B------:R-:W-:Y:S01]  /*16b0*/  LEA R49, R20.reuse, R49, 0x3 ;  /* 0x0000003114317211 */ /* 0x040fe200078e18ff */
[----:B------:R-:W-:Y:S01]  /*16c0*/  IMAD R53, R53, 0x28, R34 ;  /* 0x0000002835357824 */ /* 0x000fe200078e0222 */
[----:B------:R-:W-:Y:S01]  /*16d0*/  SHF.R.U32.HI R55, RZ, 0x2, R52 ;  /* 0x00000002ff377819 */ /* 0x000fe20000011634 */
[----:B------:R-:W4:Y:S01]  /*16e0*/  LDS.64 R46, [R46] ;  /* 0x000000002e2e7984 */ /* 0x000f220000000a00 */
[C---:B------:R-:W-:Y:S01]  /*16f0*/  LEA R51, R20.reuse, R51, 0x3 ;  /* 0x0000003314337211 */ /* 0x040fe200078e18ff */
[----:B------:R-:W-:Y:S01]  /*1700*/  IMAD R53, R20, 0x8, R53 ;  /* 0x0000000814357824 */ /* 0x000fe200078e0235 */
[----:B------:R-:W-:Y:S01]  /*1710*/  SHF.R.U32.HI R75, RZ, 0x2, R75 ;  /* 0x00000002ff4b7819 */ /* 0x000fe2000001164b */
[----:B------:R-:W5:Y:S01]  /*1720*/  LDS.64 R48, [R49] ;  /* 0x0000000031307984 */ /* 0x000f620000000a00 */
[----:B------:R-:W-:-:S03]  /*1730*/  IMAD R55, R55, 0x28, R34 ;  /* 0x0000002837377824 */ /* 0x000fc600078e0222 */
[----:B------:R-:W5:Y:S01]  /*1740*/  LDS.64 R50, [R51] ;  /* 0x0000000033327984 */ /* 0x000f620000000a00 */
[----:B------:R-:W-:Y:S01]  /*1750*/  IMAD R75, R75, 0x28, R34 ;  /* 0x000000284b4b7824 */ /* 0x000fe200078e0222 */
[C---:B------:R-:W-:Y:S02]  /*1760*/  LEA R55, R20.reuse, R55, 0x3 ;  /* 0x0000003714377211 */ /* 0x040fe400078e18ff */
[----:B------:R-:W5:Y:S01]  /*1770*/  LDS.64 R52, [R53] ;  /* 0x0000000035347984 */ /* 0x000f620000000a00 */
[----:B0-----:R-:W-:Y:S01]  /*1780*/  FADD.FTZ R69, R61, R36 ;  /* 0x000000243d457221 */ /* 0x001fe20000010000 */
[----:B------:R-:W-:Y:S02]  /*1790*/  IMAD R36, R20, 0x8, R71 ;  /* 0x0000000814247824 */ /* 0x000fe400078e0247 */
[----:B------:R-:W-:Y:S01]  /*17a0*/  FADD.FTZ R68, R68, R37 ;  /* 0x0000002544447221 */ /* 0x000fe20000010000 */
[----:B------:R-:W0:Y:S01]  /*17b0*/  LDS.64 R54, [R55] ;  /* 0x0000000037367984 */ /* 0x000e220000000a00 */
[----:B------:R-:W-:-:S03]  /*17c0*/  IADD3 R71, PT, PT, R70, 0x9c, RZ ;  /* 0x0000009c46477810 */ /* 0x000fc60007ffe0ff */
[----:B------:R-:W0:Y:S01]  /*17d0*/  LDS.64 R60, [R60] ;  /* 0x000000003c3c7984 */ /* 0x000e220000000a00 */
[----:B------:R-:W-:-:S03]  /*17e0*/  SHF.R.U32.HI R71, RZ, 0x2, R71 ;  /* 0x00000002ff477819 */ /* 0x000fc60000011647 */
[----:B------:R-:W0:Y:S02]  /*17f0*/  LDS.64 R36, [R36] ;  /* 0x0000000024247984 */ /* 0x000e240000000a00 */
[----:B------:R-:W-:Y:S02]  /*1800*/  IMAD R71, R71, 0x28, R34 ;  /* 0x0000002847477824 */ /* 0x000fe400078e0222 */
[----:B-1----:R-:W-:Y:S01]  /*1810*/  FADD.FTZ R69, R69, R58 ;  /* 0x0000003a45457221 */ /* 0x002fe20000010000 */
[----:B------:R-:W-:Y:S01]  /*1820*/  FADD.FTZ R68, R68, R59 ;  /* 0x0000003b44447221 */ /* 0x000fe20000010000 */
[----:B------:R-:W-:Y:S01]  /*1830*/  LEA R58, R20, R73, 0x3 ;  /* 0x00000049143a7211 */ /* 0x000fe200078e18ff */
[----:B------:R-:W-:Y:S02]  /*1840*/  VIADD R73, R70, 0x98 ;  /* 0x0000009846497836 */ /* 0x000fe40000000000 */
[----:B--2---:R-:W-:Y:S01]  /*1850*/  FADD.FTZ R69, R69, R42 ;  /* 0x0000002a45457221 */ /* 0x004fe20000010000 */
[----:B------:R-:W-:Y:S01]  /*1860*/  FADD.FTZ R68, R68, R43 ;  /* 0x0000002b44447221 */ /* 0x000fe20000010000 */
[----:B------:R-:W-:Y:S01]  /*1870*/  VIADD R42, R70, 0x58 ;  /* 0x00000058462a7836 */ /* 0x000fe20000000000 */
[----:B------:R-:W1:Y:S01]  /*1880*/  LDS.64 R58, [R58] ;  /* 0x000000003a3a7984 */ /* 0x000e620000000a00 */
[----:B---3--:R-:W-:Y:S01]  /*1890*/  FADD.FTZ R69, R69, R44 ;  /* 0x0000002c45457221 */ /* 0x008fe20000010000 */
[----:B------:R-:W-:Y:S01]  /*18a0*/  FADD.FTZ R68, R68, R45 ;  /* 0x0000002d44447221 */ /* 0x000fe20000010000 */
[----:B------:R-:W-:-:S02]  /*18b0*/  IADD3 R44, PT, PT, R70, 0x5c, RZ ;  /* 0x0000005c462c7810 */ /* 0x000fc40007ffe0ff */
[----:B----4-:R-:W-:Y:S01]  /*18c0*/  FADD.FTZ R69, R69, R46 ;  /* 0x0000002e45457221 */ /* 0x010fe20000010000 */
[----:B------:R-:W-:Y:S01]  /*18d0*/  FADD.FTZ R68, R68, R47 ;  /* 0x0000002f44447221 */ /* 0x000fe20000010000 */
[C---:B------:R-:W-:Y:S01]  /*18e0*/  IADD3 R45, PT, PT, R70.reuse, 0x60, RZ ;  /* 0x00000060462d7810 */ /* 0x040fe20007ffe0ff */
[----:B------:R-:W-:Y:S02]  /*18f0*/  VIADD R47, R70, 0x78 ;  /* 0x00000078462f7836 */ /* 0x000fe40000000000 */
[----:B-----5:R-:W-:Y:S01]  /*1900*/  FADD.FTZ R69, R69, R48 ;  /* 0x0000003045457221 */ /* 0x020fe20000010000 */
[----:B------:R-:W-:Y:S01]  /*1910*/  FADD.FTZ R68, R68, R49 ;  /* 0x0000003144447221 */ /* 0x000fe20000010000 */
[----:B------:R-:W-:Y:S02]  /*1920*/  SHF.R.U32.HI R87, RZ, 0x2, R44 ;  /* 0x00000002ff577819 */ /* 0x000fe4000001162c */
[----:B------:R-:W-:Y:S01]  /*1930*/  FADD.FTZ R69, R69, R50 ;  /* 0x0000003245457221 */ /* 0x000fe20000010000 */
[----:B------:R-:W-:Y:S01]  /*1940*/  FADD.FTZ R68, R68, R51 ;  /* 0x0000003344447221 */ /* 0x000fe20000010000 */
[----:B------:R-:W-:Y:S01]  /*1950*/  IADD3 R46, PT, PT, R70, 0x64, RZ ;  /* 0x00000064462e7810 */ /* 0x000fe20007ffe0ff */
[----:B------:R-:W-:-:S02]  /*1960*/  IMAD R87, R87, 0x28, R34 ;  /* 0x0000002857577824 */ /* 0x000fc400078e0222 */
[----:B------:R-:W-:Y:S01]  /*1970*/  FADD.FTZ R69, R69, R52 ;  /* 0x0000003445457221 */ /* 0x000fe20000010000 */
[----:B------:R-:W-:Y:S01]  /*1980*/  FADD.FTZ R68, R68, R53 ;  /* 0x0000003544447221 */ /* 0x000fe20000010000 */
[----:B------:R-:W-:Y:S01]  /*1990*/  SHF.R.U32.HI R89, RZ, 0x2, R45 ;  /* 0x00000002ff597819 */ /* 0x000fe2000001162d */
[----:B------:R-:W-:Y:S02]  /*19a0*/  VIADD R53, R70, 0x68 ;  /* 0x0000006846357836 */ /* 0x000fe40000000000 */
[----:B0-----:R-:W-:Y:S01]  /*19b0*/  FADD.FTZ R69, R69, R54 ;  /* 0x0000003645457221 */ /* 0x001fe20000010000 */
[----:B------:R-:W-:Y:S01]  /*19c0*/  FADD.FTZ R68, R68, R55 ;  /* 0x0000003744447221 */ /* 0x000fe20000010000 */
[----:B------:R-:W-:Y:S01]  /*19d0*/  IADD3 R50, PT, PT, R70, 0x84, RZ ;  /* 0x0000008446327810 */ /* 0x000fe20007ffe0ff */
[----:B------:R-:W-:Y:S02]  /*19e0*/  IMAD R89, R89, 0x28, R34 ;  /* 0x0000002859597824 */ /* 0x000fe400078e0222 */
[----:B------:R-:W-:Y:S01]  /*19f0*/  FADD.FTZ R69, R69, R56 ;  /* 0x0000003845457221 */ /* 0x000fe20000010000 */
[----:B------:R-:W-:Y:S01]  /*1a00*/  FADD.FTZ R68, R68, R57 ;  /* 0x0000003944447221 */ /* 0x000fe20000010000 */
[----:B------:R-:W-:-:S02]  /*1a10*/  SHF.R.U32.HI R53, RZ, 0x2, R53 ;  /* 0x00000002ff357819 */ /* 0x000fc40000011635 */
[----:B------:R-:W-:Y:S01]  /*1a20*/  FADD.FTZ R69, R69, R60 ;  /* 0x0000003c45457221 */ /* 0x000fe20000010000 */
[----:B------:R-:W-:Y:S01]  /*1a30*/  FADD.FTZ R68, R68, R61 ;  /* 0x0000003d44447221 */ /* 0x000fe20000010000 */
[----:B------:R-:W-:Y:S02]  /*1a40*/  SHF.R.U32.HI R61, RZ, 0x2, R42 ;  /* 0x00000002ff3d7819 */ /* 0x000fe4000001162a */
[----:B------:R-:W-:Y:S01]  /*1a50*/  FADD.FTZ R69, R69, R36 ;  /* 0x0000002445457221 */ /* 0x000fe20000010000 */
[----:B------:R-:W-:Y:S01]  /*1a60*/  IADD3 R36, PT, PT, R70, 0x50, RZ ;  /* 0x0000005046247810 */ /* 0x000fe20007ffe0ff */
[----:B------:R-:W-:Y:S01]  /*1a70*/  FADD.FTZ R68, R68, R37 ;  /* 0x0000002544447221 */ /* 0x000fe20000010000 */
[----:B------:R-:W-:Y:S01]  /*1a80*/  IADD3 R37, PT, PT, R70, 0x54, RZ ;  /* 0x0000005446257810 */ /* 0x000fe20007ffe0ff */
[----:B------:R-:W-:Y:S01]  /*1a90*/  IMAD R61, R61, 0x28, R34 ;  /* 0x000000283d3d7824 */ /* 0x000fe200078e0222 */
[----:B------:R-:W-:Y:S02]  /*1aa0*/  SHF.R.U32.HI R43, RZ, 0x2, R36 ;  /* 0x00000002ff2b7819 */ /* 0x000fe40000011624 */
[----:B------:R-:W-:Y:S01]  /*1ab0*/  SHF.R.U32.HI R57, RZ, 0x2, R37 ;  /* 0x00000002ff397819 */ /* 0x000fe20000011625 */
[C---:B------:R-:W-:Y:S01]  /*1ac0*/  IMAD R61, R20.reuse, 0x8, R61 ;  /* 0x00000008143d7824 */ /* 0x040fe200078e023d */
[----:B------:R-:W-:Y:S01]  /*1ad0*/  SHF.R.U32.HI R37, RZ, 0x2, R46 ;  /* 0x00000002ff257819 */ /* 0x000fe2000001162e */
[--C-:B------:R-:W-:Y:S01]  /*1ae0*/  IMAD R55, R43, 0x28, R34.reuse ;  /* 0x000000282b377824 */ /* 0x100fe200078e0222 */
[----:B------:R-:W-:Y:S01]  /*1af0*/  LEA R36, R20, R87, 0x3 ;  /* 0x0000005714247211 */ /* 0x000fe200078e18ff */
[--C-:B------:R-:W-:Y:S01]  /*1b00*/  IMAD R57, R57, 0x28, R34.reuse ;  /* 0x0000002839397824 */ /* 0x100fe200078e0222 */
[----:B------:R-:W-:Y:S01]  /*1b10*/  IADD3 R51, PT, PT, R70, 0x70, RZ ;  /* 0x0000007046337810 */ /* 0x000fe20007ffe0ff */
[----:B------:R-:W-:Y:S01]  /*1b20*/  LDS.64 R60, [R61] ;  /* 0x000000003d3c7984 */ /* 0x000fe20000000a00 */
[C---:B------:R-:W-:Y:S01]  /*1b30*/  LEA R56, R20.reuse, R55, 0x3 ;  /* 0x0000003714387211 */ /* 0x040fe200078e18ff */
[--C-:B------:R-:W-:Y:S01]  /*1b40*/  IMAD R87, R37, 0x28, R34.reuse ;  /* 0x0000002825577824 */ /* 0x100fe200078e0222 */
[C---:B------:R-:W-:Y:S01]  /*1b50*/  LEA R54, R20.reuse, R57, 0x3 ;  /* 0x0000003914367211 */ /* 0x040fe200078e18ff */
[----:B------:R-:W-:Y:S01]  /*1b60*/  LDS.64 R36, [R36] ;  /* 0x0000000024247984 */ /* 0x000fe20000000a00 */
[----:B------:R-:W-:Y:S01]  /*1b70*/  LEA R52, R20, R89, 0x3 ;  /* 0x0000005914347211 */ /* 0x000fe200078e18ff */
[----:B------:R-:W-:Y:S01]  /*1b80*/  IMAD R89, R53, 0x28, R34 ;  /* 0x0000002835597824 */ /* 0x000fe200078e0222 */
[C---:B------:R-:W-:Y:S01]  /*1b90*/  IADD3 R48, PT, PT, R70.reuse, 0x80, RZ ;  /* 0x0000008046307810 */ /* 0x040fe20007ffe0ff */
[----:B------:R-:W0:Y:S01]  /*1ba0*/  LDS.64 R56, [R56] ;  /* 0x0000000038387984 */ /* 0x000e220000000a00 */
[----:B------:R-:W-:Y:S01]  /*1bb0*/  SHF.R.U32.HI R43, RZ, 0x2, R50 ;  /* 0x00000002ff2b7819 */ /* 0x000fe20000011632 */
[----:B-1----:R-:W-:Y:S01]  /*1bc0*/  FADD.FTZ R69, R69, R58 ;  /* 0x0000003a45457221 */ /* 0x002fe20000010000 */
[----:B------:R-:W-:Y:S01]  /*1bd0*/  IADD3 R49, PT, PT, R70, 0x7c, RZ ;  /* 0x0000007c46317810 */ /* 0x000fe20007ffe0ff */
[----:B------:R-:W1:Y:S01]  /*1be0*/  LDS.64 R54, [R54] ;  /* 0x0000000036367984 */ /* 0x000e620000000a00 */
[----:B------:R-:W-:Y:S01]  /*1bf0*/  SHF.R.U32.HI R51, RZ, 0x2, R51 ;  /* 0x00000002ff337819 */ /* 0x000fe20000011633 */
[----:B------:R-:W-:Y:S01]  /*1c00*/  IMAD R83, R43, 0x28, R34 ;  /* 0x000000282b537824 */ /* 0x000fe200078e0222 */
[C---:B------:R-:W-:Y:S01]  /*1c10*/  LEA R50, R20.reuse, R87, 0x3 ;  /* 0x0000005714327211 */ /* 0x040fe200078e18ff */
[----:B------:R-:W2:Y:S01]  /*1c20*/  LDS.64 R52, [R52] ;  /* 0x0000000034347984 */ /* 0x000ea20000000a00 */
[----:B------:R-:W-:Y:S01]  /*1c30*/  SHF.R.U32.HI R45, RZ, 0x2, R48 ;  /* 0x00000002ff2d7819 */ /* 0x000fe20000011630 */
[C---:B------:R-:W-:Y:S01]  /*1c40*/  IMAD R48, R20.reuse, 0x8, R89 ;  /* 0x0000000814307824 */ /* 0x040fe200078e0259 */
[----:B------:R-:W-:Y:S01]  /*1c50*/  SHF.R.U32.HI R49, RZ, 0x2, R49 ;  /* 0x00000002ff317819 */ /* 0x000fe20000011631 */
[--C-:B------:R-:W-:Y:S01]  /*1c60*/  IMAD R91, R51, 0x28, R34.reuse ;  /* 0x00000028335b7824 */ /* 0x100fe200078e0222 */
[----:B------:R-:W-:Y:S01]  /*1c70*/  SHF.R.U32.HI R47, RZ, 0x2, R47 ;  /* 0x00000002ff2f7819 */ /* 0x000fe2000001162f */
[----:B------:R-:W3:Y:S01]  /*1c80*/  LDS.64 R50, [R50] ;  /* 0x0000000032327984 */ /* 0x000ee20000000a00 */
[C---:B------:R-:W-:Y:S01]  /*1c90*/  LEA R46, R20.reuse, R85, 0x3 ;  /* 0x00000055142e7211 */ /* 0x040fe200078e18ff */
[--C-:B------:R-:W-:Y:S01]  /*1ca0*/  IMAD R87, R49, 0x28, R34.reuse ;  /* 0x0000002831577824 */ /* 0x100fe200078e0222 */
[C---:B------:R-:W-:Y:S01]  /*1cb0*/  LEA R44, R20.reuse, R91, 0x3 ;  /* 0x0000005b142c7211 */ /* 0x040fe200078e18ff */
[----:B------:R-:W4:Y:S01]  /*1cc0*/  LDS.64 R48, [R48] ;  /* 0x0000000030307984 */ /* 0x000f220000000a00 */
[--C-:B------:R-:W-:Y:S01]  /*1cd0*/  IMAD R89, R47, 0x28, R34.reuse ;  /* 0x000000282f597824 */ /* 0x100fe200078e0222 */
[C---:B------:R-:W-:Y:S01]  /*1ce0*/  LEA R42, R20.reuse, R93, 0x3 ;  /* 0x0000005d142a7211 */ /* 0x040fe200078e18ff */
[----:B------:R-:W-:Y:S01]  /*1cf0*/  IMAD R85, R45, 0x28, R34 ;  /* 0x000000282d557824 */ /* 0x000fe200078e0222 */
[----:B------:R-:W5:Y:S01]  /*1d00*/  LDS.64 R46, [R46] ;  /* 0x000000002e2e7984 */ /* 0x000f620000000a00 */
[----:B------:R-:W-:-:S02]  /*1d10*/  IMAD R58, R20, 0x8, R89 ;  /* 0x00000008143a7824 */ /* 0x000fc400078e0259 */
[----:B------:R-:W-:Y:S01]  /*1d20*/  FADD.FTZ R68, R68, R59 ;  /* 0x0000003b44447221 */ /* 0x000fe20000010000 */
[----:B------:R-:W-:Y:S01]  /*1d30*/  SHF.R.U32.HI R73, RZ, 0x2, R73 ;  /* 0x00000002ff497819 */ /* 0x000fe20000011649 */
[----:B------:R-:W5:Y:S04]  /*1d40*/  LDS.64 R44, [R44] ;  /* 0x000000002c2c7984 */ /* 0x000f680000000a00 */
[----:B------:R-:W5:Y:S01]  /*1d50*/  LDS.64 R42, [R42] ;  /* 0x000000002a2a7984 */ /* 0x000f620000000a00 */
[----:B------:R-:W-:-:S03]  /*1d60*/  IMAD R73, R73, 0x28, R34 ;  /* 0x0000002849497824 */ /* 0x000fc600078e0222 */
[----:B------:R-:W5:Y:S01]  /*1d70*/  LDS.64 R58, [R58] ;  /* 0x000000003a3a7984 */ /* 0x000f620000000a00 */
[----:B0-----:R-:W-:Y:S01]  /*1d80*/  FADD.FTZ R69, R69, R56 ;  /* 0x0000003845457221 */ /* 0x001fe20000010000 */
[----:B------:R-:W-:Y:S01]  /*1d90*/  LEA R56, R20, R87, 0x3 ;  /* 0x0000005714387211 */ /* 0x000fe200078e18ff */
[----:B------:R-:W-:Y:S02]  /*1da0*/  FADD.FTZ R68, R68, R57 ;  /* 0x0000003944447221 */ /* 0x000fe40000010000 */
[----:B-1----:R-:W-:Y:S01]  /*1db0*/  FADD.FTZ R69, R69, R54 ;  /* 0x0000003645457221 */ /* 0x002fe20000010000 */
[----:B------:R-:W-:Y:S01]  /*1dc0*/  LEA R54, R20, R85, 0x3 ;  /* 0x0000005514367211 */ /* 0x000fe200078e18ff */
[----:B------:R-:W-:Y:S01]  /*1dd0*/  FADD.FTZ R68, R68, R55 ;  /* 0x0000003744447221 */ /* 0x000fe20000010000 */
[----:B------:R-:W0:Y:S01]  /*1de0*/  LDS.64 R56, [R56] ;  /* 0x0000000038387984 */ /* 0x000e220000000a00 */
[----:B------:R-:W-:Y:S01]  /*1df0*/  FADD.FTZ R69, R69, R60 ;  /* 0x0000003c45457221 */ /* 0x000fe20000010000 */
[----:B------:R-:W-:Y:S01]  /*1e00*/  LEA R60, R20, R83, 0x3 ;  /* 0x00000053143c7211 */ /* 0x000fe200078e18ff */
[----:B------:R-:W-:Y:S01]  /*1e10*/  FADD.FTZ R68, R68, R61 ;  /* 0x0000003d44447221 */ /* 0x000fe20000010000 */
[----:B------:R-:W1:Y:S01]  /*1e20*/  LDS.64 R54, [R54] ;  /* 0x0000000036367984 */ /* 0x000e620000000a00 */
[----:B------:R-:W-:Y:S01]  /*1e30*/  FADD.FTZ R69, R69, R36 ;  /* 0x0000002445457221 */ /* 0x000fe20000010000 */
[----:B------:R-:W-:-:S02]  /*1e40*/  IMAD R36, R20, 0x8, R81 ;  /* 0x0000000814247824 */ /* 0x000fc400078e0251 */
[----:B------:R-:W-:Y:S01]  /*1e50*/  FADD.FTZ R68, R68, R37 ;  /* 0x0000002544447221 */ /* 0x000fe20000010000 */
[----:B------:R-:W1:Y:S01]  /*1e60*/  LDS.64 R60, [R60] ;  /* 0x000000003c3c7984 */ /* 0x000e620000000a00 */
[----:B--2---:R-:W-:Y:S01]  /*1e70*/  FADD.FTZ R69, R69, R52 ;  /* 0x0000003445457221 */ /* 0x004fe20000010000 */
[----:B------:R-:W-:Y:S01]  /*1e80*/  LEA R52, R20, R79, 0x3 ;  /* 0x0000004f14347211 */ /* 0x000fe200078e18ff */
[----:B------:R-:W-:Y:S01]  /*1e90*/  FADD.FTZ R68, R68, R53 ;  /* 0x0000003544447221 */ /* 0x000fe20000010000 */
[----:B------:R-:W2:Y:S01]  /*1ea0*/  LDS.64 R36, [R36] ;  /* 0x0000000024247984 */ /* 0x000ea20000000a00 */
[----:B---3--:R-:W-:Y:S01]  /*1eb0*/  FADD.FTZ R69, R69, R50 ;  /* 0x0000003245457221 */ /* 0x008fe20000010000 */
[----:B------:R-:W-:Y:S01]  /*1ec0*/  LEA R50, R20, R77, 0x3 ;  /* 0x0000004d14327211 */ /* 0x000fe200078e18ff */
[----:B------:R-:W-:Y:S01]  /*1ed0*/  FADD.FTZ R68, R68, R51 ;  /* 0x0000003344447221 */ /* 0x000fe20000010000 */
[----:B------:R-:W3:Y:S01]  /*1ee0*/  LDS.64 R52, [R52] ;  /* 0x0000000034347984 */ /* 0x000ee20000000a00 */
[----:B----4-:R-:W-:Y:S01]  /*1ef0*/  FADD.FTZ R69, R69, R48 ;  /* 0x0000003045457221 */ /* 0x010fe20000010000 */
[----:B------:R-:W-:Y:S01]  /*1f00*/  LEA R48, R20, R75, 0x3 ;  /* 0x0000004b14307211 */ /* 0x000fe200078e18ff */
[----:B------:R-:W-:Y:S01]  /*1f10*/  FADD.FTZ R68, R68, R49 ;  /* 0x0000003144447221 */ /* 0x000fe20000010000 */
[----:B------:R-:W4:Y:S01]  /*1f20*/  LDS.64 R50, [R50] ;  /* 0x0000000032327984 */ /* 0x000f220000000a00 */
[----:B-----5:R-:W-:Y:S01]  /*1f30*/  FADD.FTZ R69, R69, R46 ;  /* 0x0000002e45457221 */ /* 0x020fe20000010000 */
[----:B------:R-:W-:-:S02]  /*1f40*/  IMAD R46, R20, 0x8, R73 ;  /* 0x00000008142e7824 */ /* 0x000fc400078e0249 */
[----:B------:R-:W-:Y:S01]  /*1f50*/  FADD.FTZ R68, R68, R47 ;  /* 0x0000002f44447221 */ /* 0x000fe20000010000 */
[----:B------:R-:W5:Y:S01]  /*1f60*/  LDS.64 R48, [R48] ;  /* 0x0000000030307984 */ /* 0x000f620000000a00 */
[----:B------:R-:W-:Y:S01]  /*1f70*/  FADD.FTZ R69, R69, R44 ;  /* 0x0000002c45457221 */ /* 0x000fe20000010000 */
[----:B------:R-:W-:Y:S01]  /*1f80*/  LEA R44, R20, R71, 0x3 ;  /* 0x00000047142c7211 */ /* 0x000fe200078e18ff */
[----:B------:R-:W-:Y:S01]  /*1f90*/  FADD.FTZ R68, R68, R45 ;  /* 0x0000002d44447221 */ /* 0x000fe20000010000 */
[----:B------:R-:W5:Y:S01]  /*1fa0*/  LDS.64 R46, [R46] ;  /* 0x000000002e2e7984 */ /* 0x000f620000000a00 */
[----:B------:R-:W-:Y:S02]  /*1fb0*/  FADD.FTZ R69, R69, R42 ;  /* 0x0000002a45457221 */ /* 0x000fe40000010000 */
[----:B------:R-:W-:Y:S01]  /*1fc0*/  FADD.FTZ R68, R68, R43 ;  /* 0x0000002b44447221 */ /* 0x000fe20000010000 */
[----:B------:R-:W5:Y:S01]  /*1fd0*/  LDS.64 R44, [R44] ;  /* 0x000000002c2c7984 */ /* 0x000f620000000a00 */
[----:B------:R-:W-:-:S02]  /*1fe0*/  FADD.FTZ R69, R69, R58 ;  /* 0x0000003a45457221 */ /* 0x000fc40000010000 */
[----:B------:R-:W-:Y:S02]  /*1ff0*/  FADD.FTZ R68, R68, R59 ;  /* 0x0000003b44447221 */ /* 0x000fe40000010000 */
[----:B0-----:R-:W-:Y:S02]  /*2000*/  FADD.FTZ R69, R69, R56 ;  /* 0x0000003845457221 */ /* 0x001fe40000010000 */
[----:B------:R-:W-:Y:S02]  /*2010*/  FADD.FTZ R68, R68, R57 ;  /* 0x0000003944447221 */ /* 0x000fe40000010000 */
[----:B-1----:R-:W-:Y:S02]  /*2020*/  FADD.FTZ R69, R69, R54 ;  /* 0x0000003645457221 */ /* 0x002fe40000010000 */
[----:B------:R-:W-:Y:S02]  /*2030*/  FADD.FTZ R68, R68, R55 ;  /* 0x0000003744447221 */ /* 0x000fe40000010000 */
[----:B------:R-:W-:-:S02]  /*2040*/  FADD.FTZ R69, R69, R60 ;  /* 0x0000003c45457221 */ /* 0x000fc40000010000 */
[----:B------:R-:W-:Y:S02]  /*2050*/  FADD.FTZ R68, R68, R61 ;  /* 0x0000003d44447221 */ /* 0x000fe40000010000 */
[----:B--2---:R-:W-:Y:S02]  /*2060*/  FADD.FTZ R69, R69, R36 ;  /* 0x0000002445457221 */ /* 0x004fe40000010000 */
[----:B------:R-:W-:Y:S02]  /*2070*/  FADD.FTZ R68, R68, R37 ;  /* 0x0000002544447221 */ /* 0x000fe40000010000 */
[----:B---3--:R-:W-:Y:S02]  /*2080*/  FADD.FTZ R69, R69, R52 ;  /* 0x0000003445457221 */ /* 0x008fe40000010000 */
[----:B------:R-:W-:Y:S02]  /*2090*/  FADD.FTZ R68, R68, R53 ;  /* 0x0000003544447221 */ /* 0x000fe40000010000 */
[----:B----4-:R-:W-:-:S02]  /*20a0*/  FADD.FTZ R69, R69, R50 ;  /* 0x0000003245457221 */ /* 0x010fc40000010000 */
[----:B------:R-:W-:Y:S02]  /*20b0*/  FADD.FTZ R68, R68, R51 ;  /* 0x0000003344447221 */ /* 0x000fe40000010000 */
[----:B-----5:R-:W-:Y:S02]  /*20c0*/  FADD.FTZ R69, R69, R48 ;  /* 0x0000003045457221 */ /* 0x020fe40000010000 */
[----:B------:R-:W-:Y:S02]  /*20d0*/  FADD.FTZ R68, R68, R49 ;  /* 0x0000003144447221 */ /* 0x000fe40000010000 */
[----:B------:R-:W-:Y:S02]  /*20e0*/  FADD.FTZ R69, R69, R46 ;  /* 0x0000002e45457221 */ /* 0x000fe40000010000 */
[----:B------:R-:W-:Y:S02]  /*20f0*/  FADD.FTZ R68, R68, R47 ;  /* 0x0000002f44447221 */ /* 0x000fe40000010000 */
[----:B------:R-:W-:-:S02]  /*2100*/  FADD.FTZ R34, R69, R44 ;  /* 0x0000002c45227221 */ /* 0x000fc40000010000 */
[----:B------:R-:W-:-:S07]  /*2110*/  FADD.FTZ R46, R68, R45 ;  /* 0x0000002d442e7221 */ /* 0x000fce0000010000 */
.L_x_116:
[----:B------:R-:W-:Y:S05]  /*2120*/  BSYNC.RECONVERGENT B0 ;  /* 0x0000000000007941 */ /* 0x000fea0003800200 */
.L_x_115:
[----:B------:R-:W0:Y:S01]  /*2130*/  SHFL.BFLY PT, R37, R34, 0x2, 0x1f ;  /* 0x0c401f0022257f89 */ /* 0x000e2200000e0000 */
[----:B------:R-:W-:Y:S02]  /*2140*/  LOP3.LUT P0, RZ, R5, 0x3fb, RZ, 0xc0, !PT ;  /* 0x000003fb05ff7812 */ /* 0x000fe4000780c0ff */
[----:B------:R-:W-:Y:S01]  /*2150*/  IADD3 R15, P1, PT, R15, 0x9, RZ ;  /* 0x000000090f0f7810 */ /* 0x000fe20007f3e0ff */
[----:B------:R-:W2:Y:S03]  /*2160*/  SHFL.BFLY PT, R47, R46, 0x2, 0x1f ;  /* 0x0c401f002e2f7f89 */ /* 0x000ea600000e0000 */
[----:B------:R-:W-:Y:S01]  /*2170*/  IADD3.X R16, PT, PT, RZ, R16, RZ, P1, !PT ;  /* 0x00000010ff107210 */ /* 0x000fe20000ffe4ff */
[----:B------:R-:W4:Y:S04]  /*2180*/  LDS.64 R44, [R24+0x1400] ;  /* 0x00140000182c7984 */ /* 0x000f280000000a00 */
[----:B------:R-:W5:Y:S01]  /*2190*/  LDS.64 R42, [R24+0x1e00] ;  /* 0x001e0000182a7984 */ /* 0x000f620000000a00 */
[----:B0-----:R-:W-:Y:S01]  /*21a0*/  FADD.FTZ R48, R37, R34 ;  /* 0x0000002225307221 */ /* 0x001fe20000010000 */
[----:B-1----:R-:W-:Y:S01]  /*21b0*/  FADD.FTZ R34, RZ, R39 ;  /* 0x00000027ff227221 */ /* 0x002fe20000010000 */
[----:B------:R-:W0:Y:S01]  /*21c0*/  @!P0 LDC.64 R36, c[0x0][0x3d0] ;  /* 0x0000f400ff248b82 */ /* 0x000e220000000a00 */
[----:B------:R-:W-:-:S02]  /*21d0*/  @!P0 IMAD R39, R14, UR7, R3 ;  /* 0x000000070e278c24 */ /* 0x000fc4000f8e0203 */
[----:B--2---:R-:W-:Y:S01]  /*21e0*/  FADD.FTZ R49, R47, R46 ;  /* 0x0000002e2f317221 */ /* 0x004fe20000010000 */
[----:B------:R-:W1:Y:S01]  /*21f0*/  SHFL.BFLY PT, R51, R48, 0x1, 0x1f ;  /* 0x0c201f0030337f89 */ /* 0x000e6200000e0000 */
[----:B------:R-:W-:Y:S01]  /*2200*/  FADD.FTZ R47, RZ, R38 ;  /* 0x00000026ff2f7221 */ /* 0x000fe20000010000 */
[----:B---3--:R-:W-:Y:S01]  /*2210*/  FADD.FTZ R34, R34, R41 ;  /* 0x0000002922227221 */ /* 0x008fe20000010000 */
[----:B------:R-:W-:Y:S01]  /*2220*/  @!P0 LEA R39, R39, R22, 0x6 ;  /* 0x0000001627278211 */ /* 0x000fe200078e30ff */
[----:B------:R-:W2:Y:S01]  /*2230*/  SHFL.BFLY PT, R50, R49, 0x1, 0x1f ;  /* 0x0c201f0031327f89 */ /* 0x000ea200000e0000 */
[----:B------:R-:W-:-:S04]  /*2240*/  FADD.FTZ R47, R47, R40 ;  /* 0x000000282f2f7221 */ /* 0x000fc80000010000 */
[----:B----4-:R-:W-:Y:S01]  /*2250*/  FADD.FTZ R47, R47, R44 ;  /* 0x0000002c2f2f7221 */ /* 0x010fe20000010000 */
[----:B------:R-:W-:Y:S01]  /*2260*/  FADD.FTZ R34, R34, R45 ;  /* 0x0000002d22227221 */ /* 0x000fe20000010000 */
[----:B0-----:R-:W-:-:S04]  /*2270*/  @!P0 IMAD.WIDE.U32 R36, R39, 0x4, R36 ;  /* 0x0000000427248825 */ /* 0x001fc800078e0024 */
[----:B-----5:R-:W-:Y:S01]  /*2280*/  FADD.FTZ R42, R47, R42 ;  /* 0x0000002a2f2a7221 */ /* 0x020fe20000010000 */
[----:B------:R-:W-:Y:S01]  /*2290*/  FADD.FTZ R43, R34, R43 ;  /* 0x0000002b222b7221 */ /* 0x000fe20000010000 */
[----:B-1----:R-:W-:Y:S01]  /*22a0*/  FADD.FTZ R48, R48, R51 ;  /* 0x0000003330307221 */ /* 0x002fe20000010000 */
[----:B--2---:R-:W-:-:S03]  /*22b0*/  FADD.FTZ R49, R49, R50 ;  /* 0x0000003231317221 */ /* 0x004fc60000010000 */
[----:B------:R0:W-:Y:S04]  /*22c0*/  STG.E.64 desc[UR10][R62.64+0x1200], R42 ;  /* 0x0012002a3e007986 */ /* 0x0001e8000c101b0a */
[----:B------:R0:W-:Y:S01]  /*22d0*/  @!P0 STG.E.64 desc[UR10][R36.64], R48 ;  /* 0x0000003024008986 */ /* 0x0001e2000c101b0a */
[----:B------:R-:W-:-:S04]  /*22e0*/  ISETP.GE.U32.AND P0, PT, R15, UR8, PT ;  /* 0x000000080f007c0c */ /* 0x000fc8000bf06070 */
[----:B------:R-:W-:-:S13]  /*22f0*/  ISETP.GE.AND.EX P0, PT, R16, UR4, PT, P0 ;  /* 0x0000000410007c0c */ /* 0x000fda000bf06300 */
[----:B0-----:R-:W-:Y:S05]  /*2300*/  @!P0 BRA `(.L_x_117) ;  /* 0x0000000000408947 */ /* 0x001fea0003800000 */
[----:B------:R-:W-:Y:S01]  /*2310*/  BAR.SYNC.DEFER_BLOCKING 0x0 ;  /* 0x0000000000007b1d */ /* 0x000fe20000010000 */
[----:B------:R-:W-:-:S13]  /*2320*/  ISETP.NE.AND P1, PT, R5, RZ, PT ;  /* 0x000000ff0500720c */ /* 0x000fda0003f25270 */
[----:B------:R-:W-:Y:S05]  /*2330*/  @P1 BRA `(.L_x_118) ;  /* 0x0000000000281947 */ /* 0x000fea0003800000 */
[----:B------:R-:W-:Y:S06]  /*2340*/  MEMBAR.ALL.GPU ;  /* 0x0000000000007992 */ /* 0x000fec000000a000 */
[----:B------:R-:W-:-:S00]  /*2350*/  ERRBAR ;  /* 0x00000000000079ab */ /* 0x000fc00000000000 */
[----:B------:R-:W-:Y:S06]  /*2360*/  CGAERRBAR ;  /* 0x00000000000075ab */ /* 0x000fec0000000000 */
[----:B------:R0:W5:Y:S02]  /*2370*/  ATOM.E.ADD.STRONG.GPU PT, R34, desc[UR10][R66.64], R17 ;  /* 0x800000114222798a */ /* 0x00016400081ef10a */
.L_x_119:
[----:B------:R-:W2:Y:S04]  /*2380*/  LD.E.STRONG.GPU R37, desc[UR10][R66.64] ;  /* 0x0000000a42257980 */ /* 0x000ea8000c10f900 */
[----:B--2---:R-:W-:Y:S01]  /*2390*/  CCTL.IVALL ;  /* 0x00000000ff00798f */ /* 0x004fe20002000000 */
[----:B------:R-:W-:Y:S05]  /*23a0*/  YIELD ;  /* 0x0000000000007946 */ /* 0x000fea0003800000 */
[----:B-----5:R-:W-:-:S04]  /*23b0*/  LOP3.LUT R37, R37, R34, RZ, 0x3c, !PT ;  /* 0x0000002225257212 */ /* 0x020fc800078e3cff */
[----:B------:R-:W-:-:S13]  /*23c0*/  ISETP.GT.AND P1, PT, R37, -0x1, PT ;  /* 0xffffffff2500780c */ /* 0x000fda0003f24270 */
[----:B------:R-:W-:Y:S05]  /*23d0*/  @P1 BRA `(.L_x_119) ;  /* 0xfffffffc00e81947 */ /* 0x000fea000383ffff */
.L_x_118:
[----:B------:R-:W-:Y:S05]  /*23e0*/  WARPSYNC.ALL ;  /* 0x0000000000007948 */ /* 0x000fea0003800000 */
[----:B------:R-:W-:Y:S06]  /*23f0*/  BAR.SYNC.DEFER_BLOCKING 0x0 ;  /* 0x0000000000007b1d */ /* 0x000fec0000010000 */
[----:B------:R-:W-:Y:S05]  /*2400*/  BRA `(.L_x_120) ;  /* 0x00000000003c7947 */ /* 0x000fea0003800000 */
.L_x_117:
[----:B------:R-:W-:Y:S01]  /*2410*/  BAR.SYNC.DEFER_BLOCKING 0x0 ;  /* 0x0000000000007b1d */ /* 0x000fe20000010000 */
[----:B------:R-:W-:-:S13]  /*2420*/  ISETP.NE.AND P1, PT, R5, RZ, PT ;  /* 0x000000ff0500720c */ /* 0x000fda0003f25270 */
[----:B------:R-:W-:Y:S05]  /*2430*/  @P1 BRA `(.L_x_121) ;  /* 0x0000000000281947 */ /* 0x000fea0003800000 */
[----:B------:R-:W-:Y:S06]  /*2440*/  MEMBAR.ALL.GPU ;  /* 0x0000000000007992 */ /* 0x000fec000000a000 */
[----:B------:R-:W-:-:S00]  /*2450*/  ERRBAR ;  /* 0x00000000000079ab */ /* 0x000fc00000000000 */
[----:B------:R-:W-:Y:S06]  /*2460*/  CGAERRBAR ;  /* 0x00000000000075ab */ /* 0x000fec0000000000 */
[----:B------:R0:W5:Y:S02]  /*2470*/  ATOM.E.ADD.STRONG.GPU PT, R34, desc[UR10][R64.64], R18 ;  /* 0x800000124022798a */ /* 0x00016400081ef10a */
.L_x_122:
[----:B------:R-:W2:Y:S04]  /*2480*/  LD.E.STRONG.GPU R37, desc[UR10][R64.64] ;  /* 0x0000000a40257980 */ /* 0x000ea8000c10f900 */
[----:B--2---:R-:W-:Y:S01]  /*2490*/  CCTL.IVALL ;  /* 0x00000000ff00798f */ /* 0x004fe20002000000 */
[----:B------:R-:W-:Y:S05]  /*24a0*/  YIELD ;  /* 0x0000000000007946 */ /* 0x000fea0003800000 */
[----:B-----5:R-:W-:-:S04]  /*24b0*/  LOP3.LUT R37, R37, R34, RZ, 0x3c, !PT ;  /* 0x0000002225257212 */ /* 0x020fc800078e3cff */
[----:B------:R-:W-:-:S13]  /*24c0*/  ISETP.GT.AND P1, PT, R37, -0x1, PT ;  /* 0xffffffff2500780c */ /* 0x000fda0003f24270 */
[----:B------:R-:W-:Y:S05]  /*24d0*/  @P1 BRA `(.L_x_122) ;  /* 0xfffffffc00e81947 */ /* 0x000fea000383ffff */
.L_x_121:
[----:B------:R-:W-:Y:S05]  /*24e0*/  WARPSYNC.ALL ;  /* 0x0000000000007948 */ /* 0x000fea0003800000 */
[----:B------:R-:W-:Y:S06]  /*24f0*/  BAR.SYNC.DEFER_BLOCKING 0x0 ;  /* 0x0000000000007b1d */ /* 0x000fec0000010000 */
.L_x_120:
[----:B------:R-:W-:Y:S01]  /*2500*/  ISETP.GT.U32.AND P1, PT, R5, 0x1f, PT ;  /* 0x0000001f0500780c */ /* 0x000fe20003f24070 */
[----:B------:R-:W-:Y:S01]  /*2510*/  BSSY.RECONVERGENT B0, `(.L_x_123) ;  /* 0x000000b000007945 */ /* 0x000fe20003800200 */
[----:B------:R-:W-:Y:S01]  /*2520*/  IMAD.MOV.U32 R34, RZ, RZ, RZ ;  /* 0x000000ffff227224 */ /* 0x000fe200078e00ff */
[----:B------:R-:W-:-:S10]  /*2530*/  MOV R38, RZ ;  /* 0x000000ff00267202 */ /* 0x000fd40000000f00 */
[----:B------:R-:W-:Y:S05]  /*2540*/  @P1 BRA `(.L_x_124) ;  /* 0x00000000001c1947 */ /* 0x000fea0003800000 */
[----:B------:R-:W1:Y:S01]  /*2550*/  LDC.64 R36, c[0x0][0x3d0] ;  /* 0x0000f400ff247b82 */ /* 0x000e620000000a00 */
[----:B------:R-:W-:-:S05]  /*2560*/  IMAD R34, R14, UR7, R3 ;  /* 0x000000070e227c24 */ /* 0x000fca000f8e0203 */
[----:B------:R-:W-:-:S05]  /*2570*/  LEA R39, R34, R21, 0x6 ;  /* 0x0000001522277211 */ /* 0x000fca00078e30ff */
[----:B-1----:R-:W-:-:S06]  /*2580*/  IMAD.WIDE.U32 R36, R39, 0x4, R36 ;  /* 0x0000000427247825 */ /* 0x002fcc00078e0024 */
[----:B------:R-:W2:Y:S02]  /*2590*/  LDG.E.64 R36, desc[UR10][R36.64] ;  /* 0x0000000a24247981 */ /* 0x000ea4000c1e1b00 */
[----:B--2---:R-:W-:Y:S01]  /*25a0*/  FADD.FTZ R38, RZ, R36 ;  /* 0x00000024ff267221 */ /* 0x004fe20000010000 */
[----:B------:R-:W-:-:S07]  /*25b0*/  FADD.FTZ R34, RZ, R37 ;  /* 0x00000025ff227221 */ /* 0x000fce0000010000 */
.L_x_124:
[----:B------:R-:W-:Y:S05]  /*25c0*/  BSYNC.RECONVERGENT B0 ;  /* 0x0000000000007941 */ /* 0x000fea0003800200 */
.L_x_123:
[----:B------:R-:W1:Y:S01]  /*25d0*/  SHFL.BFLY PT, R37, R38, 0x8, 0x1f ;  /* 0x0d001f0026257f89 */ /* 0x000e6200000e0000 */
[----:B------:R-:W-:Y:S01]  /*25e0*/  LOP3.LUT P1, RZ, R5, 0x3ef, RZ, 0xc0, !PT ;  /* 0x000003ef05ff7812 */ /* 0x000fe2000782c0ff */
[----:B------:R-:W2:Y:S01]  /*25f0*/  S2UR UR6, SR_CgaCtaId ;  /* 0x00000000000679c3 */ /* 0x000ea20000008800 */
[----:B------:R-:W-:Y:S01]  /*2600*/  UMOV UR5, 0x400 ;  /* 0x0000040000057882 */ /* 0x000fe20000000000 */
[----:B------:R-:W3:Y:S01]  /*2610*/  SHFL.BFLY PT, R39, R34, 0x8, 0x1f ;  /* 0x0d001f0022277f89 */ /* 0x000ee200000e0000 */
[----:B------:R-:W-:Y:S01]  /*2620*/  UIADD3 UR5, UPT, UPT, UR5, 0x3480, URZ ;  /* 0x0000348005057890 */ /* 0x000fe2000fffe0ff */
[----:B------:R-:W-:Y:S01]  /*2630*/  IADD3 R25, PT, PT, -R30, R25, RZ ;  /* 0x000000191e197210 */ /* 0x000fe20007ffe1ff */
[----:B------:R-:W4:Y:S01]  /*2640*/  LDCU.64 UR12, c[0x0][0x380] ;  /* 0x00007000ff0c77ac */ /* 0x000f220008000a00 */
[----:B------:R-:W-:Y:S01]  /*2650*/  LOP3.LUT R14, R14, 0x1, RZ, 0x3c, !PT ;  /* 0x000000010e0e7812 */ /* 0x000fe200078e3cff */
[----:B-1----:R-:W-:Y:S01]  /*2660*/  FADD.FTZ R37, R37, R38 ;  /* 0x0000002625257221 */ /* 0x002fe20000010000 */
[----:B--2---:R-:W-:Y:S01]  /*2670*/  ULEA UR5, UR6, UR5, 0x18 ;  /* 0x0000000506057291 */ /* 0x004fe2000f8ec0ff */
[----:B---3--:R-:W-:-:S03]  /*2680*/  FADD.FTZ R39, R39, R34 ;  /* 0x0000002227277221 */ /* 0x008fc60000010000 */
[----:B------:R-:W1:Y:S02]  /*2690*/  SHFL.BFLY PT, R36, R37, 0x4, 0x1f ;  /* 0x0c801f0025247f89 */ /* 0x000e6400000e0000 */
[----:B------:R-:W-:Y:S02]  /*26a0*/  LEA R25, R25, UR5, 0x3 ;  /* 0x0000000519197c11 */ /* 0x000fe4000f8e18ff */
[----:B------:R-:W2:Y:S01]  /*26b0*/  SHFL.BFLY PT, R40, R39, 0x4, 0x1f ;  /* 0x0c801f0027287f89 */ /* 0x000ea200000e0000 */
[----:B-1----:R-:W-:Y:S01]  /*26c0*/  FADD.FTZ R36, R37, R36 ;  /* 0x0000002425247221 */ /* 0x002fe20000010000 */
[----:B--2---:R-:W-:-:S04]  /*26d0*/  FADD.FTZ R40, R39, R40 ;  /* 0x0000002827287221 */ /* 0x004fc80000010000 */
[----:B------:R-:W1:Y:S04]  /*26e0*/  SHFL.BFLY PT, R41, R36, 0x2, 0x1f ;  /* 0x0c401f0024297f89 */ /* 0x000e6800000e0000 */
[----:B------:R-:W2:Y:S01]  /*26f0*/  SHFL.BFLY PT, R43, R40, 0x2, 0x1f ;  /* 0x0c401f00282b7f89 */ /* 0x000ea200000e0000 */
[----:B-1----:R-:W-:Y:S01]  /*2700*/  FADD.FTZ R41, R36, R41 ;  /* 0x0000002924297221 */ /* 0x002fe20000010000 */
[----:B--2---:R-:W-:-:S04]  /*2710*/  FADD.FTZ R43, R40, R43 ;  /* 0x0000002b282b7221 */ /* 0x004fc80000010000 */
[----:B------:R-:W1:Y:S04]  /*2720*/  SHFL.BFLY PT, R34, R41, 0x1, 0x1f ;  /* 0x0c201f0029227f89 */ /* 0x000e6800000e0000 */
[----:B------:R-:W2:Y:S01]  /*2730*/  SHFL.BFLY PT, R38, R43, 0x1, 0x1f ;  /* 0x0c201f002b267f89 */ /* 0x000ea200000e0000 */
[----:B-1----:R-:W-:Y:S01]  /*2740*/  FADD.FTZ R34, R41, R34 ;  /* 0x0000002229227221 */ /* 0x002fe20000010000 */
[----:B--2---:R-:W-:-:S03]  /*2750*/  FADD.FTZ R37, R43, R38 ;  /* 0x000000262b257221 */ /* 0x004fc60000010000 */
[----:B------:R-:W-:Y:S01]  /*2760*/  @!P1 FMUL.FTZ R36, R34, 9.7656251455191522837e-05 ;  /* 0x38cccccd22249820 */ /* 0x000fe20000410000 */
[----:B------:R-:W-:-:S05]  /*2770*/  @!P1 FMUL.FTZ R37, R37, 9.7656251455191522837e-05 ;  /* 0x38cccccd25259820 */ /* 0x000fca0000410000 */
[----:B------:R-:W-:Y:S01]  /*2780*/  @!P1 STS.64 [R23], R36 ;  /* 0x0000002417009388 */ /* 0x000fe20000000a00 */
[----:B------:R-:W-:Y:S01]  /*2790*/  BAR.SYNC.DEFER_BLOCKING 0x0 ;  /* 0x0000000000007b1d */ /* 0x000fe20000010000 */
[----:B----4-:R-:W-:-:S04]  /*27a0*/  IADD3 R26, P1, PT, R26, UR12, RZ ;  /* 0x0000000c1a1a7c10 */ /* 0x010fc8000ff3e0ff */
[----:B------:R-:W-:Y:S01]  /*27b0*/  IADD3.X R27, PT, PT, R27, UR13, RZ, P1, !PT ;  /* 0x0000000d1b1b7c10 */ /* 0x000fe20008ffe4ff */
[----:B------:R-:W1:Y:S02]  /*27c0*/  LDS.64 R38, [R25] ;  /* 0x0000000019267984 */ /* 0x000e640000000a00 */
[--C-:B-1----:R-:W-:Y:S01]  /*27d0*/  FADD.FTZ R29, R29, -R38.reuse ;  /* 0x800000261d1d7221 */ /* 0x102fe20000010000 */
[--C-:B------:R-:W-:Y:S01]  /*27e0*/  FADD.FTZ R31, R31, -R38.reuse ;  /* 0x800000261f1f7221 */ /* 0x100fe20000010000 */
[--C-:B------:R-:W-:Y:S01]  /*27f0*/  FADD.FTZ R33, R33, -R38.reuse ;  /* 0x8000002621217221 */ /* 0x100fe20000010000 */
[----:B------:R-:W-:Y:S01]  /*2800*/  FADD.FTZ R35, R35, -R38 ;  /* 0x8000002623237221 */ /* 0x000fe20000010000 */
[-C--:B------:R-:W-:Y:S01]  /*2810*/  FFMA.FTZ R29, R0, -R39.reuse, R29 ;  /* 0x80000027001d7223 */ /* 0x080fe2000001001d */
[-C--:B------:R-:W-:Y:S01]  /*2820*/  FFMA.FTZ R31, R2, -R39.reuse, R31 ;  /* 0x80000027021f7223 */ /* 0x080fe2000001001f */
[-C--:B------:R-:W-:Y:S01]  /*2830*/  FFMA.FTZ R33, R4, -R39.reuse, R33 ;  /* 0x8000002704217223 */ /* 0x080fe20000010021 */
[----:B------:R-:W-:Y:S01]  /*2840*/  FFMA.FTZ R35, R6, -R39, R35 ;  /* 0x8000002706237223 */ /* 0x000fe20000010023 */
[C---:B------:R-:W-:Y:S01]  /*2850*/  FMUL.FTZ R29, R28.reuse, R29 ;  /* 0x0000001d1c1d7220 */ /* 0x040fe20000410000 */
[C---:B------:R-:W-:Y:S01]  /*2860*/  FMUL.FTZ R0, R28.reuse, R31 ;  /* 0x0000001f1c007220 */ /* 0x040fe20000410000 */
[C---:B------:R-:W-:Y:S01]  /*2870*/  FMUL.FTZ R33, R28.reuse, R33 ;  /* 0x000000211c217220 */ /* 0x040fe20000410000 */
[----:B------:R-:W-:-:S03]  /*2880*/  FMUL.FTZ R28, R28, R35 ;  /* 0x000000231c1c7220 */ /* 0x000fc60000410000 */
[----:B------:R-:W-:Y:S02]  /*2890*/  F2FP.BF16.F32.PACK_AB R30, R0, R29 ;  /* 0x0000001d001e723e */ /* 0x000fe400000010ff */
[----:B------:R-:W-:-:S05]  /*28a0*/  F2FP.BF16.F32.PACK_AB R31, R28, R33 ;  /* 0x000000211c1f723e */ /* 0x000fca00000010ff */
[----:B------:R1:W-:Y:S01]  /*28b0*/  STG.E.64 desc[UR10][R26.64], R30 ;  /* 0x0000001e1a007986 */ /* 0x0003e2000c101b0a */
[----:B------:R-:W-:Y:S05]  /*28c0*/  @!P0 BRA `(.L_x_125) ;  /* 0xffffffdc003c8947 */ /* 0x000fea000383ffff */
.L_x_114:
[----:B------:R-:W-:-:S05]  /*28d0*/  IMAD R12, R3, 0x10, R8 ;  /* 0x00000010030c7824 */ /* 0x000fca00078e0208 */
[----:B------:R-:W-:-:S04]  /*28e0*/  SHF.L.U32 R12, R12, 0x5, RZ ;  /* 0x000000050c0c7819 */ /* 0x000fc800000006ff */
[----:B------:R-:W-:-:S13]  /*28f0*/  ISETP.GT.AND P0, PT, R12, 0x9ff, PT ;  /* 0x000009ff0c00780c */ /* 0x000fda0003f04270 */
[----:B------:R-:W-:Y:S05]  /*2900*/  @P0 EXIT ;  /* 0x000000000000094d */ /* 0x000fea0003800000 */
[----:B------:R-:W2:Y:S01]  /*2910*/  S2R R21, SR_TID.X ;  /* 0x0000000000157919 */ /* 0x000ea20000002100 */
[----:B------:R-:W3:Y:S01]  /*2920*/  LDC.64 R2, c[0x0][0x3c8] ;  /* 0x0000f200ff027b82 */ /* 0x000ee20000000a00 */
[----:B------:R-:W-:Y:S01]  /*2930*/  UMOV UR4, 0x400 ;  /* 0x0000040000047882 */ /* 0x000fe20000000000 */
[----:B------:R-:W4:Y:S06]  /*2940*/  LDCU.64 UR8, c[0x0][0x3d0] ;  /* 0x00007a00ff0877ac */ /* 0x000f2c0008000a00 */
[----:B------:R-:W5:Y:S01]  /*2950*/  S2UR UR5, SR_CgaCtaId ;  /* 0x00000000000579c3 */ /* 0x000f620000008800 */
[----:B---3--:R-:W-:-:S02]  /*2960*/  SHF.L.U32 R5, R2, 0x4, RZ ;  /* 0x0000000402057819 */ /* 0x008fc400000006ff */
[----:B------:R-:W-:Y:S02]  /*2970*/  SHF.L.U64.HI R4, R2, 0x4, R3 ;  /* 0x0000000402047819 */ /* 0x000fe40000010203 */
[----:B--2---:R-:W-:Y:S01]  /*2980*/  SHF.R.U32.HI R0, RZ, 0x5, R21 ;  /* 0x00000005ff007819 */ /* 0x004fe20000011615 */
[----:B-----5:R-:W-:Y:S01]  /*2990*/  ULEA UR6, UR5, UR4, 0x18 ;  /* 0x0000000405067291 */ /* 0x020fe2000f8ec0ff */
[C---:B------:R-:W-:Y:S01]  /*29a0*/  LOP3.LUT R13, R21.reuse, 0x1f, RZ, 0xc0, !PT ;  /* 0x0000001f150d7812 */ /* 0x040fe200078ec0ff */
[----:B----4-:R-:W-:Y:S01]  /*29b0*/  UIADD3 UR4, UP0, UPT, UR8, 0xc9200, URZ ;  /* 0x000c920008047890 */ /* 0x010fe2000ff1e0ff */
[----:B------:R-:W-:Y:S01]  /*29c0*/  LOP3.LUT R6, RZ, R0, RZ, 0x33, !PT ;  /* 0x00000000ff067212 */ /* 0x000fe200078e33ff */
[C---:B0-----:R-:W-:Y:S01]  /*29d0*/  IMAD.SHL.U32 R18, R21.reuse, 0x2, RZ ;  /* 0x0000000215127824 */ /* 0x041fe200078e00ff */
[----:B------:R-:W-:Y:S01]  /*29e0*/  LOP3.LUT R44, R21, 0xf, RZ, 0xc0, !PT ;  /* 0x0000000f152c7812 */ /* 0x000fe200078ec0ff */
[----:B------:R-:W-:Y:S01]  /*29f0*/  UIADD3.X UR5, UPT, UPT, URZ, UR9, URZ, UP0, !UPT ;  /* 0x00000009ff057290 */ /* 0x000fe200087fe4ff */
[----:B------:R-:W-:-:S04]  /*2a00*/  IADD3 R6, P0, PT, R6, R5, RZ ;  /* 0x0000000506067210 */ /* 0x000fc80007f1e0ff */
[----:B------:R-:W-:-:S05]  /*2a10*/  IADD3.X R7, PT, PT, R4, -0x1, RZ, P0, !PT ;  /* 0xffffffff04077810 */ /* 0x000fca00007fe4ff */
[----:B------:R-:W-:-:S04]  /*2a20*/  IMAD.WIDE.U32 R2, R7, -0x33333333, RZ ;  /* 0xcccccccd07027825 */ /* 0x000fc800078e00ff */
[----:B------:R-:W-:-:S04]  /*2a30*/  IMAD.WIDE.U32 R8, P0, R6, -0x33333334, R2 ;  /* 0xcccccccc06087825 */ /* 0x000fc80007800002 */
[----:B------:R-:W-:Y:S01]  /*2a40*/  IMAD.WIDE.U32 R2, R6, -0x33333333, RZ ;  /* 0xcccccccd06027825 */ /* 0x000fe200078e00ff */
[----:B------:R-:W-:-:S03]  /*2a50*/  IADD3.X R11, PT, PT, RZ, RZ, RZ, P0, !PT ;  /* 0x000000ffff0b7210 */ /* 0x000fc600007fe4ff */
[----:B------:R-:W-:Y:S01]  /*2a60*/  IMAD.MOV.U32 R10, RZ, RZ, R9 ;  /* 0x000000ffff0a7224 */ /* 0x000fe200078e0009 */
[----:B------:R-:W-:-:S05]  /*2a70*/  IADD3 RZ, P0, PT, R3, R8, RZ ;  /* 0x0000000803ff7210 */ /* 0x000fca0007f1e0ff */
[----:B------:R-:W-:Y:S01]  /*2a80*/  IMAD.WIDE.U32.X R2, R7, -0x33333334, R10, P0 ;  /* 0xcccccccc07027825 */ /* 0x000fe200000e040a */
[----:B------:R-:W-:Y:S02]  /*2a90*/  SHF.R.U32.HI R10, RZ, 0x4, R21 ;  /* 0x00000004ff0a7819 */ /* 0x000fe40000011615 */
[----:B------:R-:W-:Y:S02]  /*2aa0*/  LEA R11, R0, UR6, 0x7 ;  /* 0x00000006000b7c11 */ /* 0x000fe4000f8e38ff */
[----:B-1----:R-:W-:Y:S02]  /*2ab0*/  SHF.R.U64 R30, R2, 0x3, R3 ;  /* 0x00000003021e7819 */ /* 0x002fe40000001203 */
[----:B------:R-:W-:Y:S02]  /*2ac0*/  LOP3.LUT R2, R10, 0x1e, RZ, 0xc0, !PT ;  /* 0x0000001e0a027812 */ /* 0x000fe400078ec0ff */
[----:B------:R-:W-:Y:S02]  /*2ad0*/  IADD3 R42, P1, PT, R30, 0x1, RZ ;  /* 0x000000011e2a7810 */ /* 0x000fe40007f3e0ff */
[----:B------:R-:W-:-:S02]  /*2ae0*/  LOP3.LUT R2, R2, 0x1f, R21, 0x78, !PT ;  /* 0x0000001f02027812 */ /* 0x000fc400078e7815 */
[----:B------:R-:W-:Y:S02]  /*2af0*/  LOP3.LUT R43, R42, 0x7, RZ, 0xc0, !PT ;  /* 0x000000072a2b7812 */ /* 0x000fe400078ec0ff */
[----:B------:R-:W-:Y:S02]  /*2b00*/  LEA R11, R2, R11, 0x2 ;  /* 0x0000000b020b7211 */ /* 0x000fe400078e10ff */
[----:B------:R-:W-:Y:S02]  /*2b10*/  SHF.L.U32 R2, R21, 0x7, RZ ;  /* 0x0000000715027819 */ /* 0x000fe400000006ff */
[----:B------:R-:W-:Y:S02]  /*2b20*/  IADD3 R8, P2, PT, R43, -0x1, RZ ;  /* 0xffffffff2b087810 */ /* 0x000fe40007f5e0ff */
[----:B------:R-:W-:Y:S02]  /*2b30*/  LEA.HI.X R22, R3, RZ, RZ, 0x1d, P1 ;  /* 0x000000ff03167211 */ /* 0x000fe400008fecff */
[----:B------:R-:W-:Y:S01]  /*2b40*/  LOP3.LUT R19, R2, 0x780, RZ, 0xc0, !PT ;  /* 0x0000078002137812 */ /* 0x000fe200078ec0ff */
[----:B------:R-:W-:Y:S01]  /*2b50*/  IMAD.WIDE.U32 R2, R0, 0xa00, RZ ;  /* 0x00000a0000027825 */ /* 0x000fe200078e00ff */
[----:B------:R-:W-:-:S02]  /*2b60*/  ISETP.GE.U32.AND P0, PT, R8, 0x3, PT ;  /* 0x000000030800780c */ /* 0x000fc40003f06070 */
[----:B------:R-:W-:Y:S02]  /*2b70*/  IADD3.X R8, PT, PT, RZ, -0x1, RZ, P2, !PT ;  /* 0xffffffffff087810 */ /* 0x000fe400017fe4ff */
[----:B------:R-:W-:Y:S02]  /*2b80*/  IADD3 R19, PT, PT, R19, UR6, RZ ;  /* 0x0000000613137c10 */ /* 0x000fe4000fffe0ff */
[----:B------:R-:W-:Y:S02]  /*2b90*/  ISETP.GE.U32.AND.EX P0, PT, R8, RZ, PT, P0 ;  /* 0x000000ff0800720c */ /* 0x000fe40003f06100 */
[----:B------:R-:W-:Y:S02]  /*2ba0*/  LOP3.LUT R21, R2, 0x1f, R21, 0xf8, !PT ;  /* 0x0000001f02157812 */ /* 0x000fe400078ef815 */
[----:B------:R-:W-:Y:S02]  /*2bb0*/  LOP3.LUT R20, R42, 0xfffffff8, RZ, 0xc0, !PT ;  /* 0xfffffff82a147812 */ /* 0x000fe400078ec0ff */
[----:B------:R-:W-:-:S07]  /*2bc0*/  LOP3.LUT R22, R22, 0x3fffffff, RZ, 0xc0, !PT ;  /* 0x3fffffff16167812 */ /* 0x000fce00078ec0ff */
.L_x_137:
[----:B------:R-:W-:Y:S01]  /*2bd0*/  ISETP.GT.U32.AND P1, PT, R5, R0, PT ;  /* 0x000000000500720c */ /* 0x000fe20003f24070 */
[----:B------:R-:W-:Y:S01]  /*2be0*/  BSSY.RECONVERGENT B0, `(.L_x_126) ;  /* 0x0000070000007945 */ /* 0x000fe20003800200 */
[----:B------:R-:W-:Y:S01]  /*2bf0*/  HFMA2 R31, -RZ, RZ, 0, 0 ;  /* 0x00000000ff1f7431 */ /* 0x000fe200000001ff */
[----:B------:R-:W-:Y:S02]  /*2c00*/  MOV R28, RZ ;  /* 0x000000ff001c7202 */ /* 0x000fe40000000f00 */
[----:B------:R-:W-:-:S13]  /*2c10*/  ISETP.GT.AND.EX P1, PT, R4, RZ, PT, P1 ;  /* 0x000000ff0400720c */ /* 0x000fda0003f24310 */
[----:B012---:R-:W-:Y:S05]  /*2c20*/  @!P1 BRA `(.L_x_127) ;  /* 0x0000000400ac9947 */ /* 0x007fea0003800000 */
[----:B------:R-:W-:Y:S01]  /*2c30*/  ISETP.GE.U32.AND P2, PT, R6, 0x46, PT ;  /* 0x000000460600780c */ /* 0x000fe20003f46070 */
[----:B------:R-:W-:Y:S01]  /*2c40*/  BSSY.RECONVERGENT B1, `(.L_x_128) ;  /* 0x0000035000017945 */ /* 0x000fe20003800200 */
[----:B------:R-:W-:Y:S01]  /*2c50*/  ISETP.NE.U32.AND P1, PT, R43, RZ, PT ;  /* 0x000000ff2b00720c */ /* 0x000fe20003f25070 */
[----:B------:R-:W-:Y:S01]  /*2c60*/  IMAD.MOV.U32 R28, RZ, RZ, RZ ;  /* 0x000000ffff1c7224 */ /* 0x000fe200078e00ff */
[----:B------:R-:W-:Y:S02]  /*2c70*/  ISETP.GE.U32.AND.EX P2, PT, R7, RZ, PT, P2 ;  /* 0x000000ff0700720c */ /* 0x000fe40003f46120 */
[----:B------:R-:W-:Y:S02]  /*2c80*/  IADD3 R8, P3, PT, R13, R12, RZ ;  /* 0x0000000c0d087210 */ /* 0x000fe40007f7e0ff */
[----:B------:R-:W-:Y:S02]  /*2c90*/  ISETP.NE.AND.EX P1, PT, RZ, RZ, PT, P1 ;  /* 0x000000ffff00720c */ /* 0x000fe40003f25310 */
[----:B------:R-:W-:-:S02]  /*2ca0*/  SHF.R.S32.HI R47, RZ, 0x1f, R12 ;  /* 0x0000001fff2f7819 */ /* 0x000fc4000001140c */
[----:B------:R-:W-:Y:S02]  /*2cb0*/  MOV R29, R0 ;  /* 0x00000000001d7202 */ /* 0x000fe40000000f00 */
[----:B------:R-:W-:Y:S02]  /*2cc0*/  MOV R23, RZ ;  /* 0x000000ff00177202 */ /* 0x000fe40000000f00 */
[----:B------:R-:W-:Y:S01]  /*2cd0*/  MOV R31, RZ ;  /* 0x000000ff001f7202 */ /* 0x000fe20000000f00 */
[----:B------:R-:W-:Y:S06]  /*2ce0*/  @!P2 BRA `(.L_x_129) ;  /* 0x0000000000a8a947 */ /* 0x000fec0003800000 */
[----:B------:R-:W-:Y:S01]  /*2cf0*/  IADD3 R15, P2, PT, R12, R21, RZ ;  /* 0x000000150c0f7210 */ /* 0x000fe20007f5e0ff */
[----:B------:R-:W-:Y:S01]  /*2d00*/  HFMA2 R28, -RZ, RZ, 0, 0 ;  /* 0x00000000ff1c7431 */ /* 0x000fe200000001ff */
[----:B------:R-:W-:Y:S01]  /*2d10*/  MOV R45, R20 ;  /* 0x00000014002d7202 */ /* 0x000fe20000000f00 */
[----:B------:R-:W-:Y:S01]  /*2d20*/  HFMA2 R23, -RZ, RZ, 0, 0 ;  /* 0x00000000ff177431 */ /* 0x000fe200000001ff */
[----:B------:R-:W-:Y:S01]  /*2d30*/  MOV R46, R22 ;  /* 0x00000016002e7202 */ /* 0x000fe20000000f00 */
[----:B------:R-:W-:Y:S01]  /*2d40*/  IMAD.X R16, R3, 0x1, R47, P2 ;  /* 0x0000000103107824 */ /* 0x000fe200010e062f */
[----:B------:R-:W-:Y:S01]  /*2d50*/  LEA R14, P2, R15, UR4, 0x3 ;  /* 0x000000040f0e7c11 */ /* 0x000fe2000f8418ff */
[----:B------:R-:W-:-:S03]  /*2d60*/  IMAD.MOV.U32 R29, RZ, RZ, R0 ;  /* 0x000000ffff1d7224 */ /* 0x000fc600078e0000 */
[----:B------:R-:W-:-:S09]  /*2d70*/  LEA.HI.X R15, R15, UR5, R16, 0x3, P2 ;  /* 0x000000050f0f7c11 */ /* 0x000fd200090f1c10 */
.L_x_130:
        /* <DEDUP_REMOVED lines=14> */
[----:B0-----:R-:W-:-:S04]  /*2e60*/  IADD3 R14, P5, PT, R14, 0x190000, RZ ;  /* 0x001900000e0e7810 */ /* 0x001fc80007fbe0ff */
        /* <DEDUP_REMOVED lines=18> */
.L_x_129:
[----:B------:R-:W-:Y:S05]  /*2f90*/  BSYNC.RECONVERGENT B1 ;  /* 0x0000000000017941 */ /* 0x000fea0003800200 */
.L_x_128:
[----:B------:R-:W-:Y:S01]  /*2fa0*/  IMAD.X R9, RZ, RZ, R47, P3 ;  /* 0x000000ffff097224 */ /* 0x000fe200018e062f */
[----:B------:R-:W-:Y:S06]  /*2fb0*/  @!P1 BRA `(.L_x_127) ;  /* 0x0000000000c89947 */ /* 0x000fec0003800000 */
[----:B------:R-:W-:Y:S01]  /*2fc0*/  BSSY.RECONVERGENT B1, `(.L_x_131) ;  /* 0x0000017000017945 */ /* 0x000fe20003800200 */
[----:B------:R-:W-:-:S03]  /*2fd0*/  LOP3.LUT P1, RZ, R42, 0x3, RZ, 0xc0, !PT ;  /* 0x000000032aff7812 */ /* 0x000fc6000782c0ff */
[----:B------:R-:W-:Y:S10]  /*2fe0*/  @!P0 BRA `(.L_x_132) ;  /* 0x0000000000508947 */ /* 0x000ff40003800000 */
[----:B------:R-:W0:Y:S01]  /*2ff0*/  LDCU.64 UR6, c[0x0][0x3d0] ;  /* 0x00007a00ff0677ac */ /* 0x000e220008000a00 */
[----:B------:R-:W-:Y:S02]  /*3000*/  IMAD R15, R23, 0xa00, RZ ;  /* 0x00000a00170f7824 */ /* 0x000fe400078e02ff */
[----:B------:R-:W-:-:S05]  /*3010*/  IMAD.WIDE.U32 R16, R29, 0xa00, R8 ;  /* 0x00000a001d107825 */ /* 0x000fca00078e0008 */
[----:B------:R-:W-:Y:S02]  /*3020*/  IADD3 R15, PT, PT, R17, R15, RZ ;  /* 0x0000000f110f7210 */ /* 0x000fe40007ffe0ff */
[----:B0-----:R-:W-:-:S04]  /*3030*/  LEA R14, P2, R16, UR6, 0x3 ;  /* 0x00000006100e7c11 */ /* 0x001fc8000f8418ff */
        /* <DEDUP_REMOVED lines=15> */
.L_x_132:
[----:B------:R-:W-:Y:S05]  /*3130*/  BSYNC.RECONVERGENT B1 ;  /* 0x0000000000017941 */ /* 0x000fea0003800200 */
.L_x_131:
[----:B------:R-:W-:Y:S05]  /*3140*/  @!P1 BRA `(.L_x_127) ;  /* 0x0000000000649947 */ /* 0x000fea0003800000 */
[C---:B------:R-:W-:Y:S02]  /*3150*/  LOP3.LUT P2, RZ, R30.reuse, 0x3, RZ, 0xc0, !PT ;  /* 0x000000031eff7812 */ /* 0x040fe4000784c0ff */
[----:B------:R-:W-:-:S11]  /*3160*/  LOP3.LUT P1, RZ, R30, 0x1, RZ, 0xc0, !PT ;  /* 0x000000011eff7812 */ /* 0x000fd6000782c0ff */
[----:B------:R-:W0:Y:S01]  /*3170*/  @P2 LDC.64 R24, c[0x0][0x3d0] ;  /* 0x0000f400ff182b82 */ /* 0x000e220000000a00 */
[C---:B------:R-:W-:Y:S01]  /*3180*/  @P2 IMAD.WIDE.U32 R14, R29.reuse, 0xa00, R8 ;  /* 0x00000a001d0e2825 */ /* 0x040fe200078e0008 */
[----:B------:R-:W-:-:S03]  /*3190*/  @P2 IADD3 R29, P3, PT, R29, 0x14, RZ ;  /* 0x000000141d1d2810 */ /* 0x000fc60007f7e0ff */
[----:B------:R-:W-:Y:S01]  /*31a0*/  @P2 IMAD R17, R23, 0xa00, RZ ;  /* 0x00000a0017112824 */ /* 0x000fe200078e02ff */
[----:B------:R-:W-:Y:S01]  /*31b0*/  @P2 IADD3.X R23, PT, PT, RZ, R23, RZ, P3, !PT ;  /* 0x00000017ff172210 */ /* 0x000fe20001ffe4ff */
[----:B------:R-:W-:Y:S01]  /*31c0*/  @!P1 IMAD.WIDE.U32 R8, R29, 0xa00, R8 ;  /* 0x00000a001d089825 */ /* 0x000fe200078e0008 */
[----:B------:R-:W1:Y:S03]  /*31d0*/  @!P1 LDC.64 R26, c[0x0][0x3d0] ;  /* 0x0000f400ff1a9b82 */ /* 0x000e660000000a00 */
[----:B------:R-:W-:Y:S02]  /*31e0*/  @P2 IMAD.IADD R17, R15, 0x1, R17 ;  /* 0x000000010f112824 */ /* 0x000fe400078e0211 */
[----:B------:R-:W-:-:S05]  /*31f0*/  @!P1 IMAD R23, R23, 0xa00, RZ ;  /* 0x00000a0017179824 */ /* 0x000fca00078e02ff */
[----:B------:R-:W-:Y:S02]  /*3200*/  @!P1 IADD3 R9, PT, PT, R9, R23, RZ ;  /* 0x0000001709099210 */ /* 0x000fe40007ffe0ff */
[----:B0-----:R-:W-:-:S04]  /*3210*/  @P2 LEA R16, P3, R14, R24, 0x3 ;  /* 0x000000180e102211 */ /* 0x001fc800078618ff */
[----:B------:R-:W-:Y:S02]  /*3220*/  @P2 LEA.HI.X R17, R14, R25, R17, 0x3, P3 ;  /* 0x000000190e112211 */ /* 0x000fe400018f1c11 */
[----:B-1----:R-:W-:-:S03]  /*3230*/  @!P1 LEA R14, P3, R8, R26, 0x3 ;  /* 0x0000001a080e9211 */ /* 0x002fc600078618ff */
        /* <DEDUP_REMOVED lines=10> */
.L_x_127:
[----:B------:R-:W-:Y:S05]  /*32e0*/  BSYNC.RECONVERGENT B0 ;  /* 0x0000000000007941 */ /* 0x000fea0003800200 */
.L_x_126:
[----:B------:R0:W-:Y:S01]  /*32f0*/  STS [R11], R31 ;  /* 0x0000001f0b007388 */ /* 0x0001e20000000800 */
[----:B------:R-:W1:Y:S01]  /*3300*/  LDC.64 R14, c[0x0][0x388] ;  /* 0x0000e200ff0e7b82 */ /* 0x000e620000000a00 */
[----:B------:R-:W-:Y:S02]  /*3310*/  ISETP.GT.U32.AND P1, PT, R44, 0x9, PT ;  /* 0x000000092c00780c */ /* 0x000fe40003f24070 */
[----:B------:R0:W-:Y:S01]  /*3320*/  STS [R11+0x500], R28 ;  /* 0x0005001c0b007388 */ /* 0x0001e20000000800 */
[----:B------:R-:W-:-:S04]  /*3330*/  MOV R23, R10 ;  /* 0x0000000a00177202 */ /* 0x000fc80000000f00 */
[----:B------:R-:W2:Y:S08]  /*3340*/  LDC.64 R8, c[0x0][0x390] ;  /* 0x0000e400ff087b82 */ /* 0x000eb00000000a00 */
[----:B0-----:R-:W-:Y:S06]  /*3350*/  BAR.SYNC.DEFER_BLOCKING 0x0 ;  /* 0x0000000000007b1d */ /* 0x001fec0000010000 */
.L_x_136:
[----:B0-----:R-:W-:Y:S02]  /*3360*/  @!P1 LOP3.LUT R24, R23, 0x1e, R18, 0x78, !PT ;  /* 0x0000001e17189812 */ /* 0x001fe400078e7812 */
[----:B------:R-:W-:Y:S01]  /*3370*/  CS2R R16, SRZ ;  /* 0x0000000000107805 */ /* 0x000fe2000001ff00 */
[----:B------:R-:W-:Y:S01]  /*3380*/  UMOV UR6, 0xffff ;  /* 0x0000ffff00067882 */ /* 0x000fe20000000000 */
[----:B------:R-:W-:Y:S02]  /*3390*/  ISETP.NE.AND P2, PT, R44, RZ, PT ;  /* 0x000000ff2c00720c */ /* 0x000fe40003f45270 */
[----:B------:R-:W-:-:S05]  /*33a0*/  @!P1 LEA R24, R24, R19, 0x2 ;  /* 0x0000001318189211 */ /* 0x000fca00078e10ff */
[----:B------:R0:W3:Y:S04]  /*33b0*/  @!P1 LDS R16, [R24] ;  /* 0x0000000018109984 */ /* 0x0000e80000000800 */
[----:B------:R0:W4:Y:S01]  /*33c0*/  @!P1 LDS R17, [R24+0x500] ;  /* 0x0005000018119984 */ /* 0x0001220000000800 */
[----:B------:R-:W-:Y:S05]  /*33d0*/  BRA.DIV UR6, `(.L_x_133) ;  /* 0x0000000206b07947 */ /* 0x000fea000b800000 */
[----:B------:R-:W-:Y:S01]  /*33e0*/  IMAD.MOV.U32 R29, RZ, RZ, 0xffff ;  /* 0x0000ffffff1d7424 */ /* 0x000fe200078e00ff */
[----:B------:R-:W-:Y:S01]  /*33f0*/  MOV R28, 0xffff ;  /* 0x0000ffff001c7802 */ /* 0x000fe20000000f00 */
[----:B------:R-:W-:Y:S01]  /*3400*/  IMAD.MOV.U32 R33, RZ, RZ, 0xffff ;  /* 0x0000ffffff217424 */ /* 0x000fe200078e00ff */
[----:B------:R-:W-:Y:S01]  /*3410*/  MOV R32, 0xffff ;  /* 0x0000ffff00207802 */ /* 0x000fe20000000f00 */
[----:B---3--:R-:W3:Y:S01]  /*3420*/  SHFL.BFLY PT, R25, R16, 0x8, 0x101f ;  /* 0x0d101f0010197f89 */ /* 0x008ee200000e0000 */
[----:B------:R-:W-:Y:S02]  /*3430*/  MOV R31, 0xffff ;  /* 0x0000ffff001f7802 */ /* 0x000fe40000000f00 */
[----:B------:R-:W-:Y:S01]  /*3440*/  MOV R34, 0xffff ;  /* 0x0000ffff00227802 */ /* 0x000fe20000000f00 */
[----:B0---4-:R-:W0:Y:S01]  /*3450*/  SHFL.BFLY PT, R24, R17, 0x8, 0x101f ;  /* 0x0d101f0011187f89 */ /* 0x011e2200000e0000 */
[----:B------:R-:W-:Y:S01]  /*3460*/  MOV R36, 0xffff ;  /* 0x0000ffff00247802 */ /* 0x000fe20000000f00 */
[----:B---3--:R-:W-:Y:S01]  /*3470*/  FADD.FTZ R25, R25, R16 ;  /* 0x0000001019197221 */ /* 0x008fe20000010000 */
[----:B0-----:R-:W-:-:S04]  /*3480*/  FADD.FTZ R24, R24, R17 ;  /* 0x0000001118187221 */ /* 0x001fc80000010000 */
[----:B------:R-:W0:Y:S01]  /*3490*/  SHFL.BFLY PT, R26, R25, 0x4, 0x101f ;  /* 0x0c901f00191a7f89 */ /* 0x000e2200000e0000 */
[----:B------:R-:W-:-:S03]  /*34a0*/  MOV R17, 0xffff ;  /* 0x0000ffff00117802 */ /* 0x000fc60000000f00 */
[----:B------:R-:W3:Y:S01]  /*34b0*/  SHFL.BFLY PT, R27, R24, 0x4, 0x101f ;  /* 0x0c901f00181b7f89 */ /* 0x000ee200000e0000 */
[----:B0-----:R-:W-:Y:S01]  /*34c0*/  FADD.FTZ R26, R25, R26 ;  /* 0x0000001a191a7221 */ /* 0x001fe20000010000 */
[----:B---3--:R-:W-:-:S04]  /*34d0*/  FADD.FTZ R27, R24, R27 ;  /* 0x0000001b181b7221 */ /* 0x008fc80000010000 */
[----:B------:R-:W0:Y:S04]  /*34e0*/  SHFL.BFLY PT, R29, R26, 0x2, 0x101f ;  /* 0x0c501f001a1d7f89 */ /* 0x000e2800000e0000 */
[----:B------:R-:W3:Y:S01]  /*34f0*/  SHFL.BFLY PT, R16, R27, 0x2, 0x101f ;  /* 0x0c501f001b107f89 */ /* 0x000ee200000e0000 */
[----:B0-----:R-:W-:Y:S01]  /*3500*/  FADD.FTZ R29, R26, R29 ;  /* 0x0000001d1a1d7221 */ /* 0x001fe20000010000 */
[----:B---3--:R-:W-:-:S04]  /*3510*/  FADD.FTZ R16, R27, R16 ;  /* 0x000000101b107221 */ /* 0x008fc80000010000 */
[----:B------:R-:W0:Y:S04]  /*3520*/  SHFL.BFLY PT, R28, R29, 0x1, 0x101f ;  /* 0x0c301f001d1c7f89 */ /* 0x000e2800000e0000 */
[----:B------:R3:W4:Y:S02]  /*3530*/  SHFL.BFLY PT, R17, R16, 0x1, 0x101f ;  /* 0x0c301f0010117f89 */ /* 0x00072400000e0000 */
[----:B0--3--:R-:W-:-:S07]  /*3540*/  FADD.FTZ R28, R29, R28 ;  /* 0x0000001c1d1c7221 */ /* 0x009fce0000010000 */
.L_x_147:
[----:B------:R-:W-:Y:S01]  /*3550*/  BSSY.RECONVERGENT B0, `(.L_x_134) ;  /* 0x000000b000007945 */ /* 0x000fe20003800200 */
[----:B----4-:R-:W-:-:S03]  /*3560*/  FADD.FTZ R17, R16, R17 ;  /* 0x0000001110117221 */ /* 0x010fc60000010000 */
[----:B------:R-:W-:Y:S05]  /*3570*/  @P2 BRA `(.L_x_135) ;  /* 0x0000000000202947 */ /* 0x000fea0003800000 */
[----:B------:R-:W-:Y:S01]  /*3580*/  F2FP.BF16.F32.PACK_AB R16, R17, R28 ;  /* 0x0000001c1110723e */ /* 0x000fe200000010ff */
[----:B------:R-:W-:-:S03]  /*3590*/  IMAD.IADD R25, R23, 0x1, R12 ;  /* 0x0000000117197824 */ /* 0x000fc600078e020c */
[C---:B------:R-:W-:Y:S02]  /*35a0*/  PRMT R26, R16.reuse, 0x7610, R26 ;  /* 0x00007610101a7816 */ /* 0x040fe4000000001a */
[----:B------:R-:W-:Y:S01]  /*35b0*/  PRMT R27, R16, 0x7632, R27 ;  /* 0x00007632101b7816 */ /* 0x000fe2000000001b */
[----:B-1----:R-:W-:-:S04]  /*35c0*/  IMAD.WIDE R16, R25, 0x2, R14 ;  /* 0x0000000219107825 */ /* 0x002fc800078e020e */
[----:B--2---:R-:W-:Y:S01]  /*35d0*/  IMAD.WIDE R24, R25, 0x2, R8 ;  /* 0x0000000219187825 */ /* 0x004fe200078e0208 */
[----:B------:R0:W-:Y:S04]  /*35e0*/  STG.E.U16 desc[UR10][R16.64], R26 ;  /* 0x0000001a10007986 */ /* 0x0001e8000c10150a */
[----:B------:R0:W-:Y:S02]  /*35f0*/  STG.E.U16 desc[UR10][R24.64], R27 ;  /* 0x0000001b18007986 */ /* 0x0001e4000c10150a */
.L_x_135:
[----:B------:R-:W-:Y:S05]  /*3600*/  BSYNC.RECONVERGENT B0 ;  /* 0x0000000000007941 */ /* 0x000fea0003800200 */
.L_x_134:
[C---:B------:R-:W-:Y:S02]  /*3610*/  ISETP.GE.U32.AND P2, PT, R23.reuse, 0xc, PT ;  /* 0x0000000c1700780c */ /* 0x040fe40003f46070 */
[----:B------:R-:W-:-:S11]  /*3620*/  IADD3 R23, PT, PT, R23, 0x14, RZ ;  /* 0x0000001417177810 */ /* 0x000fd60007ffe0ff */
[----:B------:R-:W-:Y:S05]  /*3630*/  @!P2 BRA `(.L_x_136) ;  /* 0xfffffffc0048a947 */ /* 0x000fea000383ffff */
[----:B------:R-:W-:Y:S05]  /*3640*/  WARPSYNC.ALL ;  /* 0x0000000000007948 */ /* 0x000fea0003800000 */
[----:B------:R-:W-:Y:S01]  /*3650*/  BAR.SYNC.DEFER_BLOCKING 0x0 ;  /* 0x0000000000007b1d */ /* 0x000fe20000010000 */
[C---:B------:R-:W-:Y:S02]  /*3660*/  ISETP.GE.AND P1, PT, R12.reuse, -0x800, PT ;  /* 0xfffff8000c00780c */ /* 0x040fe40003f26270 */
[----:B------:R-:W-:-:S11]  /*3670*/  IADD3 R12, PT, PT, R12, 0x1200, RZ ;  /* 0x000012000c0c7810 */ /* 0x000fd60007ffe0ff */
[----:B------:R-:W-:Y:S05]  /*3680*/  @!P1 BRA `(.L_x_137) ;  /* 0xfffffff400509947 */ /* 0x000fea000383ffff */
[----:B------:R-:W-:Y:S05]  /*3690*/  EXIT ;  /* 0x000000000000794d */ /* 0x000fea0003800000 */
.L_x_133:
[----:B------:R-:W-:Y:S01]  /*36a0*/  HFMA2 R36, -RZ, RZ, 0, 0.000503063201904296875 ;  /* 0x0000101fff247431 */ /* 0x000fe200000001ff */
[----:B------:R-:W-:Y:S01]  /*36b0*/  BSSY B0, `(.L_x_138) ;  /* 0x0000007000007945 */ /* 0x000fe20003800000 */
[----:B---3--:R-:W-:Y:S01]  /*36c0*/  MOV R34, R16 ;  /* 0x0000001000227202 */ /* 0x008fe20000000f00 */
[----:B------:R-:W-:Y:S01]  /*36d0*/  IMAD.MOV.U32 R33, RZ, RZ, 0x8 ;  /* 0x00000008ff217424 */ /* 0x000fe200078e00ff */
[----:B------:R-:W-:-:S07]  /*36e0*/  MOV R31, 0xffff ;  /* 0x0000ffff001f7802 */ /* 0x000fce0000000f00 */
[----:B012-4-:R-:W-:Y:S05]  /*36f0*/  WARPSYNC.COLLECTIVE R31, `(.L_x_139) ;  /* 0x000000001f087348 */ /* 0x017fea0003c00000 */
[----:B------:R3:W0:Y:S02]  /*3700*/  SHFL.BFLY P3, R32, R34, R33, R36 ;  /* 0x0c00002122207389 */ /* 0x0006240000060024 */
[----:B01234-:R-:W-:Y:S05]  /*3710*/  ENDCOLLECTIVE ;  /* 0x000000000000791b */ /* 0x01ffea0003800000 */
.L_x_139:
[----:B------:R-:W-:Y:S05]  /*3720*/  BSYNC B0 ;  /* 0x0000000000007941 */ /* 0x000fea0003800000 */
.L_x_138:
[----:B------:R-:W-:Y:S02]  /*3730*/  HFMA2 R33, -RZ, RZ, 0, 4.76837158203125e-07 ;  /* 0x00000008ff217431 */ /* 0x000fe400000001ff */
[----:B------:R-:W-:Y:S01]  /*3740*/  IMAD.MOV.U32 R34, RZ, RZ, R17 ;  /* 0x000000ffff227224 */ /* 0x000fe200078e0011 */
[----:B------:R-:W-:Y:S02]  /*3750*/  MOV R36, 0x101f ;  /* 0x0000101f00247802 */ /* 0x000fe40000000f00 */
[----:B------:R-:W-:Y:S02]  /*3760*/  MOV R31, 0xffff ;  /* 0x0000ffff001f7802 */ /* 0x000fe40000000f00 */
[----:B------:R-:W-:-:S07]  /*3770*/  MOV R25, R32 ;  /* 0x0000002000197202 */ /* 0x000fce0000000f00 */
[----:B------:R-:W-:Y:S05]  /*3780*/  WARPSYNC.COLLECTIVE R31, `(.L_x_140) ;  /* 0x000000001f087348 */ /* 0x000fea0003c00000 */
[----:B------:R0:W1:Y:S02]  /*3790*/  SHFL.BFLY P3, R32, R34, R33, R36 ;  /* 0x0c00002122207389 */ /* 0x0000640000060024 */
[----:B01----:R-:W-:Y:S05]  /*37a0*/  ENDCOLLECTIVE ;  /* 0x000000000000791b */ /* 0x003fea0003800000 */
.L_x_140:
[----:B------:R-:W-:Y:S01]  /*37b0*/  FADD.FTZ R25, R25, R16 ;  /* 0x0000001019197221 */ /* 0x000fe20000010000 */
[----:B------:R-:W-:-:S04]  /*37c0*/  HFMA2 R33, -RZ, RZ, 0, 2.384185791015625e-07 ;  /* 0x00000004ff217431 */ /* 0x000fc800000001ff */
[----:B------:R-:W-:Y:S01]  /*37d0*/  MOV R34, R25 ;  /* 0x0000001900227202 */ /* 0x000fe20000000f00 */
[----:B------:R-:W-:-:S07]  /*37e0*/  IMAD.MOV.U32 R24, RZ, RZ, R32 ;  /* 0x000000ffff187224 */ /* 0x000fce00078e0020 */
[----:B------:R-:W-:Y:S05]  /*37f0*/  WARPSYNC.COLLECTIVE R31, `(.L_x_141) ;  /* 0x000000001f087348 */ /* 0x000fea0003c00000 */
[----:B------:R0:W1:Y:S02]  /*3800*/  SHFL.BFLY P3, R32, R34, R33, R36 ;  /* 0x0c00002122207389 */ /* 0x0000640000060024 */
[----:B01----:R-:W-:Y:S05]  /*3810*/  ENDCOLLECTIVE ;  /* 0x000000000000791b */ /* 0x003fea0003800000 */
.L_x_141:
[----:B------:R-:W-:-:S04]  /*3820*/  FADD.FTZ R24, R24, R17 ;  /* 0x0000001118187221 */ /* 0x000fc80000010000 */
[----:B------:R-:W-:Y:S01]  /*3830*/  IMAD.MOV.U32 R34, RZ, RZ, R24 ;  /* 0x000000ffff227224 */ /* 0x000fe200078e0018 */
[----:B------:R-:W-:-:S07]  /*3840*/  MOV R26, R32 ;  /* 0x00000020001a7202 */ /* 0x000fce0000000f00 */
[----:B------:R-:W-:Y:S05]  /*3850*/  WARPSYNC.COLLECTIVE R31, `(.L_x_142) ;  /* 0x000000001f087348 */ /* 0x000fea0003c00000 */
[----:B------:R0:W1:Y:S02]  /*3860*/  SHFL.BFLY P3, R32, R34, R33, R36 ;  /* 0x0c00002122207389 */ /* 0x0000640000060024 */
[----:B01----:R-:W-:Y:S05]  /*3870*/  ENDCOLLECTIVE ;  /* 0x000000000000791b */ /* 0x003fea0003800000 */
.L_x_142:
[----:B------:R-:W-:Y:S01]  /*3880*/  FADD.FTZ R26, R25, R26 ;  /* 0x0000001a191a7221 */ /* 0x000fe20000010000 */
[----:B------:R-:W-:-:S04]  /*3890*/  HFMA2 R33, -RZ, RZ, 0, 1.1920928955078125e-07 ;  /* 0x00000002ff217431 */ /* 0x000fc800000001ff */
[----:B------:R-:W-:Y:S02]  /*38a0*/  MOV R34, R26 ;  /* 0x0000001a00227202 */ /* 0x000fe40000000f00 */
[----:B------:R-:W-:-:S07]  /*38b0*/  MOV R27, R32 ;  /* 0x00000020001b7202 */ /* 0x000fce0000000f00 */
[----:B------:R-:W-:Y:S05]  /*38c0*/  WARPSYNC.COLLECTIVE R31, `(.L_x_143) ;  /* 0x000000001f087348 */ /* 0x000fea0003c00000 */
[----:B------:R0:W1:Y:S02]  /*38d0*/  SHFL.BFLY P3, R32, R34, R33, R36 ;  /* 0x0c00002122207389 */ /* 0x0000640000060024 */
[----:B01----:R-:W-:Y:S05]  /*38e0*/  ENDCOLLECTIVE ;  /* 0x000000000000791b */ /* 0x003fea0003800000 */
.L_x_143:
[----:B------:R-:W-:-:S05]  /*38f0*/  FADD.FTZ R27, R24, R27 ;  /* 0x0000001b181b7221 */ /* 0x000fca0000010000 */
[----:B------:R-:W-:Y:S01]  /*3900*/  MOV R34, R27 ;  /* 0x0000001b00227202 */ /* 0x000fe20000000f00 */
[----:B------:R-:W-:-:S07]  /*3910*/  IMAD.MOV.U32 R29, RZ, RZ, R32 ;  /* 0x000000ffff1d7224 */ /* 0x000fce00078e0020 */
[----:B------:R-:W-:Y:S05]  /*3920*/  WARPSYNC.COLLECTIVE R31, `(.L_x_144) ;  /* 0x000000001f087348 */ /* 0x000fea0003c00000 */
[----:B------:R0:W1:Y:S02]  /*3930*/  SHFL.BFLY P3, R32, R34, R33, R36 ;  /* 0x0c00002122207389 */ /* 0x0000640000060024 */
[----:B01----:R-:W-:Y:S05]  /*3940*/  ENDCOLLECTIVE ;  /* 0x000000000000791b */ /* 0x003fea0003800000 */
.L_x_144:
[----:B------:R-:W-:-:S05]  /*3950*/  FADD.FTZ R29, R26, R29 ;  /* 0x0000001d1a1d7221 */ /* 0x000fca0000010000 */
[----:B------:R-:W-:Y:S01]  /*3960*/  MOV R34, R29 ;  /* 0x0000001d00227202 */ /* 0x000fe20000000f00 */
[----:B------:R-:W-:Y:S01]  /*3970*/  IMAD.MOV.U32 R33, RZ, RZ, 0x1 ;  /* 0x00000001ff217424 */ /* 0x000fe200078e00ff */
[----:B------:R-:W-:-:S07]  /*3980*/  MOV R16, R32 ;  /* 0x0000002000107202 */ /* 0x000fce0000000f00 */
[----:B------:R-:W-:Y:S05]  /*3990*/  WARPSYNC.COLLECTIVE R31, `(.L_x_145) ;  /* 0x000000001f087348 */ /* 0x000fea0003c00000 */
[----:B------:R0:W1:Y:S02]  /*39a0*/  SHFL.BFLY P3, R32, R34, R33, R36 ;  /* 0x0c00002122207389 */ /* 0x0000640000060024 */
[----:B01----:R-:W-:Y:S05]  /*39b0*/  ENDCOLLECTIVE ;  /* 0x000000000000791b */ /* 0x003fea0003800000 */
.L_x_145:
[----:B------:R-:W-:-:S05]  /*39c0*/  FADD.FTZ R16, R27, R16 ;  /* 0x000000101b107221 */ /* 0x000fca0000010000 */
[----:B------:R-:W-:Y:S02]  /*39d0*/  MOV R34, R16 ;  /* 0x0000001000227202 */ /* 0x000fe40000000f00 */
[----:B------:R-:W-:-:S07]  /*39e0*/  MOV R28, R32 ;  /* 0x00000020001c7202 */ /* 0x000fce0000000f00 */
[----:B------:R-:W-:Y:S05]  /*39f0*/  WARPSYNC.COLLECTIVE R31, `(.L_x_146) ;  /* 0x000000001f087348 */ /* 0x000fea0003c00000 */
[----:B------:R0:W1:Y:S02]  /*3a00*/  SHFL.BFLY P3, R32, R34, R33, R36 ;  /* 0x0c00002122207389 */ /* 0x0000640000060024 */
[----:B01----:R-:W-:Y:S05]  /*3a10*/  ENDCOLLECTIVE ;  /* 0x000000000000791b */ /* 0x003fea0003800000 */
.L_x_146:
[----:B------:R-:W-:Y:S01]  /*3a20*/  FADD.FTZ R28, R29, R28 ;  /* 0x0000001c1d1c7221 */ /* 0x000fe20000010000 */
[----:B------:R-:W-:Y:S01]  /*3a30*/  MOV R17, R32 ;  /* 0x0000002000117202 */ /* 0x000fe20000000f00 */
[----:B------:R-:W-:Y:S06]  /*3a40*/  BRA `(.L_x_147) ;  /* 0xfffffff800c07947 */ /* 0x000fec000383ffff */
.L_x_148:
        /* <DEDUP_REMOVED lines=11> */
.L_x_1131:


//--------------------- .text._ZN13group_norm_v218gn_bwd_cuda_kernelI13__nv_bfloat16Li320ELi3ELi16ELi160ELi64ELb1ELb1ELi4ELi320ELi320ELi4ELb1ELi16ELb0ELb0ELNS_15WgradSyncMethodE3ENS_16CompileConditionILi1000EEEEEvPT_S6_S6_PKS5_S8_S8_S8_PKfflPfPj --------------------------
	.section	.text._ZN13group_norm_v218gn_bwd_cuda_kernelI13__nv_bfloat16Li320ELi3ELi16ELi160ELi64ELb1ELb1ELi4ELi320ELi320ELi4ELb1ELi16ELb0ELb0ELNS_15WgradSyncMethodE3ENS_16CompileConditionILi1000EEEEEvPT_S6_S6_PKS5_S8_S8_S8_PKfflPfPj,"ax",@progbits
	.align	128
        .global         _ZN13group_norm_v218gn_bwd_cuda_kernelI13__nv_bfloat16Li320ELi3ELi16ELi160ELi64ELb1ELb1ELi4ELi320ELi320ELi4ELb1ELi16ELb0ELb0ELNS_15WgradSyncMethodE3ENS_16CompileConditionILi1000EEEEEvPT_S6_S6_PKS5_S8_S8_S8_PKfflPfPj
        .type           _ZN13group_norm_v218gn_bwd_cuda_kernelI13__nv_bfloat16Li320ELi3ELi16ELi160ELi64ELb1ELb1ELi4ELi320ELi320ELi4ELb1ELi16ELb0ELb0ELNS_15WgradSyncMethodE3ENS_16CompileConditionILi1000EEEEEvPT_S6_S6_PKS5_S8_S8_S8_PKfflPfPj,@function
        .size           _ZN13group_norm_v218gn_bwd_cuda_kernelI13__nv_bfloat16Li320ELi3ELi16ELi160ELi64ELb1ELb1ELi4ELi320ELi320ELi4ELb1ELi16ELb0ELb0ELNS_15WgradSyncMethodE3ENS_16CompileConditionILi1000EEEEEvPT_S6_S6_PKS5_S8_S8_S8_PKfflPfPj,(.L_x_1132 - _ZN13group_norm_v218gn_bwd_cuda_kernelI13__nv_bfloat16Li320ELi3ELi16ELi160ELi64ELb1ELb1ELi4ELi320ELi320ELi4ELb1ELi16ELb0ELb0ELNS_15WgradSyncMethodE3ENS_16CompileConditionILi1000EEEEEvPT_S6_S6_PKS5_S8_S8_S8_PKfflPfPj)
        .other          _ZN13group_norm_v218gn_bwd_cuda_kernelI13__nv_bfloat16Li320ELi3ELi16ELi160ELi64ELb1ELb1ELi4ELi320ELi320ELi4ELb1ELi16ELb0ELb0ELNS_15WgradSyncMethodE3ENS_16CompileConditionILi1000EEEEEvPT_S6_S6_PKS5_S8_S8_S8_PKfflPfPj,@"STO_CUDA_ENTRY STV_DEFAULT"
_ZN13group_norm_v218gn_bwd_cuda_kernelI13__nv_bfloat16Li320ELi3ELi16ELi160ELi64ELb1ELb1ELi4ELi320ELi320ELi4ELb1ELi16ELb0ELb0ELNS_15WgradSyncMethodE3ENS_16CompileConditionILi1000EEEEEvPT_S6_S6_PKS5_S8_S8_S8_PKfflPfPj:
.text._ZN13group_norm_v218gn_bwd_cuda_kernelI13__nv_bfloat16Li320ELi3ELi16ELi160ELi64ELb1ELb1ELi4ELi320ELi320ELi4ELb1ELi16ELb0ELb0ELNS_15WgradSyncMethodE3ENS_16CompileConditionILi1000EEEEEvPT_S6_S6_PKS5_S8_S8_S8_PKfflPfPj:
[----:B------:R-:W-:Y:S01]  /*0000*/  LDC R1, c[0x0][0x37c] ;  /* 0x0000df00ff017b82 */ /* 0x000fe20000000800 */
[----:B------:R-:W0:Y:S01]  /*0010*/  S2R R0, SR_CTAID.Y ;  /* 0x0000000000007919 */ /* 0x000e220000002600 */
[----:B------:R-:W1:Y:S01]  /*0020*/  LDCU.64 UR4, c[0x0][0x3c8] ;  /* 0x00007900ff0477ac */ /* 0x000e620008000a00 */
[----:B------:R-:W2:Y:S01]  /*0030*/  S2R R2, SR_CTAID.X ;  /* 0x0000000000027919 */ /* 0x000ea20000002500 */
[----:B------:R-:W3:Y:S01]  /*0040*/  LDCU.64 UR10, c[0x0][0x358] ;  /* 0x00006b00ff0a77ac */ /* 0x000ee20008000a00 */
[----:B-1----:R-:W-:Y:S01]  /*0050*/  MOV R28, UR4 ;  /* 0x00000004001c7c02 */ /* 0x002fe20008000f00 */
[----:B------:R-:W-:-:S03]  /*0060*/  IMAD.U32 R29, RZ, RZ, UR5 ;  /* 0x00000005ff1d7e24 */ /* 0x000fc6000f8e00ff */
[----:B------:R-:W-:-:S04]  /*0070*/  SHF.L.U32 R3, R28, 0x3, RZ ;  /* 0x000000031c037819 */ /* 0x000fc800000006ff */
[----:B0-----:R-:W-:Y:S02]  /*0080*/  ISETP.GT.U32.AND P0, PT, R3, R0, PT ;  /* 0x000000000300720c */ /* 0x001fe40003f04070 */
[----:B------:R-:W-:Y:S02]  /*0090*/  SHF.L.U64.HI R3, R28, 0x3, R29 ;  /* 0x000000031c037819 */ /* 0x000fe4000001021d */
[----:B------:R-:W-:Y:S02]  /*00a0*/  LOP3.LUT R47, R0, 0x7, RZ, 0xc0, !PT ;  /* 0x00000007002f7812 */ /* 0x000fe400078ec0ff */
[----:B------:R-:W-:-:S13]  /*00b0*/  ISETP.GT.AND.EX P0, PT, R3, RZ, PT, P0 ;  /* 0x000000ff0300720c */ /* 0x000fda0003f04300 */
[----:B--23--:R-:W-:Y:S05]  /*00c0*/  @P0 BRA `(.L_x_149) ;  /* 0x00000000005c0947 */ /* 0x00cfea0003800000 */
[----:B------:R-:W0:Y:S01]  /*00d0*/  S2R R3, SR_TID.X ;  /* 0x0000000000037919 */ /* 0x000e220000002100 */
[----:B------:R-:W-:Y:S01]  /*00e0*/  BAR.SYNC.DEFER_BLOCKING 0x0 ;  /* 0x0000000000007b1d */ /* 0x000fe20000010000 */
[----:B0-----:R-:W-:-:S13]  /*00f0*/  ISETP.NE.AND P0, PT, R3, RZ, PT ;  /* 0x000000ff0300720c */ /* 0x001fda0003f05270 */
[----:B------:R-:W-:Y:S05]  /*0100*/  @P0 BRA `(.L_x_150) ;  /* 0x0000000000400947 */ /* 0x000fea0003800000 */
[----:B------:R-:W0:Y:S01]  /*0110*/  LDC.64 R4, c[0x0][0x3d8] ;  /* 0x0000f600ff047b82 */ /* 0x000e220000000a00 */
[----:B------:R-:W-:Y:S02]  /*0120*/  SHF.R.U32.HI R3, RZ, 0x3, R0 ;  /* 0x00000003ff037819 */ /* 0x000fe40000011600 */
[----:B------:R-:W-:Y:S02]  /*0130*/  MOV R0, 0x7fffffe1 ;  /* 0x7fffffe100007802 */ /* 0x000fe40000000f00 */
[----:B------:R-:W-:Y:S01]  /*0140*/  LOP3.LUT P0, RZ, R3, R2, RZ, 0xfc, !PT ;  /* 0x0000000203ff7212 */ /* 0x000fe2000780fcff */
[----:B0-----:R-:W-:-:S03]  /*0150*/  IMAD.WIDE.U32 R2, R47, 0x4, R4 ;  /* 0x000000042f027825 */ /* 0x001fc600078e0004 */
[----:B------:R-:W-:Y:S01]  /*0160*/  SEL R5, R0, 0x1, !P0 ;  /* 0x0000000100057807 */ /* 0x000fe20004000000 */
[----:B------:R-:W-:Y:S06]  /*0170*/  MEMBAR.ALL.GPU ;  /* 0x0000000000007992 */ /* 0x000fec000000a000 */
[----:B------:R-:W-:-:S00]  /*0180*/  ERRBAR ;  /* 0x00000000000079ab */ /* 0x000fc00000000000 */
[----:B------:R-:W-:Y:S06]  /*0190*/  CGAERRBAR ;  /* 0x00000000000075ab */ /* 0x000fec0000000000 */
[----:B------:R0:W5:Y:S02]  /*01a0*/  ATOM.E.ADD.STRONG.GPU PT, R5, desc[UR10][R2.64+0x40], R5 ;  /* 0x800040050205798a */ /* 0x00016400081ef10a */
.L_x_151:
[----:B------:R-:W2:Y:S04]  /*01b0*/  LD.E.STRONG.GPU R0, desc[UR10][R2.64+0x40] ;  /* 0x0000400a02007980 */ /* 0x000ea8000c10f900 */
[----:B--2---:R-:W-:Y:S01]  /*01c0*/  CCTL.IVALL ;  /* 0x00000000ff00798f */ /* 0x004fe20002000000 */
[----:B------:R-:W-:Y:S05]  /*01d0*/  YIELD ;  /* 0x0000000000007946 */ /* 0x000fea0003800000 */
[----:B-----5:R-:W-:-:S04]  /*01e0*/  LOP3.LUT R0, R0, R5, RZ, 0x3c, !PT ;  /* 0x0000000500007212 */ /* 0x020fc800078e3cff */
[----:B------:R-:W-:-:S13]  /*01f0*/  ISETP.GT.AND P0, PT, R0, -0x1, PT ;  /* 0xffffffff0000780c */ /* 0x000fda0003f04270 */
[----:B------:R-:W-:Y:S05]  /*0200*/  @P0 BRA `(.L_x_151) ;  /* 0xfffffffc00e80947 */ /* 0x000fea000383ffff */
.L_x_150:
[----:B------:R-:W-:Y:S05]  /*0210*/  WARPSYNC.ALL ;  /* 0x0000000000007948 */ /* 0x000fea0003800000 */
[----:B------:R-:W-:Y:S06]  /*0220*/  BAR.SYNC.DEFER_BLOCKING 0x0 ;  /* 0x0000000000007b1d */ /* 0x000fec0000010000 */
[----:B------:R-:W-:Y:S05]  /*0230*/  BRA `(.L_x_152) ;  /* 0x0000002400d47947 */ /* 0x000fea0003800000 */
.L_x_149:
[----:B------:R-:W0:Y:S01]  /*0240*/  S2R R4, SR_TID.X ;  /* 0x0000000000047919 */ /* 0x000e220000002100 */
[----:B------:R-:W1:Y:S01]  /*0250*/  LDC.64 R8, c[0x0][0x3a8] ;  /* 0x0000ea00ff087b82 */ /* 0x000e620000000a00 */
[----:B------:R-:W2:Y:S07]  /*0260*/  LDCU.64 UR4, c[0x0][0x3d8] ;  /* 0x00007b00ff0477ac */ /* 0x000eae0008000a00 */
[----:B------:R-:W3:Y:S01]  /*0270*/  LDC.64 R10, c[0x0][0x3b0] ;  /* 0x0000ec00ff0a7b82 */ /* 0x000ee20000000a00 */
[----:B0-----:R-:W-:-:S05]  /*0280*/  LOP3.LUT R3, R4, 0xffff, RZ, 0xc0, !PT ;  /* 0x0000ffff04037812 */ /* 0x001fca00078ec0ff */
[----:B------:R-:W-:-:S05]  /*0290*/  IMAD R3, R3, 0x334, RZ ;  /* 0x0000033403037824 */ /* 0x000fca00078e02ff */
[----:B------:R-:W-:-:S04]  /*02a0*/  SHF.R.U32.HI R46, RZ, 0x10, R3 ;  /* 0x00000010ff2e7819 */ /* 0x000fc80000011603 */
[----:B------:R-:W-:-:S05]  /*02b0*/  PRMT R3, R46, 0x9910, RZ ;  /* 0x000099102e037816 */ /* 0x000fca00000000ff */
[----:B------:R-:W-:-:S05]  /*02c0*/  IMAD R3, R3, 0x50, RZ ;  /* 0x0000005003037824 */ /* 0x000fca00078e02ff */
[----:B------:R-:W-:-:S04]  /*02d0*/  IADD3 R3, PT, PT, RZ, -R3, RZ ;  /* 0x80000003ff037210 */ /* 0x000fc80007ffe0ff */
[----:B------:R-:W-:-:S05]  /*02e0*/  PRMT R3, R3, 0x7710, RZ ;  /* 0x0000771003037816 */ /* 0x000fca00000000ff */
[----:B------:R-:W-:-:S05]  /*02f0*/  IMAD.IADD R3, R3, 0x1, R4 ;  /* 0x0000000103037824 */ /* 0x000fca00078e0204 */
[----:B------:R-:W-:-:S05]  /*0300*/  LOP3.LUT R12, R3, 0xffff, RZ, 0xc0, !PT ;  /* 0x0000ffff030c7812 */ /* 0x000fca00078ec0ff */
[----:B------:R-:W-:-:S05]  /*0310*/  IMAD R13, R47, 0x50, R12 ;  /* 0x000000502f0d7824 */ /* 0x000fca00078e020c */
[----:B------:R-:W-:-:S05]  /*0320*/  SHF.L.U32 R13, R13, 0x2, RZ ;  /* 0x000000020d0d7819 */ /* 0x000fca00000006ff */
[----:B-1----:R-:W-:-:S04]  /*0330*/  IMAD.WIDE.U32 R8, R13, 0x2, R8 ;  /* 0x000000020d087825 */ /* 0x002fc800078e0008 */
[----:B---3--:R-:W-:Y:S02]  /*0340*/  IMAD.WIDE.U32 R10, R13, 0x2, R10 ;  /* 0x000000020d0a7825 */ /* 0x008fe400078e000a */
[----:B------:R-:W3:Y:S04]  /*0350*/  LDG.E.64.CONSTANT R8, desc[UR10][R8.64] ;  /* 0x0000000a08087981 */ /* 0x000ee8000c1e9b00 */
[----:B------:R-:W4:Y:S01]  /*0360*/  LDG.E.64.CONSTANT R10, desc[UR10][R10.64] ;  /* 0x0000000a0a0a7981 */ /* 0x000f22000c1e9b00 */
[----:B------:R-:W-:Y:S02]  /*0370*/  MOV R3, 0x400 ;  /* 0x0000040000037802 */ /* 0x000fe40000000f00 */
[----:B------:R-:W-:Y:S02]  /*0380*/  CS2R R26, SRZ ;  /* 0x00000000001a7805 */ /* 0x000fe4000001ff00 */
[----:B------:R-:W-:Y:S01]  /*0390*/  CS2R R24, SRZ ;  /* 0x0000000000187805 */ /* 0x000fe2000001ff00 */
[----:B------:R-:W0:Y:S01]  /*03a0*/  S2R R6, SR_CgaCtaId ;  /* 0x0000000000067919 */ /* 0x000e220000008800 */
[----:B------:R-:W-:-:S02]  /*03b0*/  IADD3 R3, PT, PT, R3, 0x2800, RZ ;  /* 0x0000280003037810 */ /* 0x000fc40007ffe0ff */
[----:B------:R-:W-:Y:S02]  /*03c0*/  CS2R R22, SRZ ;  /* 0x0000000000167805 */ /* 0x000fe4000001ff00 */
[----:B------:R-:W-:Y:S01]  /*03d0*/  CS2R R20, SRZ ;  /* 0x0000000000147805 */ /* 0x000fe2000001ff00 */
[----:B------:R-:W1:Y:S01]  /*03e0*/  LDCU UR6, c[0x0][0x374] ;  /* 0x00006e80ff0677ac */ /* 0x000e620008000800 */
[----:B0-----:R-:W-:Y:S01]  /*03f0*/  LEA R5, R6, R3, 0x18 ;  /* 0x0000000306057211 */ /* 0x001fe200078ec0ff */
[----:B------:R-:W-:Y:S02]  /*0400*/  IMAD.SHL.U32 R3, R2, 0x4, RZ ;  /* 0x0000000402037824 */ /* 0x000fe400078e00ff */
[----:B------:R-:W-:-:S03]  /*0410*/  IMAD.WIDE.U32 R6, R0, 0x4, RZ ;  /* 0x0000000400067825 */ /* 0x000fc600078e00ff */
[----:B------:R-:W-:Y:S01]  /*0420*/  LOP3.LUT R3, R3, 0x3c, RZ, 0xc0, !PT ;  /* 0x0000003c03037812 */ /* 0x000fe200078ec0ff */
[----:B------:R-:W-:Y:S01]  /*0430*/  IMAD R5, R12, 0x28, R5 ;  /* 0x000000280c057824 */ /* 0x000fe200078e0205 */
[----:B------:R-:W-:Y:S02]  /*0440*/  LOP3.LUT R56, R6, 0x1c, RZ, 0xc0, !PT ;  /* 0x0000001c06387812 */ /* 0x000fe400078ec0ff */
[----:B------:R-:W-:Y:S02]  /*0450*/  IADD3 R3, PT, PT, R46, R3, RZ ;  /* 0x000000032e037210 */ /* 0x000fe40007ffe0ff */
[----:B--2---:R-:W-:Y:S02]  /*0460*/  IADD3 R54, P1, PT, R6, UR4, RZ ;  /* 0x0000000406367c10 */ /* 0x004fe4000ff3e0ff */
[----:B------:R-:W-:Y:S01]  /*0470*/  IADD3 R56, P0, PT, R56, UR4, RZ ;  /* 0x0000000438387c10 */ /* 0x000fe2000ff1e0ff */
[----:B------:R-:W-:Y:S01]  /*0480*/  IMAD R42, R3, 0xa00, R13 ;  /* 0x00000a00032a7824 */ /* 0x000fe200078e020d */
[----:B------:R-:W-:-:S02]  /*0490*/  LOP3.LUT R13, R13, 0xffff, RZ, 0xc0, !PT ;  /* 0x0000ffff0d0d7812 */ /* 0x000fc400078ec0ff */
[----:B------:R-:W-:Y:S01]  /*04a0*/  LEA R46, R46, R5, 0x3 ;  /* 0x000000052e2e7211 */ /* 0x000fe200078e18ff */
[----:B------:R-:W-:Y:S01]  /*04b0*/  IMAD.X R57, RZ, RZ, UR5, P0 ;  /* 0x00000005ff397e24 */ /* 0x000fe200080e06ff */
[----:B------:R-:W-:Y:S01]  /*04c0*/  IADD3.X R55, PT, PT, R7, UR5, RZ, P1, !PT ;  /* 0x0000000507377c10 */ /* 0x000fe20008ffe4ff */
[----:B------:R-:W-:-:S05]  /*04d0*/  IMAD R13, R13, 0xccd, RZ ;  /* 0x00000ccd0d0d7824 */ /* 0x000fca00078e02ff */
[----:B------:R-:W-:Y:S02]  /*04e0*/  SHF.R.U32.HI R44, RZ, 0x13, R13 ;  /* 0x00000013ff2c7819 */ /* 0x000fe4000001160d */
[----:B---3--:R-:W-:Y:S02]  /*04f0*/  PRMT R14, R9, 0x7632, R14 ;  /* 0x00007632090e7816 */ /* 0x008fe4000000000e */
[----:B------:R-:W-:Y:S02]  /*0500*/  PRMT R12, R8, 0x7632, R12 ;  /* 0x00007632080c7816 */ /* 0x000fe4000000000c */
[C---:B----4-:R-:W-:Y:S01]  /*0510*/  PRMT R15, R10.reuse, 0x7632, R15 ;  /* 0x000076320a0f7816 */ /* 0x050fe2000000000f */
[----:B------:R-:W-:Y:S01]  /*0520*/  IMAD.U32 R7, R10, 0x10000, RZ ;  /* 0x000100000a077824 */ /* 0x000fe200078e00ff */
[----:B------:R-:W-:Y:S01]  /*0530*/  PRMT R16, R11, 0x7632, R16 ;  /* 0x000076320b107816 */ /* 0x000fe20000000010 */
[----:B------:R-:W-:Y:S01]  /*0540*/  IMAD.U32 R13, R14, 0x10000, RZ ;  /* 0x000100000e0d7824 */ /* 0x000fe200078e00ff */
[----:B------:R-:W-:Y:S01]  /*0550*/  SHF.L.U32 R5, R9, 0x10, RZ ;  /* 0x0000001009057819 */ /* 0x000fe200000006ff */
[----:B------:R-:W-:Y:S01]  /*0560*/  HFMA2 R9, -RZ, RZ, 0, 0 ;  /* 0x00000000ff097431 */ /* 0x000fe200000001ff */
[----:B------:R-:W-:Y:S01]  /*0570*/  SHF.L.U32 R6, R8, 0x10, RZ ;  /* 0x0000001008067819 */ /* 0x000fe200000006ff */
[----:B------:R-:W-:Y:S01]  /*0580*/  IMAD.MOV.U32 R10, RZ, RZ, R0 ;  /* 0x000000ffff0a7224 */ /* 0x000fe200078e0000 */
[----:B------:R-:W-:-:S02]  /*0590*/  SHF.L.U32 R8, R11, 0x10, RZ ;  /* 0x000000100b087819 */ /* 0x000fc400000006ff */
[----:B------:R-:W-:Y:S02]  /*05a0*/  MOV R11, RZ ;  /* 0x000000ff000b7202 */ /* 0x000fe40000000f00 */
[----:B------:R-:W-:Y:S02]  /*05b0*/  SHF.L.U32 R12, R12, 0x10, RZ ;  /* 0x000000100c0c7819 */ /* 0x000fe400000006ff */
[----:B------:R-:W-:Y:S02]  /*05c0*/  SHF.L.U32 R15, R15, 0x10, RZ ;  /* 0x000000100f0f7819 */ /* 0x000fe400000006ff */
[----:B-1----:R-:W-:-:S07]  /*05d0*/  SHF.L.U32 R14, R16, 0x10, RZ ;  /* 0x00000010100e7819 */ /* 0x002fce00000006ff */
.L_x_162:
[----:B0-----:R-:W0:Y:S01]  /*05e0*/  LDCU.64 UR4, c[0x0][0x3b8] ;  /* 0x00007700ff0477ac */ /* 0x001e220008000a00 */
[--C-:B------:R-:W-:Y:S02]  /*05f0*/  SHF.R.U64 R19, R10, 0x3, R11.reuse ;  /* 0x000000030a137819 */ /* 0x100fe4000000120b */
[----:B-1----:R-:W-:Y:S01]  /*0600*/  SHF.R.U32.HI R30, RZ, 0x3, R11 ;  /* 0x00000003ff1e7819 */ /* 0x002fe2000001160b */
[----:B------:R-:W1:Y:S01]  /*0610*/  LDCU.64 UR8, c[0x0][0x3a0] ;  /* 0x00007400ff0877ac */ /* 0x000e620008000a00 */
[----:B------:R-:W-:Y:S01]  /*0620*/  MOV R43, RZ ;  /* 0x000000ff002b7202 */ /* 0x000fe20000000f00 */
[C---:B------:R-:W-:Y:S01]  /*0630*/  IMAD.SHL.U32 R16, R19.reuse, 0x20, RZ ;  /* 0x0000002013107824 */ /* 0x040fe200078e00ff */
[C---:B------:R-:W-:Y:S01]  /*0640*/  SHF.L.U64.HI R17, R19.reuse, 0x5, R30 ;  /* 0x0000000513117819 */ /* 0x040fe2000001021e */
[----:B------:R-:W-:Y:S02]  /*0650*/  IMAD R3, R30, 0x28000, RZ ;  /* 0x000280001e037824 */ /* 0x000fe400078e02ff */
[----:B------:R-:W-:-:S04]  /*0660*/  IMAD.WIDE.U32 R18, R19, 0x28000, R42 ;  /* 0x0002800013127825 */ /* 0x000fc800078e002a */
[----:B------:R-:W-:-:S03]  /*0670*/  IMAD.WIDE.U32 R16, R44, 0x2, R16 ;  /* 0x000000022c107825 */ /* 0x000fc600078e0010 */
[----:B0-----:R-:W-:-:S04]  /*0680*/  LEA R28, P0, R16, UR4, 0x2 ;  /* 0x00000004101c7c11 */ /* 0x001fc8000f8010ff */
[----:B------:R-:W-:Y:S01]  /*0690*/  LEA.HI.X R29, R16, UR5, R17, 0x2, P0 ;  /* 0x00000005101d7c11 */ /* 0x000fe200080f1411 */
[C---:B------:R-:W-:Y:S01]  /*06a0*/  IMAD.SHL.U32 R16, R18.reuse, 0x2, RZ ;  /* 0x0000000212107824 */ /* 0x040fe200078e00ff */
[----:B------:R-:W-:Y:S01]  /*06b0*/  IADD3 R17, PT, PT, R19, R3, RZ ;  /* 0x0000000313117210 */ /* 0x000fe20007ffe0ff */
[----:B------:R-:W0:Y:S03]  /*06c0*/  LDCU.64 UR4, c[0x0][0x398] ;  /* 0x00007300ff0477ac */ /* 0x000e260008000a00 */
[----:B------:R-:W2:Y:S01]  /*06d0*/  LDG.E.64.CONSTANT R28, desc[UR10][R28.64] ;  /* 0x0000000a1c1c7981 */ /* 0x000ea2000c1e9b00 */
[----:B------:R-:W-:Y:S02]  /*06e0*/  SHF.L.U64.HI R17, R18, 0x1, R17 ;  /* 0x0000000112117819 */ /* 0x000fe40000010211 */
[----:B-1----:R-:W-:-:S04]  /*06f0*/  IADD3 R32, P0, PT, R16, UR8, RZ ;  /* 0x0000000810207c10 */ /* 0x002fc8000ff1e0ff */
[----:B------:R-:W-:-:S06]  /*0700*/  IADD3.X R33, PT, PT, R17, UR9, RZ, P0, !PT ;  /* 0x0000000911217c10 */ /* 0x000fcc00087fe4ff */
[----:B------:R-:W3:Y:S01]  /*0710*/  LDG.E.64.CONSTANT R32, desc[UR10][R32.64] ;  /* 0x0000000a20207981 */ /* 0x000ee2000c1e9b00 */
[----:B0-----:R-:W-:Y:S01]  /*0720*/  IADD3 R30, P0, PT, R16, UR4, RZ ;  /* 0x00000004101e7c10 */ /* 0x001fe2000ff1e0ff */
[----:B------:R-:W2:Y:S03]  /*0730*/  LDCU UR4, c[0x0][0x3c0] ;  /* 0x00007800ff0477ac */ /* 0x000ea60008000800 */
[----:B------:R-:W-:-:S06]  /*0740*/  IADD3.X R31, PT, PT, R17, UR5, RZ, P0, !PT ;  /* 0x00000005111f7c10 */ /* 0x000fcc00087fe4ff */
[----:B------:R-:W4:Y:S01]  /*0750*/  LDG.E.64.CONSTANT R30, desc[UR10][R30.64] ;  /* 0x0000000a1e1e7981 */ /* 0x000f22000c1e9b00 */
[----:B------:R-:W-:Y:S02]  /*0760*/  IADD3 R10, P0, PT, R10, 0x10, RZ ;  /* 0x000000100a0a7810 */ /* 0x000fe40007f1e0ff */
[----:B------:R-:W-:Y:S02]  /*0770*/  ISETP.GT.U32.AND P1, PT, R4, 0x7, PT ;  /* 0x000000070400780c */ /* 0x000fe40003f24070 */
[----:B------:R-:W-:Y:S01]  /*0780*/  IADD3.X R11, PT, PT, RZ, R11, RZ, P0, !PT ;  /* 0x0000000bff0b7210 */ /* 0x000fe200007fe4ff */
[----:B--2---:R-:W-:-:S06]  /*0790*/  FADD.FTZ R18, R29, UR4 ;  /* 0x000000041d127e21 */ /* 0x004fcc0008010000 */
[----:B------:R-:W0:Y:S01]  /*07a0*/  MUFU.RSQ R18, R18 ;  /* 0x0000001200127308 */ /* 0x000e220000001400 */
[C---:B---3--:R-:W-:Y:S01]  /*07b0*/  SHF.L.U32 R19, R32.reuse, 0x10, RZ ;  /* 0x0000001020137819 */ /* 0x048fe200000006ff */
[C---:B------:R-:W-:Y:S01]  /*07c0*/  IMAD.U32 R35, R33.reuse, 0x10000, RZ ;  /* 0x0001000021237824 */ /* 0x040fe200078e00ff */
[----:B------:R-:W-:Y:S02]  /*07d0*/  PRMT R3, R32, 0x7632, R3 ;  /* 0x0000763220037816 */ /* 0x000fe40000000003 */
[----:B------:R-:W-:Y:S01]  /*07e0*/  PRMT R33, R33, 0x7632, R33 ;  /* 0x0000763221217816 */ /* 0x000fe20000000021 */
[C---:B------:R-:W-:Y:S01]  /*07f0*/  FADD.FTZ R19, -R28.reuse, R19 ;  /* 0x000000131c137221 */ /* 0x040fe20000010100 */
[----:B------:R-:W-:Y:S01]  /*0800*/  SHF.L.U32 R29, R3, 0x10, RZ ;  /* 0x00000010031d7819 */ /* 0x000fe200000006ff */
[----:B------:R-:W-:Y:S01]  /*0810*/  FADD.FTZ R35, -R28, R35 ;  /* 0x000000231c237221 */ /* 0x000fe20000010100 */
[----:B------:R-:W-:Y:S01]  /*0820*/  SHF.L.U32 R37, R33, 0x10, RZ ;  /* 0x0000001021257819 */ /* 0x000fe200000006ff */
[----:B0-----:R-:W-:-:S02]  /*0830*/  FMUL.FTZ R3, R18, R19 ;  /* 0x0000001312037220 */ /* 0x001fc40000410000 */
[----:B------:R-:W-:Y:S01]  /*0840*/  FADD.FTZ R19, -R28, R29 ;  /* 0x0000001d1c137221 */ /* 0x000fe20000010100 */
[----:B------:R-:W-:Y:S01]  /*0850*/  FMUL.FTZ R43, R18, R35 ;  /* 0x00000023122b7220 */ /* 0x000fe20000410000 */
[----:B------:R-:W-:Y:S01]  /*0860*/  FADD.FTZ R37, -R28, R37 ;  /* 0x000000251c257221 */ /* 0x000fe20000010100 */
[----:B------:R-:W-:Y:S01]  /*0870*/  FFMA.FTZ R29, R6, R3, R7 ;  /* 0x00000003061d7223 */ /* 0x000fe20000010007 */
[C---:B------:R-:W-:Y:S01]  /*0880*/  FMUL.FTZ R19, R18.reuse, R19 ;  /* 0x0000001312137220 */ /* 0x040fe20000410000 */
[----:B------:R-:W-:Y:S01]  /*0890*/  FFMA.FTZ R28, R5, R43, R8 ;  /* 0x0000002b051c7223 */ /* 0x000fe20000010008 */
[----:B------:R-:W-:Y:S01]  /*08a0*/  FMUL.FTZ R45, R18, R37 ;  /* 0x00000025122d7220 */ /* 0x000fe20000410000 */
[----:B------:R-:W-:Y:S01]  /*08b0*/  FMUL.FTZ R32, R29, -1.4426950216293334961 ;  /* 0xbfb8aa3b1d207820 */ /* 0x000fe20000410000 */
[----:B------:R-:W-:Y:S01]  /*08c0*/  FFMA.FTZ R33, R12, R19, R15 ;  /* 0x000000130c217223 */ /* 0x000fe2000001000f */
[----:B------:R-:W-:Y:S01]  /*08d0*/  FMUL.FTZ R38, R28, -1.4426950216293334961 ;  /* 0xbfb8aa3b1c267820 */ /* 0x000fe20000410000 */
[----:B------:R-:W-:-:S02]  /*08e0*/  FFMA.FTZ R34, R13, R45, R14 ;  /* 0x0000002d0d227223 */ /* 0x000fc4000001000e */
[----:B------:R-:W-:Y:S01]  /*08f0*/  FMUL.FTZ R36, R33, -1.4426950216293334961 ;  /* 0xbfb8aa3b21247820 */ /* 0x000fe20000410000 */
[----:B------:R-:W0:Y:S01]  /*0900*/  MUFU.EX2 R32, R32 ;  /* 0x0000002000207308 */ /* 0x000e220000000800 */
[----:B------:R-:W-:-:S07]  /*0910*/  FMUL.FTZ R39, R34, -1.4426950216293334961 ;  /* 0xbfb8aa3b22277820 */ /* 0x000fce0000410000 */
[----:B------:R-:W1:Y:S08]  /*0920*/  MUFU.EX2 R36, R36 ;  /* 0x0000002400247308 */ /* 0x000e700000000800 */
[----:B------:R-:W2:Y:S01]  /*0930*/  MUFU.EX2 R38, R38 ;  /* 0x0000002600267308 */ /* 0x000ea20000000800 */
[----:B0-----:R-:W-:-:S07]  /*0940*/  FADD.FTZ R37, R32, 1 ;  /* 0x3f80000020257421 */ /* 0x001fce0000010000 */
[----:B------:R-:W0:Y:S01]  /*0950*/  MUFU.EX2 R39, R39 ;  /* 0x0000002700277308 */ /* 0x000e220000000800 */
[----:B-1----:R-:W-:-:S07]  /*0960*/  FADD.FTZ R35, R36, 1 ;  /* 0x3f80000024237421 */ /* 0x002fce0000010000 */
[----:B------:R-:W1:Y:S01]  /*0970*/  MUFU.RCP R37, R37 ;  /* 0x0000002500257308 */ /* 0x000e620000001000 */
[----:B--2---:R-:W-:-:S07]  /*0980*/  FADD.FTZ R36, R38, 1 ;  /* 0x3f80000026247421 */ /* 0x004fce0000010000 */
[----:B------:R-:W2:Y:S01]  /*0990*/  MUFU.RCP R36, R36 ;  /* 0x0000002400247308 */ /* 0x000ea20000001000 */
[----:B0-----:R-:W-:-:S07]  /*09a0*/  FADD.FTZ R32, R39, 1 ;  /* 0x3f80000027207421 */ /* 0x001fce0000010000 */
[----:B------:R-:W0:Y:S01]  /*09b0*/  MUFU.RCP R35, R35 ;  /* 0x0000002300237308 */ /* 0x000e220000001000 */
[----:B-1----:R-:W-:-:S04]  /*09c0*/  FADD.FTZ R38, -R37, 1 ;  /* 0x3f80000025267421 */ /* 0x002fc80000010100 */
[----:B------:R-:W-:-:S03]  /*09d0*/  FFMA.FTZ R38, R29, R38, 1 ;  /* 0x3f8000001d267423 */ /* 0x000fc60000010026 */
[----:B------:R-:W1:Y:S01]  /*09e0*/  MUFU.RCP R32, R32 ;  /* 0x0000002000207308 */ /* 0x000e620000001000 */
[----:B--2---:R-:W-:Y:S01]  /*09f0*/  FADD.FTZ R39, -R36, 1 ;  /* 0x3f80000024277421 */ /* 0x004fe20000010100 */
[----:B------:R-:W-:-:S03]  /*0a00*/  FMUL.FTZ R38, R37, R38 ;  /* 0x0000002625267220 */ /* 0x000fc60000410000 */
[----:B------:R-:W-:Y:S02]  /*0a10*/  FFMA.FTZ R39, R28, R39, 1 ;  /* 0x3f8000001c277423 */ /* 0x000fe40000010027 */
[----:B------:R-:W2:Y:S01]  /*0a20*/  LDC.64 R28, c[0x0][0x3c8] ;  /* 0x0000f200ff1c7b82 */ /* 0x000ea20000000a00 */
[----:B0-----:R-:W-:Y:S01]  /*0a30*/  FADD.FTZ R40, -R35, 1 ;  /* 0x3f80000023287421 */ /* 0x001fe20000010100 */
[----:B------:R-:W-:-:S03]  /*0a40*/  FMUL.FTZ R36, R36, R39 ;  /* 0x0000002724247220 */ /* 0x000fc60000410000 */
[----:B------:R-:W-:Y:S01]  /*0a50*/  FFMA.FTZ R40, R33, R40, 1 ;  /* 0x3f80000021287423 */ /* 0x000fe20000010028 */
[C---:B----4-:R-:W-:Y:S02]  /*0a60*/  SHF.L.U32 R33, R30.reuse, 0x10, RZ ;  /* 0x000000101e217819 */ /* 0x050fe400000006ff */
[----:B------:R-:W-:Y:S01]  /*0a70*/  PRMT R30, R30, 0x7632, R30 ;  /* 0x000076321e1e7816 */ /* 0x000fe2000000001e */
[----:B-1----:R-:W-:Y:S01]  /*0a80*/  FADD.FTZ R41, -R32, 1 ;  /* 0x3f80000020297421 */ /* 0x002fe20000010100 */
[----:B------:R-:W-:Y:S01]  /*0a90*/  FMUL.FTZ R35, R35, R40 ;  /* 0x0000002823237220 */ /* 0x000fe20000410000 */
[----:B------:R-:W-:Y:S02]  /*0aa0*/  FMUL.FTZ R33, R33, R38 ;  /* 0x0000002621217220 */ /* 0x000fe40000410000 */
[----:B------:R-:W-:Y:S01]  /*0ab0*/  FFMA.FTZ R41, R34, R41, 1 ;  /* 0x3f80000022297423 */ /* 0x000fe20000010029 */
[----:B------:R-:W-:Y:S01]  /*0ac0*/  IMAD.U32 R34, R30, 0x10000, RZ ;  /* 0x000100001e227824 */ /* 0x000fe200078e00ff */
[C---:B------:R-:W-:Y:S01]  /*0ad0*/  PRMT R30, R31.reuse, 0x7632, R30 ;  /* 0x000076321f1e7816 */ /* 0x040fe2000000001e */
[----:B------:R-:W-:Y:S01]  /*0ae0*/  FMUL.FTZ R51, R6, R33 ;  /* 0x0000002106337220 */ /* 0x000fe20000410000 */
[----:B------:R-:W-:Y:S01]  /*0af0*/  SHF.L.U32 R31, R31, 0x10, RZ ;  /* 0x000000101f1f7819 */ /* 0x000fe200000006ff */
[----:B------:R-:W-:Y:S01]  /*0b00*/  FMUL.FTZ R41, R32, R41 ;  /* 0x0000002920297220 */ /* 0x000fe20000410000 */
[----:B------:R-:W-:Y:S01]  /*0b10*/  FMUL.FTZ R32, R34, R35 ;  /* 0x0000002322207220 */ /* 0x000fe20000410000 */
[----:B------:R-:W-:Y:S01]  /*0b20*/  SHF.L.U32 R34, R30, 0x10, RZ ;  /* 0x000000101e227819 */ /* 0x000fe200000006ff */
[----:B------:R-:W-:Y:S01]  /*0b30*/  FFMA.FTZ R30, R3, R51, RZ ;  /* 0x00000033031e7223 */ /* 0x000fe200000100ff */
[----:B------:R-:W-:Y:S01]  /*0b40*/  FMUL.FTZ R36, R31, R36 ;  /* 0x000000241f247220 */ /* 0x000fe20000410000 */
[----:B--2---:R-:W-:-:S02]  /*0b50*/  IMAD.SHL.U32 R53, R28, 0x8, RZ ;  /* 0x000000081c357824 */ /* 0x004fc400078e00ff */
[----:B------:R-:W-:Y:S01]  /*0b60*/  FMUL.FTZ R50, R12, R32 ;  /* 0x000000200c327220 */ /* 0x000fe20000410000 */
[----:B------:R-:W-:Y:S01]  /*0b70*/  FADD.FTZ R31, RZ, R51 ;  /* 0x00000033ff1f7221 */ /* 0x000fe20000010000 */
[----:B------:R-:W-:Y:S01]  /*0b80*/  FMUL.FTZ R38, R34, R41 ;  /* 0x0000002922267220 */ /* 0x000fe20000410000 */
[----:B------:R-:W-:Y:S01]  /*0b90*/  SHF.L.U64.HI R52, R28, 0x3, R29 ;  /* 0x000000031c347819 */ /* 0x000fe2000001021d */
[----:B------:R-:W-:Y:S01]  /*0ba0*/  FMUL.FTZ R49, R5, R36 ;  /* 0x0000002405317220 */ /* 0x000fe20000410000 */
[----:B------:R-:W-:Y:S01]  /*0bb0*/  ISETP.GE.U32.AND P0, PT, R10, R53, PT ;  /* 0x000000350a00720c */ /* 0x000fe20003f06070 */
[----:B------:R-:W-:Y:S01]  /*0bc0*/  FADD.FTZ R34, R31, R50 ;  /* 0x000000321f227221 */ /* 0x000fe20000010000 */
[----:B------:R-:W-:Y:S01]  /*0bd0*/  FFMA.FTZ R30, R19, R50, R30 ;  /* 0x00000032131e7223 */ /* 0x000fe2000001001e */
[----:B------:R-:W-:Y:S01]  /*0be0*/  FMUL.FTZ R48, R13, R38 ;  /* 0x000000260d307220 */ /* 0x000fe20000410000 */
[----:B------:R-:W-:Y:S01]  /*0bf0*/  ISETP.GE.AND.EX P0, PT, R11, R52, PT, P0 ;  /* 0x000000340b00720c */ /* 0x000fe20003f06300 */
[----:B------:R-:W-:Y:S01]  /*0c00*/  FADD.FTZ R31, R34, R49 ;  /* 0x00000031221f7221 */ /* 0x000fe20000010000 */
[----:B------:R-:W-:Y:S01]  /*0c10*/  FFMA.FTZ R34, R43, R49, R30 ;  /* 0x000000312b227223 */ /* 0x000fe2000001001e */
[----:B------:R-:W-:Y:S01]  /*0c20*/  FFMA.FTZ R26, R3, R33, R26 ;  /* 0x00000021031a7223 */ /* 0x000fe2000001001a */
[----:B------:R-:W-:Y:S01]  /*0c30*/  FADD.FTZ R27, R33, R27 ;  /* 0x0000001b211b7221 */ /* 0x000fe20000010000 */
[----:B------:R-:W-:Y:S01]  /*0c40*/  FADD.FTZ R30, R31, R48 ;  /* 0x000000301f1e7221 */ /* 0x000fe20000010000 */
[----:B------:R-:W-:Y:S01]  /*0c50*/  FFMA.FTZ R31, R45, R48, R34 ;  /* 0x000000302d1f7223 */ /* 0x000fe20000010022 */
[----:B------:R-:W-:Y:S01]  /*0c60*/  FFMA.FTZ R24, R19, R32, R24 ;  /* 0x0000002013187223 */ /* 0x000fe20000010018 */
[----:B------:R-:W-:Y:S01]  /*0c70*/  FADD.FTZ R25, R32, R25 ;  /* 0x0000001920197221 */ /* 0x000fe20000010000 */
[----:B------:R-:W-:Y:S01]  /*0c80*/  FFMA.FTZ R22, R43, R36, R22 ;  /* 0x000000242b167223 */ /* 0x000fe20000010016 */
[----:B------:R-:W-:Y:S01]  /*0c90*/  FADD.FTZ R23, R36, R23 ;  /* 0x0000001724177221 */ /* 0x000fe20000010000 */
[----:B------:R0:W-:Y:S01]  /*0ca0*/  STS.64 [R46], R30 ;  /* 0x0000001e2e007388 */ /* 0x0001e20000000a00 */
[----:B------:R-:W-:Y:S01]  /*0cb0*/  FFMA.FTZ R20, R45, R38, R20 ;  /* 0x000000262d147223 */ /* 0x000fe20000010014 */
[----:B------:R-:W-:Y:S01]  /*0cc0*/  FADD.FTZ R21, R38, R21 ;  /* 0x0000001526157221 */ /* 0x000fe20000010000 */
[----:B------:R-:W-:Y:S06]  /*0cd0*/  BAR.SYNC.DEFER_BLOCKING 0x0 ;  /* 0x0000000000007b1d */ /* 0x000fec0000010000 */
[----:B------:R-:W-:Y:S05]  /*0ce0*/  @!P0 BRA `(.L_x_153) ;  /* 0x0000000000b88947 */ /* 0x000fea0003800000 */
[----:B------:R-:W1:Y:S01]  /*0cf0*/  S2UR UR5, SR_CgaCtaId ;  /* 0x00000000000579c3 */ /* 0x000e620000008800 */
[----:B0-----:R-:W-:Y:S01]  /*0d00*/  SHF.R.U32.HI R31, RZ, 0x4, R4 ;  /* 0x00000004ff1f7819 */ /* 0x001fe20000011604 */
[----:B------:R-:W-:Y:S01]  /*0d10*/  UMOV UR4, 0x400 ;  /* 0x0000040000047882 */ /* 0x000fe20000000000 */
[C---:B------:R-:W-:Y:S01]  /*0d20*/  SHF.L.U32 R30, R4.reuse, 0x1, RZ ;  /* 0x00000001041e7819 */ /* 0x040fe200000006ff */
[----:B------:R-:W-:Y:S01]  /*0d30*/  IMAD.SHL.U32 R33, R4, 0x8, RZ ;  /* 0x0000000804217824 */ /* 0x000fe200078e00ff */
[----:B------:R-:W-:Y:S02]  /*0d40*/  LOP3.LUT R32, R31, R4, RZ, 0x3c, !PT ;  /* 0x000000041f207212 */ /* 0x000fe400078e3cff */
[----:B------:R-:W-:Y:S02]  /*0d50*/  LOP3.LUT R31, R30, 0x18, RZ, 0xc0, !PT ;  /* 0x000000181e1f7812 */ /* 0x000fe400078ec0ff */
[----:B------:R-:W-:Y:S02]  /*0d60*/  LOP3.LUT R39, R33, 0x1fe0, RZ, 0xc0, !PT ;  /* 0x00001fe021277812 */ /* 0x000fe400078ec0ff */
[----:B------:R-:W-:-:S02]  /*0d70*/  LOP3.LUT R33, R31, 0x8, RZ, 0x3c, !PT ;  /* 0x000000081f217812 */ /* 0x000fc400078e3cff */
[C---:B------:R-:W-:Y:S02]  /*0d80*/  LOP3.LUT R35, R31.reuse, 0x10, RZ, 0x3c, !PT ;  /* 0x000000101f237812 */ /* 0x040fe400078e3cff */
[----:B------:R-:W-:Y:S02]  /*0d90*/  LOP3.LUT R37, R31, 0x18, RZ, 0x3c, !PT ;  /* 0x000000181f257812 */ /* 0x000fe400078e3cff */
[----:B------:R-:W-:-:S04]  /*0da0*/  SHF.L.U32 R32, R32, 0x3, RZ ;  /* 0x0000000320207819 */ /* 0x000fc800000006ff */
[----:B------:R-:W-:Y:S01]  /*0db0*/  LOP3.LUT R32, R32, 0x18, RZ, 0xc0, !PT ;  /* 0x0000001820207812 */ /* 0x000fe200078ec0ff */
[----:B-1----:R-:W-:-:S06]  /*0dc0*/  ULEA UR4, UR5, UR4, 0x18 ;  /* 0x0000000405047291 */ /* 0x002fcc000f8ec0ff */
[----:B------:R-:W-:Y:S02]  /*0dd0*/  LEA R30, R4, UR4, 0x5 ;  /* 0x00000004041e7c11 */ /* 0x000fe4000f8e28ff */
[----:B------:R-:W-:Y:S01]  /*0de0*/  IADD3 R59, PT, PT, R39, UR4, R32 ;  /* 0x00000004273b7c10 */ /* 0x000fe2000fffe020 */
[----:B------:R-:W-:Y:S01]  /*0df0*/  IMAD.SHL.U32 R39, R0, 0x2, RZ ;  /* 0x0000000200277824 */ /* 0x000fe200078e00ff */
[C---:B------:R-:W-:Y:S01]  /*0e00*/  IADD3 R38, PT, PT, R30.reuse, R31, RZ ;  /* 0x0000001f1e267210 */ /* 0x040fe20007ffe0ff */
[C---:B------:R-:W-:Y:S01]  /*0e10*/  IMAD.IADD R40, R30.reuse, 0x1, R33 ;  /* 0x000000011e287824 */ /* 0x040fe200078e0221 */
[C---:B------:R-:W-:Y:S02]  /*0e20*/  IADD3 R41, PT, PT, R30.reuse, R35, RZ ;  /* 0x000000231e297210 */ /* 0x040fe40007ffe0ff */
[----:B------:R-:W-:Y:S01]  /*0e30*/  IADD3 R58, PT, PT, R30, R37, RZ ;  /* 0x000000251e3a7210 */ /* 0x000fe20007ffe0ff */
[----:B------:R0:W-:Y:S01]  /*0e40*/  STS.64 [R38], R26 ;  /* 0x0000001a26007388 */ /* 0x0001e20000000a00 */
[----:B------:R-:W-:-:S03]  /*0e50*/  LOP3.LUT R61, R39, 0x1fff0, RZ, 0xc0, !PT ;  /* 0x0001fff0273d7812 */ /* 0x000fc600078ec0ff */
[----:B------:R1:W-:Y:S01]  /*0e60*/  STS.64 [R40], R24 ;  /* 0x0000001828007388 */ /* 0x0003e20000000a00 */
[----:B------:R-:W-:-:S03]  /*0e70*/  LOP3.LUT R61, R61, 0xf, R2, 0xf8, !PT ;  /* 0x0000000f3d3d7812 */ /* 0x000fc600078ef802 */
[----:B------:R-:W-:Y:S04]  /*0e80*/  STS.64 [R41], R22 ;  /* 0x0000001629007388 */ /* 0x000fe80000000a00 */
[----:B------:R-:W-:Y:S01]  /*0e90*/  STS.64 [R58], R20 ;  /* 0x000000143a007388 */ /* 0x000fe20000000a00 */
[----:B0-----:R-:W0:Y:S08]  /*0ea0*/  LDC.64 R38, c[0x0][0x3d0] ;  /* 0x0000f400ff267b82 */ /* 0x001e300000000a00 */
[----:B------:R-:W-:Y:S01]  /*0eb0*/  BAR.SYNC.DEFER_BLOCKING 0x0 ;  /* 0x0000000000007b1d */ /* 0x000fe20000010000 */
[----:B-1----:R-:W-:-:S04]  /*0ec0*/  IMAD R40, R61, 0xa00, R4 ;  /* 0x00000a003d287824 */ /* 0x002fc800078e0204 */
[----:B------:R-:W-:Y:S01]  /*0ed0*/  IMAD R40, R47, 0x140, R40 ;  /* 0x000001402f287824 */ /* 0x000fe200078e0228 */
[----:B------:R-:W1:Y:S04]  /*0ee0*/  LDS.64 R30, [R59] ;  /* 0x000000003b1e7984 */ /* 0x000e680000000a00 */
[----:B------:R-:W2:Y:S04]  /*0ef0*/  LDS.64 R32, [R59+0xa00] ;  /* 0x000a00003b207984 */ /* 0x000ea80000000a00 */
[----:B------:R-:W3:Y:S04]  /*0f00*/  LDS.64 R34, [R59+0x1400] ;  /* 0x001400003b227984 */ /* 0x000ee80000000a00 */
[----:B------:R-:W4:Y:S01]  /*0f10*/  LDS.64 R36, [R59+0x1e00] ;  /* 0x001e00003b247984 */ /* 0x000f220000000a00 */
[----:B-1----:R-:W-:Y:S01]  /*0f20*/  FADD.FTZ R41, RZ, R30 ;  /* 0x0000001eff297221 */ /* 0x002fe20000010000 */
[----:B------:R-:W-:Y:S01]  /*0f30*/  FADD.FTZ R30, RZ, R31 ;  /* 0x0000001fff1e7221 */ /* 0x000fe20000010000 */
[----:B------:R-:W-:-:S02]  /*0f40*/  SHF.L.U32 R31, R40, 0x1, RZ ;  /* 0x00000001281f7819 */ /* 0x000fc400000006ff */
[----:B--2---:R-:W-:Y:S01]  /*0f50*/  FADD.FTZ R41, R41, R32 ;  /* 0x0000002029297221 */ /* 0x004fe20000010000 */
[----:B------:R-:W-:Y:S02]  /*0f60*/  FADD.FTZ R30, R30, R33 ;  /* 0x000000211e1e7221 */ /* 0x000fe40000010000 */
[----:B0-----:R-:W-:-:S04]  /*0f70*/  IMAD.WIDE.U32 R38, R31, 0x4, R38 ;  /* 0x000000041f267825 */ /* 0x001fc800078e0026 */
[----:B---3--:R-:W-:Y:S01]  /*0f80*/  FADD.FTZ R41, R41, R34 ;  /* 0x0000002229297221 */ /* 0x008fe20000010000 */
[----:B------:R-:W-:-:S03]  /*0f90*/  FADD.FTZ R30, R30, R35 ;  /* 0x000000231e1e7221 */ /* 0x000fc60000010000 */
[----:B----4-:R-:W-:Y:S01]  /*0fa0*/  FADD.FTZ R36, R41, R36 ;  /* 0x0000002429247221 */ /* 0x010fe20000010000 */
[----:B------:R-:W-:-:S05]  /*0fb0*/  FADD.FTZ R37, R30, R37 ;  /* 0x000000251e257221 */ /* 0x000fca0000010000 */
[----:B------:R1:W-:Y:S02]  /*0fc0*/  STG.E.64 desc[UR10][R38.64+0x2000], R36 ;  /* 0x0020002426007986 */ /* 0x0003e4000c101b0a */
.L_x_153:
[----:B------:R-:W-:Y:S01]  /*0fd0*/  BSSY.RECONVERGENT B0, `(.L_x_154) ;  /* 0x0000125000007945 */ /* 0x000fe20003800200 */
[----:B------:R-:W-:Y:S02]  /*0fe0*/  HFMA2 R41, -RZ, RZ, 0, 0 ;  /* 0x00000000ff297431 */ /* 0x000fe400000001ff */
[----:B0-----:R-:W-:Y:S01]  /*0ff0*/  IMAD.MOV.U32 R30, RZ, RZ, RZ ;  /* 0x000000ffff1e7224 */ /* 0x001fe200078e00ff */
[----:B------:R-:W-:Y:S06]  /*1000*/  @P1 BRA `(.L_x_155) ;  /* 0x0000001000841947 */ /* 0x000fec0003800000 */
[----:B------:R-:W0:Y:S01]  /*1010*/  S2R R33, SR_CgaCtaId ;  /* 0x0000000000217919 */ /* 0x000e220000008800 */
[----:B------:R-:W-:Y:S01]  /*1020*/  SHF.R.U32.HI R30, RZ, 0x2, R4 ;  /* 0x00000002ff1e7819 */ /* 0x000fe20000011604 */
[C---:B------:R-:W-:Y:S01]  /*1030*/  IMAD R31, R47.reuse, 0x140, RZ ;  /* 0x000001402f1f7824 */ /* 0x040fe200078e02ff */
[----:B------:R-:W-:Y:S01]  /*1040*/  MOV R32, 0x400 ;  /* 0x0000040000207802 */ /* 0x000fe20000000f00 */
[----:B-1----:R-:W-:Y:S01]  /*1050*/  IMAD.SHL.U32 R39, R4, 0x8, RZ ;  /* 0x0000000804277824 */ /* 0x002fe200078e00ff */
[----:B------:R-:W-:Y:S02]  /*1060*/  LEA R30, R47, R30, 0x1 ;  /* 0x0000001e2f1e7211 */ /* 0x000fe400078e08ff */
[----:B------:R-:W-:Y:S02]  /*1070*/  IADD3 R32, PT, PT, R32, 0x2800, RZ ;  /* 0x0000280020207810 */ /* 0x000fe40007ffe0ff */
[----:B------:R-:W-:Y:S01]  /*1080*/  LOP3.LUT R39, R39, 0x18, RZ, 0xc0, !PT ;  /* 0x0000001827277812 */ /* 0x000fe200078ec0ff */
[----:B------:R-:W-:-:S05]  /*1090*/  IMAD R40, R30, 0xa0, -R31 ;  /* 0x000000a01e287824 */ /* 0x000fca00078e0a1f */
[----:B------:R-:W-:Y:S02]  /*10a0*/  SHF.R.U32.HI R31, RZ, 0x2, R40 ;  /* 0x00000002ff1f7819 */ /* 0x000fe40000011628 */
[C---:B------:R-:W-:Y:S02]  /*10b0*/  LOP3.LUT R30, R40.reuse, 0x4, RZ, 0xfc, !PT ;  /* 0x00000004281e7812 */ /* 0x040fe400078efcff */
[C---:B------:R-:W-:Y:S02]  /*10c0*/  LOP3.LUT R34, R40.reuse, 0xc, RZ, 0xfc, !PT ;  /* 0x0000000c28227812 */ /* 0x040fe400078efcff */
[C---:B------:R-:W-:Y:S02]  /*10d0*/  LOP3.LUT R41, R40.reuse, 0x10, RZ, 0xfc, !PT ;  /* 0x0000001028297812 */ /* 0x040fe400078efcff */
[----:B------:R-:W-:Y:S02]  /*10e0*/  LOP3.LUT R59, R40, 0x14, RZ, 0xfc, !PT ;  /* 0x00000014283b7812 */ /* 0x000fe400078efcff */
[----:B------:R-:W-:-:S02]  /*10f0*/  SHF.R.U32.HI R41, RZ, 0x2, R41 ;  /* 0x00000002ff297819 */ /* 0x000fc40000011629 */
[----:B------:R-:W-:Y:S02]  /*1100*/  SHF.R.U32.HI R59, RZ, 0x2, R59 ;  /* 0x00000002ff3b7819 */ /* 0x000fe4000001163b */
[----:B0-----:R-:W-:Y:S02]  /*1110*/  LEA R38, R33, R32, 0x18 ;  /* 0x0000002021267211 */ /* 0x001fe400078ec0ff */
[----:B------:R-:W-:-:S03]  /*1120*/  SHF.R.U32.HI R33, RZ, 0x2, R30 ;  /* 0x00000002ff217819 */ /* 0x000fc6000001161e */
[--C-:B------:R-:W-:Y:S02]  /*1130*/  IMAD R30, R31, 0x28, R38.reuse ;  /* 0x000000281f1e7824 */ /* 0x100fe400078e0226 */
[--C-:B------:R-:W-:Y:S01]  /*1140*/  IMAD R32, R33, 0x28, R38.reuse ;  /* 0x0000002821207824 */ /* 0x100fe200078e0226 */
[----:B------:R-:W-:Y:S01]  /*1150*/  LOP3.LUT R33, R40, 0x8, RZ, 0xfc, !PT ;  /* 0x0000000828217812 */ /* 0x000fe200078efcff */
[--C-:B------:R-:W-:Y:S01]  /*1160*/  IMAD R58, R41, 0x28, R38.reuse ;  /* 0x00000028293a7824 */ /* 0x100fe200078e0226 */
[----:B------:R-:W-:Y:S02]  /*1170*/  IADD3 R30, PT, PT, R30, R39, RZ ;  /* 0x000000271e1e7210 */ /* 0x000fe40007ffe0ff */
[----:B------:R-:W-:Y:S02]  /*1180*/  IADD3 R36, PT, PT, R39, R32, RZ ;  /* 0x0000002027247210 */ /* 0x000fe40007ffe0ff */
[----:B------:R-:W-:Y:S02]  /*1190*/  SHF.R.U32.HI R33, RZ, 0x2, R33 ;  /* 0x00000002ff217819 */ /* 0x000fe40000011621 */
[----:B------:R-:W0:Y:S03]  /*11a0*/  LDS.64 R30, [R30] ;  /* 0x000000001e1e7984 */ /* 0x000e260000000a00 */
[----:B------:R-:W-:Y:S01]  /*11b0*/  IMAD R32, R33, 0x28, R38 ;  /* 0x0000002821207824 */ /* 0x000fe200078e0226 */
[----:B------:R-:W1:Y:S01]  /*11c0*/  LDS.64 R36, [R36] ;  /* 0x0000000024247984 */ /* 0x000e620000000a00 */
[----:B------:R-:W-:-:S02]  /*11d0*/  SHF.R.U32.HI R33, RZ, 0x2, R34 ;  /* 0x00000002ff217819 */ /* 0x000fc40000011622 */
[----:B------:R-:W-:-:S03]  /*11e0*/  IMAD.IADD R34, R39, 0x1, R32 ;  /* 0x0000000127227824 */ /* 0x000fc600078e0220 */
[----:B------:R-:W-:-:S03]  /*11f0*/  IMAD R32, R33, 0x28, R38 ;  /* 0x0000002821207824 */ /* 0x000fc600078e0226 */
[----:B------:R-:W2:Y:S02]  /*1200*/  LDS.64 R34, [R34] ;  /* 0x0000000022227984 */ /* 0x000ea40000000a00 */
[----:B------:R-:W-:-:S06]  /*1210*/  IADD3 R32, PT, PT, R39, R32, RZ ;  /* 0x0000002027207210 */ /* 0x000fcc0007ffe0ff */
[----:B------:R-:W3:Y:S01]  /*1220*/  LDS.64 R32, [R32] ;  /* 0x0000000020207984 */ /* 0x000ee20000000a00 */
[----:B0-----:R-:W-:Y:S01]  /*1230*/  FADD.FTZ R41, RZ, R30 ;  /* 0x0000001eff297221 */ /* 0x001fe20000010000 */
[----:B------:R-:W-:Y:S01]  /*1240*/  FADD.FTZ R30, RZ, R31 ;  /* 0x0000001fff1e7221 */ /* 0x000fe20000010000 */
[----:B------:R-:W-:Y:S01]  /*1250*/  IADD3 R31, PT, PT, R39, R58, RZ ;  /* 0x0000003a271f7210 */ /* 0x000fe20007ffe0ff */
[----:B------:R-:W-:Y:S02]  /*1260*/  IMAD R58, R59, 0x28, R38 ;  /* 0x000000283b3a7824 */ /* 0x000fe400078e0226 */
[----:B-1----:R-:W-:Y:S01]  /*1270*/  FADD.FTZ R41, R41, R36 ;  /* 0x0000002429297221 */ /* 0x002fe20000010000 */
[----:B------:R-:W-:Y:S01]  /*1280*/  FADD.FTZ R36, R30, R37 ;  /* 0x000000251e247221 */ /* 0x000fe20000010000 */
[----:B------:R-:W-:Y:S01]  /*1290*/  IMAD.IADD R59, R39, 0x1, R58 ;  /* 0x00000001273b7824 */ /* 0x000fe200078e023a */
[----:B------:R-:W0:Y:S01]  /*12a0*/  LDS.64 R30, [R31] ;  /* 0x000000001f1e7984 */ /* 0x000e220000000a00 */
[----:B--2---:R-:W-:Y:S01]  /*12b0*/  FADD.FTZ R37, R41, R34 ;  /* 0x0000002229257221 */ /* 0x004fe20000010000 */
[----:B------:R-:W-:Y:S01]  /*12c0*/  FADD.FTZ R36, R36, R35 ;  /* 0x0000002324247221 */ /* 0x000fe20000010000 */
[----:B------:R-:W-:Y:S01]  /*12d0*/  LOP3.LUT R41, R40, 0x18, RZ, 0xfc, !PT ;  /* 0x0000001828297812 */ /* 0x000fe200078efcff */
[----:B------:R1:W2:Y:S03]  /*12e0*/  LDS.64 R34, [R59] ;  /* 0x000000003b227984 */ /* 0x0002a60000000a00 */
[----:B------:R-:W-:Y:S01]  /*12f0*/  SHF.R.U32.HI R41, RZ, 0x2, R41 ;  /* 0x00000002ff297819 */ /* 0x000fe20000011629 */
[----:B---3--:R-:W-:Y:S01]  /*1300*/  FADD.FTZ R37, R37, R32 ;  /* 0x0000002025257221 */ /* 0x008fe20000010000 */
[----:B------:R-:W-:Y:S01]  /*1310*/  FADD.FTZ R58, R36, R33 ;  /* 0x00000021243a7221 */ /* 0x000fe20000010000 */
[----:B------:R-:W-:-:S02]  /*1320*/  LOP3.LUT R33, R40, 0x1c, RZ, 0xfc, !PT ;  /* 0x0000001c28217812 */ /* 0x000fc400078efcff */
[--C-:B------:R-:W-:Y:S01]  /*1330*/  IMAD R32, R41, 0x28, R38.reuse ;  /* 0x0000002829207824 */ /* 0x100fe200078e0226 */
[----:B------:R-:W-:Y:S02]  /*1340*/  IADD3 R41, PT, PT, R40, 0x20, RZ ;  /* 0x0000002028297810 */ /* 0x000fe40007ffe0ff */
[----:B------:R-:W-:Y:S02]  /*1350*/  SHF.R.U32.HI R33, RZ, 0x2, R33 ;  /* 0x00000002ff217819 */ /* 0x000fe40000011621 */
[----:B------:R-:W-:Y:S02]  /*1360*/  IADD3 R32, PT, PT, R39, R32, RZ ;  /* 0x0000002027207210 */ /* 0x000fe40007ffe0ff */
[----:B-1----:R-:W-:Y:S01]  /*1370*/  SHF.R.U32.HI R59, RZ, 0x2, R41 ;  /* 0x00000002ff3b7819 */ /* 0x002fe20000011629 */
[----:B------:R-:W-:-:S03]  /*1380*/  IMAD R36, R33, 0x28, R38 ;  /* 0x0000002821247824 */ /* 0x000fc600078e0226 */
[----:B------:R-:W1:Y:S01]  /*1390*/  LDS.64 R32, [R32] ;  /* 0x0000000020207984 */ /* 0x000e620000000a00 */
[----:B------:R-:W-:Y:S02]  /*13a0*/  IMAD.IADD R36, R39, 0x1, R36 ;  /* 0x0000000127247824 */ /* 0x000fe400078e0224 */
[----:B0-----:R-:W-:Y:S01]  /*13b0*/  FADD.FTZ R41, R37, R30 ;  /* 0x0000001e25297221 */ /* 0x001fe20000010000 */
[----:B------:R-:W-:-:S03]  /*13c0*/  IMAD R30, R59, 0x28, R38 ;  /* 0x000000283b1e7824 */ /* 0x000fc600078e0226 */
[----:B------:R-:W0:Y:S01]  /*13d0*/  LDS.64 R36, [R36] ;  /* 0x0000000024247984 */ /* 0x000e220000000a00 */
[----:B------:R-:W-:Y:S01]  /*13e0*/  FADD.FTZ R58, R58, R31 ;  /* 0x0000001f3a3a7221 */ /* 0x000fe20000010000 */
[----:B------:R-:W-:Y:S01]  /*13f0*/  IADD3 R30, PT, PT, R39, R30, RZ ;  /* 0x0000001e271e7210 */ /* 0x000fe20007ffe0ff */
[----:B--2---:R-:W-:Y:S01]  /*1400*/  FADD.FTZ R41, R41, R34 ;  /* 0x0000002229297221 */ /* 0x004fe20000010000 */
[----:B------:R-:W-:Y:S01]  /*1410*/  IADD3 R34, PT, PT, R40, 0x24, RZ ;  /* 0x0000002428227810 */ /* 0x000fe20007ffe0ff */
[----:B------:R-:W-:Y:S01]  /*1420*/  FADD.FTZ R58, R58, R35 ;  /* 0x000000233a3a7221 */ /* 0x000fe20000010000 */
[----:B------:R-:W-:Y:S02]  /*1430*/  VIADD R35, R40, 0x28 ;  /* 0x0000002828237836 */ /* 0x000fe40000000000 */
[----:B------:R-:W2:Y:S01]  /*1440*/  LDS.64 R30, [R30] ;  /* 0x000000001e1e7984 */ /* 0x000ea20000000a00 */
[----:B------:R-:W-:-:S05]  /*1450*/  SHF.R.U32.HI R59, RZ, 0x2, R34 ;  /* 0x00000002ff3b7819 */ /* 0x000fca0000011622 */
[----:B------:R-:W-:Y:S01]  /*1460*/  IMAD R34, R59, 0x28, R38 ;  /* 0x000000283b227824 */ /* 0x000fe200078e0226 */
[----:B------:R-:W-:-:S04]  /*1470*/  SHF.R.U32.HI R59, RZ, 0x2, R35 ;  /* 0x00000002ff3b7819 */ /* 0x000fc80000011623 */
[----:B------:R-:W-:Y:S01]  /*1480*/  IADD3 R34, PT, PT, R39, R34, RZ ;  /* 0x0000002227227210 */ /* 0x000fe20007ffe0ff */
[----:B-1----:R-:W-:Y:S01]  /*1490*/  FADD.FTZ R41, R41, R32 ;  /* 0x0000002029297221 */ /* 0x002fe20000010000 */
[----:B------:R-:W-:-:S04]  /*14a0*/  IMAD R32, R59, 0x28, R38 ;  /* 0x000000283b207824 */ /* 0x000fc800078e0226 */
[----:B------:R-:W1:Y:S01]  /*14b0*/  LDS.64 R34, [R34] ;  /* 0x0000000022227984 */ /* 0x000e620000000a00 */
[----:B------:R-:W-:Y:S01]  /*14c0*/  FADD.FTZ R58, R58, R33 ;  /* 0x000000213a3a7221 */ /* 0x000fe20000010000 */
[----:B------:R-:W-:-:S06]  /*14d0*/  IADD3 R32, PT, PT, R39, R32, RZ ;  /* 0x0000002027207210 */ /* 0x000fcc0007ffe0ff */
[----:B------:R-:W3:Y:S01]  /*14e0*/  LDS.64 R32, [R32] ;  /* 0x0000000020207984 */ /* 0x000ee20000000a00 */
[----:B0-----:R-:W-:Y:S01]  /*14f0*/  FADD.FTZ R41, R41, R36 ;  /* 0x0000002429297221 */ /* 0x001fe20000010000 */
[----:B------:R-:W-:Y:S02]  /*1500*/  VIADD R36, R40, 0x2c ;  /* 0x0000002c28247836 */ /* 0x000fe40000000000 */
[----:B------:R-:W-:-:S03]  /*1510*/  FADD.FTZ R58, R58, R37 ;  /* 0x000000253a3a7221 */ /* 0x000fc60000010000 */
[----:B------:R-:W-:Y:S01]  /*1520*/  SHF.R.U32.HI R37, RZ, 0x2, R36 ;  /* 0x00000002ff257819 */ /* 0x000fe20000011624 */
[----:B--2---:R-:W-:Y:S01]  /*1530*/  FADD.FTZ R58, R58, R31 ;  /* 0x0000001f3a3a7221 */ /* 0x004fe20000010000 */
[----:B------:R-:W-:Y:S01]  /*1540*/  IADD3 R31, PT, PT, R40, 0x30, RZ ;  /* 0x00000030281f7810 */ /* 0x000fe20007ffe0ff */
[----:B------:R-:W-:Y:S02]  /*1550*/  FADD.FTZ R41, R41, R30 ;  /* 0x0000001e29297221 */ /* 0x000fe40000010000 */
[----:B------:R-:W-:Y:S01]  /*1560*/  IMAD R30, R37, 0x28, R38 ;  /* 0x00000028251e7824 */ /* 0x000fe200078e0226 */
[----:B------:R-:W-:-:S04]  /*1570*/  SHF.R.U32.HI R31, RZ, 0x2, R31 ;  /* 0x00000002ff1f7819 */ /* 0x000fc8000001161f */
[----:B------:R-:W-:Y:S01]  /*1580*/  IADD3 R36, PT, PT, R39, R30, RZ ;  /* 0x0000001e27247210 */ /* 0x000fe20007ffe0ff */
[----:B------:R-:W-:Y:S02]  /*1590*/  IMAD R30, R31, 0x28, R38 ;  /* 0x000000281f1e7824 */ /* 0x000fe400078e0226 */
[----:B------:R-:W-:-:S03]  /*15a0*/  VIADD R31, R40, 0x34 ;  /* 0x00000034281f7836 */ /* 0x000fc60000000000 */
[----:B------:R-:W0:Y:S01]  /*15b0*/  LDS.64 R36, [R36] ;  /* 0x0000000024247984 */ /* 0x000e220000000a00 */
[----:B------:R-:W-:Y:S02]  /*15c0*/  IADD3 R30, PT, PT, R39, R30, RZ ;  /* 0x0000001e271e7210 */ /* 0x000fe40007ffe0ff */
[----:B------:R-:W-:Y:S01]  /*15d0*/  SHF.R.U32.HI R31, RZ, 0x2, R31 ;  /* 0x00000002ff1f7819 */ /* 0x000fe2000001161f */
[----:B-1----:R-:W-:Y:S01]  /*15e0*/  FADD.FTZ R41, R41, R34 ;  /* 0x0000002229297221 */ /* 0x002fe20000010000 */
[----:B------:R-:W-:-:S03]  /*15f0*/  FADD.FTZ R58, R58, R35 ;  /* 0x000000233a3a7221 */ /* 0x000fc60000010000 */
[----:B------:R-:W-:Y:S02]  /*1600*/  IMAD R34, R31, 0x28, R38 ;  /* 0x000000281f227824 */ /* 0x000fe400078e0226 */
[----:B------:R-:W1:Y:S01]  /*1610*/  LDS.64 R30, [R30] ;  /* 0x000000001e1e7984 */ /* 0x000e620000000a00 */
[----:B---3--:R-:W-:Y:S01]  /*1620*/  FADD.FTZ R41, R41, R32 ;  /* 0x0000002029297221 */ /* 0x008fe20000010000 */
[----:B------:R-:W-:Y:S01]  /*1630*/  VIADD R32, R40, 0x38 ;  /* 0x0000003828207836 */ /* 0x000fe20000000000 */
[----:B------:R-:W-:Y:S01]  /*1640*/  IADD3 R34, PT, PT, R39, R34, RZ ;  /* 0x0000002227227210 */ /* 0x000fe20007ffe0ff */
[----:B------:R-:W-:-:S03]  /*1650*/  FADD.FTZ R58, R58, R33 ;  /* 0x000000213a3a7221 */ /* 0x000fc60000010000 */
[----:B------:R-:W-:Y:S02]  /*1660*/  SHF.R.U32.HI R59, RZ, 0x2, R32 ;  /* 0x00000002ff3b7819 */ /* 0x000fe40000011620 */
[----:B------:R-:W2:Y:S03]  /*1670*/  LDS.64 R34, [R34] ;  /* 0x0000000022227984 */ /* 0x000ea60000000a00 */
[----:B------:R-:W-:-:S05]  /*1680*/  IMAD R32, R59, 0x28, R38 ;  /* 0x000000283b207824 */ /* 0x000fca00078e0226 */
[----:B------:R-:W-:Y:S02]  /*1690*/  IADD3 R59, PT, PT, R39, R32, RZ ;  /* 0x00000020273b7210 */ /* 0x000fe40007ffe0ff */
[----:B------:R-:W-:-:S04]  /*16a0*/  IADD3 R32, PT, PT, R40, 0x3c, RZ ;  /* 0x0000003c28207810 */ /* 0x000fc80007ffe0ff */
[----:B------:R-:W-:Y:S01]  /*16b0*/  SHF.R.U32.HI R33, RZ, 0x2, R32 ;  /* 0x00000002ff217819 */ /* 0x000fe20000011620 */
[----:B0-----:R-:W-:Y:S01]  /*16c0*/  FADD.FTZ R41, R41, R36 ;  /* 0x0000002429297221 */ /* 0x001fe20000010000 */
[----:B------:R-:W-:Y:S02]  /*16d0*/  FADD.FTZ R58, R58, R37 ;  /* 0x000000253a3a7221 */ /* 0x000fe40000010000 */
[----:B------:R0:W3:Y:S01]  /*16e0*/  LDS.64 R36, [R59] ;  /* 0x000000003b247984 */ /* 0x0000e20000000a00 */
[----:B-1----:R-:W-:Y:S01]  /*16f0*/  FADD.FTZ R41, R41, R30 ;  /* 0x0000001e29297221 */ /* 0x002fe20000010000 */
[----:B------:R-:W-:Y:S01]  /*1700*/  FADD.FTZ R58, R58, R31 ;  /* 0x0000001f3a3a7221 */ /* 0x000fe20000010000 */
[----:B------:R-:W-:Y:S01]  /*1710*/  IMAD R30, R33, 0x28, R38 ;  /* 0x00000028211e7824 */ /* 0x000fe200078e0226 */
[----:B------:R-:W-:-:S03]  /*1720*/  IADD3 R31, PT, PT, R40, 0x40, RZ ;  /* 0x00000040281f7810 */ /* 0x000fc60007ffe0ff */
[----:B------:R-:W-:Y:S01]  /*1730*/  IMAD.IADD R32, R39, 0x1, R30 ;  /* 0x0000000127207824 */ /* 0x000fe200078e021e */
[----:B------:R-:W-:Y:S01]  /*1740*/  SHF.R.U32.HI R31, RZ, 0x2, R31 ;  /* 0x00000002ff1f7819 */ /* 0x000fe2000001161f */
[----:B--2---:R-:W-:-:S04]  /*1750*/  FADD.FTZ R41, R41, R34 ;  /* 0x0000002229297221 */ /* 0x004fc80000010000 */
[----:B------:R-:W-:Y:S01]  /*1760*/  IMAD R30, R31, 0x28, R38 ;  /* 0x000000281f1e7824 */ /* 0x000fe200078e0226 */
[----:B------:R-:W1:Y:S01]  /*1770*/  LDS.64 R32, [R32] ;  /* 0x0000000020207984 */ /* 0x000e620000000a00 */
[----:B------:R-:W-:Y:S01]  /*1780*/  IADD3 R31, PT, PT, R40, 0x44, RZ ;  /* 0x00000044281f7810 */ /* 0x000fe20007ffe0ff */
[----:B------:R-:W-:Y:S01]  /*1790*/  FADD.FTZ R58, R58, R35 ;  /* 0x000000233a3a7221 */ /* 0x000fe20000010000 */
[----:B------:R-:W-:Y:S01]  /*17a0*/  VIADD R35, R40, 0x48 ;  /* 0x0000004828237836 */ /* 0x000fe20000000000 */
[----:B------:R-:W-:Y:S02]  /*17b0*/  IADD3 R30, PT, PT, R39, R30, RZ ;  /* 0x0000001e271e7210 */ /* 0x000fe40007ffe0ff */
[----:B0-----:R-:W-:-:S04]  /*17c0*/  SHF.R.U32.HI R59, RZ, 0x2, R31 ;  /* 0x00000002ff3b7819 */ /* 0x001fc8000001161f */
[----:B------:R-:W0:Y:S01]  /*17d0*/  LDS.64 R30, [R30] ;  /* 0x000000001e1e7984 */ /* 0x000e220000000a00 */
[----:B------:R-:W-:Y:S01]  /*17e0*/  IMAD R34, R59, 0x28, R38 ;  /* 0x000000283b227824 */ /* 0x000fe200078e0226 */
[----:B------:R-:W-:-:S04]  /*17f0*/  SHF.R.U32.HI R59, RZ, 0x2, R35 ;  /* 0x00000002ff3b7819 */ /* 0x000fc80000011623 */
[----:B------:R-:W-:Y:S01]  /*1800*/  IADD3 R34, PT, PT, R39, R34, RZ ;  /* 0x0000002227227210 */ /* 0x000fe20007ffe0ff */
[----:B---3--:R-:W-:Y:S01]  /*1810*/  FADD.FTZ R41, R41, R36 ;  /* 0x0000002429297221 */ /* 0x008fe20000010000 */
[----:B------:R-:W-:-:S04]  /*1820*/  IMAD R36, R59, 0x28, R38 ;  /* 0x000000283b247824 */ /* 0x000fc800078e0226 */
[----:B------:R-:W2:Y:S01]  /*1830*/  LDS.64 R34, [R34] ;  /* 0x0000000022227984 */ /* 0x000ea20000000a00 */
[----:B------:R-:W-:Y:S01]  /*1840*/  FADD.FTZ R58, R58, R37 ;  /* 0x000000253a3a7221 */ /* 0x000fe20000010000 */
[----:B------:R-:W-:Y:S01]  /*1850*/  IADD3 R59, PT, PT, R39, R36, RZ ;  /* 0x00000024273b7210 */ /* 0x000fe20007ffe0ff */
[----:B-1----:R-:W-:Y:S02]  /*1860*/  FADD.FTZ R37, R41, R32 ;  /* 0x0000002029257221 */ /* 0x002fe40000010000 */
[----:B------:R-:W-:Y:S01]  /*1870*/  FADD.FTZ R36, R58, R33 ;  /* 0x000000213a247221 */ /* 0x000fe20000010000 */
[----:B------:R-:W-:Y:S01]  /*1880*/  IADD3 R41, PT, PT, R40, 0x4c, RZ ;  /* 0x0000004c28297810 */ /* 0x000fe20007ffe0ff */
[----:B------:R-:W1:Y:S03]  /*1890*/  LDS.64 R32, [R59] ;  /* 0x000000003b207984 */ /* 0x000e660000000a00 */
[----:B------:R-:W-:Y:S01]  /*18a0*/  SHF.R.U32.HI R41, RZ, 0x2, R41 ;  /* 0x00000002ff297819 */ /* 0x000fe20000011629 */
[----:B0-----:R-:W-:-:S04]  /*18b0*/  FADD.FTZ R37, R37, R30 ;  /* 0x0000001e25257221 */ /* 0x001fc80000010000 */
[----:B------:R-:W-:Y:S02]  /*18c0*/  IMAD R30, R41, 0x28, R38 ;  /* 0x00000028291e7824 */ /* 0x000fe400078e0226 */
[----:B------:R-:W-:Y:S01]  /*18d0*/  FADD.FTZ R36, R36, R31 ;  /* 0x0000001f24247221 */ /* 0x000fe20000010000 */
[----:B------:R-:W-:Y:S01]  /*18e0*/  IADD3 R31, PT, PT, R40, 0x50, RZ ;  /* 0x00000050281f7810 */ /* 0x000fe20007ffe0ff */
[----:B------:R-:W-:-:S03]  /*18f0*/  IMAD.IADD R30, R39, 0x1, R30 ;  /* 0x00000001271e7824 */ /* 0x000fc600078e021e */
[----:B------:R-:W-:-:S03]  /*1900*/  SHF.R.U32.HI R41, RZ, 0x2, R31 ;  /* 0x00000002ff297819 */ /* 0x000fc6000001161f */
[----:B------:R-:W0:Y:S02]  /*1910*/  LDS.64 R30, [R30] ;  /* 0x000000001e1e7984 */ /* 0x000e240000000a00 */
[----:B------:R-:W-:Y:S02]  /*1920*/  IMAD R58, R41, 0x28, R38 ;  /* 0x00000028293a7824 */ /* 0x000fe400078e0226 */
[----:B--2---:R-:W-:Y:S01]  /*1930*/  FADD.FTZ R37, R37, R34 ;  /* 0x0000002225257221 */ /* 0x004fe20000010000 */
[----:B------:R-:W-:Y:S01]  /*1940*/  FADD.FTZ R36, R36, R35 ;  /* 0x0000002324247221 */ /* 0x000fe20000010000 */
[----:B------:R-:W-:Y:S02]  /*1950*/  IADD3 R35, PT, PT, R40, 0x54, RZ ;  /* 0x0000005428237810 */ /* 0x000fe40007ffe0ff */
[----:B------:R-:W-:Y:S02]  /*1960*/  IADD3 R34, PT, PT, R39, R58, RZ ;  /* 0x0000003a27227210 */ /* 0x000fe40007ffe0ff */
[----:B------:R-:W-:-:S04]  /*1970*/  SHF.R.U32.HI R41, RZ, 0x2, R35 ;  /* 0x00000002ff297819 */ /* 0x000fc80000011623 */
[----:B------:R-:W2:Y:S01]  /*1980*/  LDS.64 R34, [R34] ;  /* 0x0000000022227984 */ /* 0x000ea20000000a00 */
[----:B------:R-:W-:Y:S02]  /*1990*/  IMAD R58, R41, 0x28, R38 ;  /* 0x00000028293a7824 */ /* 0x000fe400078e0226 */
[----:B-1----:R-:W-:Y:S01]  /*19a0*/  FADD.FTZ R41, R37, R32 ;  /* 0x0000002025297221 */ /* 0x002fe20000010000 */
[----:B------:R-:W-:Y:S01]  /*19b0*/  FADD.FTZ R32, R36, R33 ;  /* 0x0000002124207221 */ /* 0x000fe20000010000 */
[C---:B------:R-:W-:Y:S01]  /*19c0*/  VIADD R33, R40.reuse, 0x58 ;  /* 0x0000005828217836 */ /* 0x040fe20000000000 */
[----:B------:R-:W-:Y:S02]  /*19d0*/  IADD3 R37, PT, PT, R40, 0x5c, RZ ;  /* 0x0000005c28257810 */ /* 0x000fe40007ffe0ff */
[----:B------:R-:W-:Y:S02]  /*19e0*/  IADD3 R36, PT, PT, R39, R58, RZ ;  /* 0x0000003a27247210 */ /* 0x000fe40007ffe0ff */
[----:B------:R-:W-:-:S02]  /*19f0*/  SHF.R.U32.HI R33, RZ, 0x2, R33 ;  /* 0x00000002ff217819 */ /* 0x000fc40000011621 */
[----:B------:R-:W-:Y:S02]  /*1a00*/  SHF.R.U32.HI R59, RZ, 0x2, R37 ;  /* 0x00000002ff3b7819 */ /* 0x000fe40000011625 */
[----:B------:R-:W1:Y:S01]  /*1a10*/  LDS.64 R36, [R36] ;  /* 0x0000000024247984 */ /* 0x000e620000000a00 */
[--C-:B------:R-:W-:Y:S02]  /*1a20*/  IMAD R58, R33, 0x28, R38.reuse ;  /* 0x00000028213a7824 */ /* 0x100fe400078e0226 */
[----:B------:R-:W-:-:S03]  /*1a30*/  IMAD R60, R59, 0x28, R38 ;  /* 0x000000283b3c7824 */ /* 0x000fc600078e0226 */
[----:B------:R-:W-:Y:S01]  /*1a40*/  IADD3 R59, PT, PT, R39, R58, RZ ;  /* 0x0000003a273b7210 */ /* 0x000fe20007ffe0ff */
[----:B0-----:R-:W-:Y:S01]  /*1a50*/  FADD.FTZ R41, R41, R30 ;  /* 0x0000001e29297221 */ /* 0x001fe20000010000 */
[----:B------:R-:W-:Y:S01]  /*1a60*/  FADD.FTZ R58, R32, R31 ;  /* 0x0000001f203a7221 */ /* 0x000fe20000010000 */
[----:B------:R-:W-:Y:S02]  /*1a70*/  IADD3 R32, PT, PT, R39, R60, RZ ;  /* 0x0000003c27207210 */ /* 0x000fe40007ffe0ff */
[----:B------:R0:W3:Y:S04]  /*1a80*/  LDS.64 R30, [R59] ;  /* 0x000000003b1e7984 */ /* 0x0000e80000000a00 */
[----:B------:R-:W4:Y:S01]  /*1a90*/  LDS.64 R32, [R32] ;  /* 0x0000000020207984 */ /* 0x000f220000000a00 */
[----:B--2---:R-:W-:Y:S01]  /*1aa0*/  FADD.FTZ R41, R41, R34 ;  /* 0x0000002229297221 */ /* 0x004fe20000010000 */
[----:B------:R-:W-:-:S02]  /*1ab0*/  VIADD R34, R40, 0x60 ;  /* 0x0000006028227836 */ /* 0x000fc40000000000 */
[----:B------:R-:W-:-:S03]  /*1ac0*/  FADD.FTZ R58, R58, R35 ;  /* 0x000000233a3a7221 */ /* 0x000fc60000010000 */
[----:B------:R-:W-:-:S05]  /*1ad0*/  SHF.R.U32.HI R61, RZ, 0x2, R34 ;  /* 0x00000002ff3d7819 */ /* 0x000fca0000011622 */
[----:B------:R-:W-:Y:S01]  /*1ae0*/  IMAD R34, R61, 0x28, R38 ;  /* 0x000000283d227824 */ /* 0x000fe200078e0226 */
[----:B------:R-:W-:-:S04]  /*1af0*/  IADD3 R61, PT, PT, R40, 0x8c, RZ ;  /* 0x0000008c283d7810 */ /* 0x000fc80007ffe0ff */
[----:B------:R-:W-:Y:S02]  /*1b00*/  IADD3 R34, PT, PT, R39, R34, RZ ;  /* 0x0000002227227210 */ /* 0x000fe40007ffe0ff */
[----:B------:R-:W-:Y:S01]  /*1b10*/  SHF.R.U32.HI R61, RZ, 0x2, R61 ;  /* 0x00000002ff3d7819 */ /* 0x000fe2000001163d */
[----:B-1----:R-:W-:-:S03]  /*1b20*/  FADD.FTZ R41, R41, R36 ;  /* 0x0000002429297221 */ /* 0x002fc60000010000 */
[----:B------:R-:W1:Y:S01]  /*1b30*/  LDS.64 R34, [R34] ;  /* 0x0000000022227984 */ /* 0x000e620000000a00 */
[----:B------:R-:W-:Y:S01]  /*1b40*/  IADD3 R36, PT, PT, R40, 0x64, RZ ;  /* 0x0000006428247810 */ /* 0x000fe20007ffe0ff */
[----:B------:R-:W-:-:S03]  /*1b50*/  FADD.FTZ R58, R58, R37 ;  /* 0x000000253a3a7221 */ /* 0x000fc60000010000 */
[----:B0-----:R-:W-:Y:S01]  /*1b60*/  SHF.R.U32.HI R59, RZ, 0x2, R36 ;  /* 0x00000002ff3b7819 */ /* 0x001fe20000011624 */
[----:B---3--:R-:W-:Y:S01]  /*1b70*/  FADD.FTZ R36, R58, R31 ;  /* 0x0000001f3a247221 */ /* 0x008fe20000010000 */
[----:B------:R-:W-:Y:S01]  /*1b80*/  IADD3 R31, PT, PT, R40, 0x68, RZ ;  /* 0x00000068281f7810 */ /* 0x000fe20007ffe0ff */
[----:B------:R-:W-:Y:S02]  /*1b90*/  FADD.FTZ R37, R41, R30 ;  /* 0x0000001e29257221 */ /* 0x000fe40000010000 */
[----:B------:R-:W-:Y:S02]  /*1ba0*/  IMAD R30, R59, 0x28, R38 ;  /* 0x000000283b1e7824 */ /* 0x000fe400078e0226 */
[----:B----4-:R-:W-:Y:S01]  /*1bb0*/  FADD.FTZ R36, R36, R33 ;  /* 0x0000002124247221 */ /* 0x010fe20000010000 */
[----:B------:R-:W-:Y:S01]  /*1bc0*/  SHF.R.U32.HI R31, RZ, 0x2, R31 ;  /* 0x00000002ff1f7819 */ /* 0x000fe2000001161f */
[----:B------:R-:W-:Y:S01]  /*1bd0*/  FADD.FTZ R37, R37, R32 ;  /* 0x0000002025257221 */ /* 0x000fe20000010000 */
[----:B------:R-:W-:-:S03]  /*1be0*/  IMAD.IADD R32, R39, 0x1, R30 ;  /* 0x0000000127207824 */ /* 0x000fc600078e021e */
[----:B------:R-:W-:Y:S01]  /*1bf0*/  IMAD R30, R31, 0x28, R38 ;  /* 0x000000281f1e7824 */ /* 0x000fe200078e0226 */
[----:B------:R-:W-:Y:S02]  /*1c00*/  IADD3 R31, PT, PT, R40, 0x6c, RZ ;  /* 0x0000006c281f7810 */ /* 0x000fe40007ffe0ff */
[----:B------:R-:W0:Y:S02]  /*1c10*/  LDS.64 R32, [R32] ;  /* 0x0000000020207984 */ /* 0x000e240000000a00 */
[----:B------:R-:W-:Y:S02]  /*1c20*/  IADD3 R30, PT, PT, R39, R30, RZ ;  /* 0x0000001e271e7210 */ /* 0x000fe40007ffe0ff */
[----:B------:R-:W-:-:S04]  /*1c30*/  SHF.R.U32.HI R41, RZ, 0x2, R31 ;  /* 0x00000002ff297819 */ /* 0x000fc8000001161f */
[----:B------:R-:W2:Y:S01]  /*1c40*/  LDS.64 R30, [R30] ;  /* 0x000000001e1e7984 */ /* 0x000ea20000000a00 */
[----:B------:R-:W-:Y:S02]  /*1c50*/  IMAD R60, R41, 0x28, R38 ;  /* 0x00000028293c7824 */ /* 0x000fe400078e0226 */
[----:B-1----:R-:W-:Y:S01]  /*1c60*/  FADD.FTZ R41, R37, R34 ;  /* 0x0000002225297221 */ /* 0x002fe20000010000 */
[----:B------:R-:W-:Y:S02]  /*1c70*/  FADD.FTZ R58, R36, R35 ;  /* 0x00000023243a7221 */ /* 0x000fe40000010000 */
[----:B------:R-:W-:Y:S01]  /*1c80*/  IADD3 R36, PT, PT, R39, R60, RZ ;  /* 0x0000003c27247210 */ /* 0x000fe20007ffe0ff */
[----:B------:R-:W-:-:S05]  /*1c90*/  VIADD R34, R40, 0x70 ;  /* 0x0000007028227836 */ /* 0x000fca0000000000 */
[----:B------:R-:W-:Y:S01]  /*1ca0*/  SHF.R.U32.HI R35, RZ, 0x2, R34 ;  /* 0x00000002ff237819 */ /* 0x000fe20000011622 */
[----:B------:R-:W1:Y:S01]  /*1cb0*/  LDS.64 R36, [R36] ;  /* 0x0000000024247984 */ /* 0x000e620000000a00 */
[----:B------:R-:W-:-:S04]  /*1cc0*/  IADD3 R34, PT, PT, R40, 0x74, RZ ;  /* 0x0000007428227810 */ /* 0x000fc80007ffe0ff */
[----:B------:R-:W-:Y:S01]  /*1cd0*/  SHF.R.U32.HI R59, RZ, 0x2, R34 ;  /* 0x00000002ff3b7819 */ /* 0x000fe20000011622 */
[----:B------:R-:W-:-:S04]  /*1ce0*/  IMAD R34, R35, 0x28, R38 ;  /* 0x0000002823227824 */ /* 0x000fc800078e0226 */
[----:B------:R-:W-:Y:S01]  /*1cf0*/  IMAD R60, R59, 0x28, R38 ;  /* 0x000000283b3c7824 */ /* 0x000fe200078e0226 */
[----:B------:R-:W-:Y:S01]  /*1d00*/  IADD3 R34, PT, PT, R39, R34, RZ ;  /* 0x0000002227227210 */ /* 0x000fe20007ffe0ff */
[----:B0-----:R-:W-:-:S03]  /*1d10*/  FADD.FTZ R41, R41, R32 ;  /* 0x0000002029297221 */ /* 0x001fc60000010000 */
[----:B------:R-:W-:Y:S01]  /*1d20*/  IADD3 R32, PT, PT, R39, R60, RZ ;  /* 0x0000003c27207210 */ /* 0x000fe20007ffe0ff */
[----:B------:R-:W-:Y:S01]  /*1d30*/  FADD.FTZ R58, R58, R33 ;  /* 0x000000213a3a7221 */ /* 0x000fe20000010000 */
[----:B------:R-:W0:Y:S04]  /*1d40*/  LDS.64 R34, [R34] ;  /* 0x0000000022227984 */ /* 0x000e280000000a00 */
[----:B------:R-:W3:Y:S01]  /*1d50*/  LDS.64 R32, [R32] ;  /* 0x0000000020207984 */ /* 0x000ee20000000a00 */
[----:B--2---:R-:W-:Y:S01]  /*1d60*/  FADD.FTZ R41, R41, R30 ;  /* 0x0000001e29297221 */ /* 0x004fe20000010000 */
[----:B------:R-:W-:Y:S02]  /*1d70*/  VIADD R30, R40, 0x78 ;  /* 0x00000078281e7836 */ /* 0x000fe40000000000 */
[----:B------:R-:W-:Y:S01]  /*1d80*/  FADD.FTZ R58, R58, R31 ;  /* 0x0000001f3a3a7221 */ /* 0x000fe20000010000 */
[----:B------:R-:W-:-:S02]  /*1d90*/  IADD3 R31, PT, PT, R40, 0x7c, RZ ;  /* 0x0000007c281f7810 */ /* 0x000fc40007ffe0ff */
[----:B------:R-:W-:-:S05]  /*1da0*/  SHF.R.U32.HI R59, RZ, 0x2, R30 ;  /* 0x00000002ff3b7819 */ /* 0x000fca000001161e */
[----:B------:R-:W-:-:S05]  /*1db0*/  IMAD R30, R59, 0x28, R38 ;  /* 0x000000283b1e7824 */ /* 0x000fca00078e0226 */
[----:B------:R-:W-:Y:S01]  /*1dc0*/  IADD3 R30, PT, PT, R39, R30, RZ ;  /* 0x0000001e271e7210 */ /* 0x000fe20007ffe0ff */
[----:B-1----:R-:W-:Y:S01]  /*1dd0*/  FADD.FTZ R41, R41, R36 ;  /* 0x0000002429297221 */ /* 0x002fe20000010000 */
[----:B------:R-:W-:Y:S01]  /*1de0*/  FADD.FTZ R36, R58, R37 ;  /* 0x000000253a247221 */ /* 0x000fe20000010000 */
[----:B------:R-:W-:-:S03]  /*1df0*/  SHF.R.U32.HI R37, RZ, 0x2, R31 ;  /* 0x00000002ff257819 */ /* 0x000fc6000001161f */
[----:B------:R-:W1:Y:S01]  /*1e00*/  LDS.64 R30, [R30] ;  /* 0x000000001e1e7984 */ /* 0x000e620000000a00 */
[----:B------:R-:W-:Y:S01]  /*1e10*/  IADD3 R58, PT, PT, R40, 0x80, RZ ;  /* 0x00000080283a7810 */ /* 0x000fe20007ffe0ff */
[----:B------:R-:W-:-:S03]  /*1e20*/  IMAD R60, R37, 0x28, R38 ;  /* 0x00000028253c7824 */ /* 0x000fc600078e0226 */
[----:B------:R-:W-:Y:S01]  /*1e30*/  SHF.R.U32.HI R59, RZ, 0x2, R58 ;  /* 0x00000002ff3b7819 */ /* 0x000fe2000001163a */
[----:B0-----:R-:W-:Y:S01]  /*1e40*/  FADD.FTZ R58, R36, R35 ;  /* 0x00000023243a7221 */ /* 0x001fe20000010000 */
[----:B------:R-:W-:-:S03]  /*1e50*/  FADD.FTZ R41, R41, R34 ;  /* 0x0000002229297221 */ /* 0x000fc60000010000 */
[----:B------:R-:W-:Y:S02]  /*1e60*/  IMAD R36, R59, 0x28, R38 ;  /* 0x000000283b247824 */ /* 0x000fe400078e0226 */
[----:B------:R-:W-:Y:S02]  /*1e70*/  IMAD.IADD R34, R39, 0x1, R60 ;  /* 0x0000000127227824 */ /* 0x000fe400078e023c */
[----:B---3--:R-:W-:Y:S01]  /*1e80*/  FADD.FTZ R41, R41, R32 ;  /* 0x0000002029297221 */ /* 0x008fe20000010000 */
[----:B------:R-:W-:Y:S01]  /*1e90*/  IADD3 R32, PT, PT, R40, 0x84, RZ ;  /* 0x0000008428207810 */ /* 0x000fe20007ffe0ff */
[----:B------:R-:W-:Y:S01]  /*1ea0*/  FADD.FTZ R58, R58, R33 ;  /* 0x000000213a3a7221 */ /* 0x000fe20000010000 */
[----:B------:R-:W-:Y:S01]  /*1eb0*/  IADD3 R36, PT, PT, R39, R36, RZ ;  /* 0x0000002427247210 */ /* 0x000fe20007ffe0ff */
[----:B------:R-:W-:Y:S01]  /*1ec0*/  IMAD R60, R61, 0x28, R38 ;  /* 0x000000283d3c7824 */ /* 0x000fe200078e0226 */
[----:B------:R-:W0:Y:S01]  /*1ed0*/  LDS.64 R34, [R34] ;  /* 0x0000000022227984 */ /* 0x000e220000000a00 */
[----:B------:R-:W-:-:S02]  /*1ee0*/  SHF.R.U32.HI R59, RZ, 0x2, R32 ;  /* 0x00000002ff3b7819 */ /* 0x000fc40000011620 */
[C---:B------:R-:W-:Y:S01]  /*1ef0*/  IADD3 R33, PT, PT, R40.reuse, 0x88, RZ ;  /* 0x0000008828217810 */ /* 0x040fe20007ffe0ff */
[----:B------:R-:W2:Y:S02]  /*1f00*/  LDS.64 R36, [R36] ;  /* 0x0000000024247984 */ /* 0x000ea40000000a00 */
[----:B------:R-:W-:Y:S01]  /*1f10*/  IMAD R32, R59, 0x28, R38 ;  /* 0x000000283b207824 */ /* 0x000fe200078e0226 */
[----:B------:R-:W-:Y:S02]  /*1f20*/  SHF.R.U32.HI R33, RZ, 0x2, R33 ;  /* 0x00000002ff217819 */ /* 0x000fe40000011621 */
[----:B------:R-:W-:Y:S01]  /*1f30*/  IADD3 R59, PT, PT, R40, 0x9c, RZ ;  /* 0x0000009c283b7810 */ /* 0x000fe20007ffe0ff */
[----:B------:R-:W-:-:S03]  /*1f40*/  IMAD.IADD R32, R39, 0x1, R32 ;  /* 0x0000000127207824 */ /* 0x000fc600078e0220 */
[----:B------:R-:W-:Y:S01]  /*1f50*/  SHF.R.U32.HI R59, RZ, 0x2, R59 ;  /* 0x00000002ff3b7819 */ /* 0x000fe2000001163b */
[----:B-1----:R-:W-:Y:S01]  /*1f60*/  FADD.FTZ R41, R41, R30 ;  /* 0x0000001e29297221 */ /* 0x002fe20000010000 */
[----:B------:R-:W-:Y:S02]  /*1f70*/  IMAD R30, R33, 0x28, R38 ;  /* 0x00000028211e7824 */ /* 0x000fe400078e0226 */
[----:B------:R-:W-:Y:S01]  /*1f80*/  FADD.FTZ R58, R58, R31 ;  /* 0x0000001f3a3a7221 */ /* 0x000fe20000010000 */
[----:B------:R-:W1:Y:S02]  /*1f90*/  LDS.64 R32, [R32] ;  /* 0x0000000020207984 */ /* 0x000e640000000a00 */
[----:B------:R-:W-:-:S06]  /*1fa0*/  IADD3 R30, PT, PT, R39, R30, RZ ;  /* 0x0000001e271e7210 */ /* 0x000fcc0007ffe0ff */
[----:B------:R-:W3:Y:S01]  /*1fb0*/  LDS.64 R30, [R30] ;  /* 0x000000001e1e7984 */ /* 0x000ee20000000a00 */
[----:B0-----:R-:W-:Y:S01]  /*1fc0*/  FADD.FTZ R58, R58, R35 ;  /* 0x000000233a3a7221 */ /* 0x001fe20000010000 */
[----:B------:R-:W-:Y:S01]  /*1fd0*/  FADD.FTZ R41, R41, R34 ;  /* 0x0000002229297221 */ /* 0x000fe20000010000 */
[----:B------:R-:W-:Y:S02]  /*1fe0*/  IADD3 R34, PT, PT, R40, 0x90, RZ ;  /* 0x0000009028227810 */ /* 0x000fe40007ffe0ff */
[----:B--2---:R-:W-:Y:S01]  /*1ff0*/  FADD.FTZ R58, R58, R37 ;  /* 0x000000253a3a7221 */ /* 0x004fe20000010000 */
[C---:B------:R-:W-:Y:S01]  /*2000*/  VIADD R37, R40.reuse, 0x94 ;  /* 0x0000009428257836 */ /* 0x040fe20000000000 */
[----:B------:R-:W-:Y:S01]  /*2010*/  SHF.R.U32.HI R34, RZ, 0x2, R34 ;  /* 0x00000002ff227819 */ /* 0x000fe20000011622 */
[----:B------:R-:W-:Y:S01]  /*2020*/  FADD.FTZ R35, R41, R36 ;  /* 0x0000002429237221 */ /* 0x000fe20000010000 */
[----:B------:R-:W-:Y:S02]  /*2030*/  IADD3 R41, PT, PT, R40, 0x98, RZ ;  /* 0x0000009828297810 */ /* 0x000fe40007ffe0ff */
[----:B------:R-:W-:Y:S01]  /*2040*/  SHF.R.U32.HI R37, RZ, 0x2, R37 ;  /* 0x00000002ff257819 */ /* 0x000fe20000011625 */
[----:B------:R-:W-:Y:S01]  /*2050*/  IMAD R34, R34, 0x28, R38 ;  /* 0x0000002822227824 */ /* 0x000fe200078e0226 */
[----:B------:R-:W-:-:S03]  /*2060*/  SHF.R.U32.HI R41, RZ, 0x2, R41 ;  /* 0x00000002ff297819 */ /* 0x000fc60000011629 */
[--C-:B------:R-:W-:Y:S02]  /*2070*/  IMAD R36, R37, 0x28, R38.reuse ;  /* 0x0000002825247824 */ /* 0x100fe400078e0226 */
[----:B------:R-:W-:Y:S01]  /*2080*/  IMAD R37, R59, 0x28, R38 ;  /* 0x000000283b257824 */ /* 0x000fe200078e0226 */
[C---:B------:R-:W-:Y:S01]  /*2090*/  IADD3 R59, PT, PT, R39.reuse, R60, RZ ;  /* 0x0000003c273b7210 */ /* 0x040fe20007ffe0ff */
[----:B------:R-:W-:Y:S02]  /*20a0*/  IMAD.IADD R34, R39, 0x1, R34 ;  /* 0x0000000127227824 */ /* 0x000fe400078e0222 */
[----:B-1----:R-:W-:Y:S01]  /*20b0*/  FADD.FTZ R61, R35, R32 ;  /* 0x00000020233d7221 */ /* 0x002fe20000010000 */
[----:B------:R-:W-:Y:S01]  /*20c0*/  FADD.FTZ R58, R58, R33 ;  /* 0x000000213a3a7221 */ /* 0x000fe20000010000 */
[----:B------:R-:W-:Y:S01]  /*20d0*/  IMAD R40, R41, 0x28, R38 ;  /* 0x0000002829287824 */ /* 0x000fe200078e0226 */
[----:B------:R-:W0:Y:S01]  /*20e0*/  LDS.64 R32, [R59] ;  /* 0x000000003b207984 */ /* 0x000e220000000a00 */
[----:B------:R-:W-:-:S03]  /*20f0*/  IADD3 R36, PT, PT, R39, R36, RZ ;  /* 0x0000002427247210 */ /* 0x000fc60007ffe0ff */
[----:B------:R-:W1:Y:S01]  /*2100*/  LDS.64 R34, [R34] ;  /* 0x0000000022227984 */ /* 0x000e620000000a00 */
[----:B------:R-:W-:Y:S01]  /*2110*/  IADD3 R38, PT, PT, R39, R40, RZ ;  /* 0x0000002827267210 */ /* 0x000fe20007ffe0ff */
[----:B---3--:R-:W-:Y:S01]  /*2120*/  FADD.FTZ R61, R61, R30 ;  /* 0x0000001e3d3d7221 */ /* 0x008fe20000010000 */
[----:B------:R-:W-:Y:S01]  /*2130*/  IADD3 R40, PT, PT, R39, R37, RZ ;  /* 0x0000002527287210 */ /* 0x000fe20007ffe0ff */
[----:B------:R-:W-:Y:S01]  /*2140*/  FADD.FTZ R58, R58, R31 ;  /* 0x0000001f3a3a7221 */ /* 0x000fe20000010000 */
[----:B------:R-:W2:Y:S04]  /*2150*/  LDS.64 R36, [R36] ;  /* 0x0000000024247984 */ /* 0x000ea80000000a00 */
[----:B------:R-:W3:Y:S04]  /*2160*/  LDS.64 R38, [R38] ;  /* 0x0000000026267984 */ /* 0x000ee80000000a00 */
[----:B------:R-:W4:Y:S01]  /*2170*/  LDS.64 R40, [R40] ;  /* 0x0000000028287984 */ /* 0x000f220000000a00 */
[----:B0-----:R-:W-:Y:S01]  /*2180*/  FADD.FTZ R61, R61, R32 ;  /* 0x000000203d3d7221 */ /* 0x001fe20000010000 */
[----:B------:R-:W-:-:S03]  /*2190*/  FADD.FTZ R58, R58, R33 ;  /* 0x000000213a3a7221 */ /* 0x000fc60000010000 */
[----:B-1----:R-:W-:Y:S01]  /*21a0*/  FADD.FTZ R61, R61, R34 ;  /* 0x000000223d3d7221 */ /* 0x002fe20000010000 */
[----:B------:R-:W-:-:S03]  /*21b0*/  FADD.FTZ R58, R58, R35 ;  /* 0x000000233a3a7221 */ /* 0x000fc60000010000 */
[----:B--2---:R-:W-:Y:S01]  /*21c0*/  FADD.FTZ R61, R61, R36 ;  /* 0x000000243d3d7221 */ /* 0x004fe20000010000 */
[----:B------:R-:W-:-:S03]  /*21d0*/  FADD.FTZ R58, R58, R37 ;  /* 0x000000253a3a7221 */ /* 0x000fc60000010000 */
[----:B---3--:R-:W-:Y:S01]  /*21e0*/  FADD.FTZ R61, R61, R38 ;  /* 0x000000263d3d7221 */ /* 0x008fe20000010000 */
[----:B------:R-:W-:-:S03]  /*21f0*/  FADD.FTZ R58, R58, R39 ;  /* 0x000000273a3a7221 */ /* 0x000fc60000010000 */
[----:B----4-:R-:W-:Y:S01]  /*2200*/  FADD.FTZ R30, R61, R40 ;  /* 0x000000283d1e7221 */ /* 0x010fe20000010000 */
[----:B------:R-:W-:-:S07]  /*2210*/  FADD.FTZ R41, R58, R41 ;  /* 0x000000293a297221 */ /* 0x000fce0000010000 */
.L_x_155:
[----:B------:R-:W-:Y:S05]  /*2220*/  BSYNC.RECONVERGENT B0 ;  /* 0x0000000000007941 */ /* 0x000fea0003800200 */
.L_x_154:
[----:B------:R-:W0:Y:S01]  /*2230*/  SHFL.BFLY PT, R31, R30, 0x2, 0x1f ;  /* 0x0c401f001e1f7f89 */ /* 0x000e2200000e0000 */
[----:B------:R-:W-:-:S03]  /*2240*/  LOP3.LUT P0, RZ, R4, 0x3fb, RZ, 0xc0, !PT ;  /* 0x000003fb04ff7812 */ /* 0x000fc6000780c0ff */
[----:B------:R-:W2:Y:S10]  /*2250*/  SHFL.BFLY PT, R32, R41, 0x2, 0x1f ;  /* 0x0c401f0029207f89 */ /* 0x000eb400000e0000 */
[----:B-1----:R-:W-:-:S05]  /*2260*/  @!P0 IMAD.SHL.U32 R37, R2, 0x2, RZ ;  /* 0x0000000202258824 */ /* 0x002fca00078e00ff */
[----:B------:R-:W-:Y:S01]  /*2270*/  @!P0 LOP3.LUT R39, R37, 0x1e, RZ, 0xc0, !PT ;  /* 0x0000001e25278812 */ /* 0x000fe200078ec0ff */
[----:B------:R-:W-:Y:S02]  /*2280*/  @!P0 IMAD R37, R9, UR6, R0 ;  /* 0x0000000609258c24 */ /* 0x000fe4000f8e0200 */
[----:B0-----:R-:W-:Y:S01]  /*2290*/  FADD.FTZ R34, R31, R30 ;  /* 0x0000001e1f227221 */ /* 0x001fe20000010000 */
[----:B------:R-:W-:Y:S01]  /*22a0*/  @!P0 LEA R30, R4, R39, 0x3 ;  /* 0x00000027041e8211 */ /* 0x000fe200078e18ff */
[----:B--2---:R-:W-:-:S03]  /*22b0*/  FADD.FTZ R35, R32, R41 ;  /* 0x0000002920237221 */ /* 0x004fc60000010000 */
[----:B------:R-:W0:Y:S01]  /*22c0*/  SHFL.BFLY PT, R31, R34, 0x1, 0x1f ;  /* 0x0c201f00221f7f89 */ /* 0x000e2200000e0000 */
[----:B------:R-:W1:Y:S01]  /*22d0*/  @!P0 LDC.64 R32, c[0x0][0x3d0] ;  /* 0x0000f400ff208b82 */ /* 0x000e620000000a00 */
[----:B------:R-:W-:Y:S02]  /*22e0*/  @!P0 LEA R37, R37, R30, 0x6 ;  /* 0x0000001e25258211 */ /* 0x000fe400078e30ff */
[----:B------:R-:W2:Y:S01]  /*22f0*/  SHFL.BFLY PT, R36, R35, 0x1, 0x1f ;  /* 0x0c201f0023247f89 */ /* 0x000ea200000e0000 */
[----:B0-----:R-:W-:Y:S02]  /*2300*/  FADD.FTZ R30, R34, R31 ;  /* 0x0000001f221e7221 */ /* 0x001fe40000010000 */
[----:B-1----:R-:W-:-:S04]  /*2310*/  @!P0 IMAD.WIDE.U32 R32, R37, 0x4, R32 ;  /* 0x0000000425208825 */ /* 0x002fc800078e0020 */
[----:B--2---:R-:W-:-:S05]  /*2320*/  FADD.FTZ R31, R35, R36 ;  /* 0x00000024231f7221 */ /* 0x004fca0000010000 */
[----:B------:R0:W-:Y:S01]  /*2330*/  @!P0 STG.E.64 desc[UR10][R32.64], R30 ;  /* 0x0000001e20008986 */ /* 0x0001e2000c101b0a */
[----:B------:R-:W-:-:S04]  /*2340*/  ISETP.GE.U32.AND P0, PT, R10, R53, PT ;  /* 0x000000350a00720c */ /* 0x000fc80003f06070 */
[----:B------:R-:W-:-:S13]  /*2350*/  ISETP.GE.AND.EX P0, PT, R11, R52, PT, P0 ;  /* 0x000000340b00720c */ /* 0x000fda0003f06300 */
[----:B0-----:R-:W-:Y:S05]  /*2360*/  @!P0 BRA `(.L_x_156) ;  /* 0x0000000000508947 */ /* 0x001fea0003800000 */
[----:B------:R-:W-:Y:S01]  /*2370*/  BAR.SYNC.DEFER_BLOCKING 0x0 ;  /* 0x0000000000007b1d */ /* 0x000fe20000010000 */
[----:B------:R-:W-:-:S13]  /*2380*/  ISETP.NE.AND P1, PT, R4, RZ, PT ;  /* 0x000000ff0400720c */ /* 0x000fda0003f25270 */
[----:B------:R-:W-:Y:S05]  /*2390*/  @P1 BRA `(.L_x_157) ;  /* 0x0000000000381947 */ /* 0x000fea0003800000 */
[----:B------:R-:W-:Y:S02]  /*23a0*/  SHF.R.U32.HI R31, RZ, 0x3, R0 ;  /* 0x00000003ff1f7819 */ /* 0x000fe40000011600 */
[----:B------:R-:W-:Y:S02]  /*23b0*/  MOV R30, 0x7fffffe1 ;  /* 0x7fffffe1001e7802 */ /* 0x000fe40000000f00 */
[----:B------:R-:W-:-:S04]  /*23c0*/  LOP3.LUT P1, RZ, R31, R2, RZ, 0xfc, !PT ;  /* 0x000000021fff7212 */ /* 0x000fc8000782fcff */
[----:B------:R-:W-:Y:S01]  /*23d0*/  SEL R31, R30, 0x1, !P1 ;  /* 0x000000011e1f7807 */ /* 0x000fe20004800000 */
[----:B------:R-:W-:Y:S06]  /*23e0*/  MEMBAR.ALL.GPU ;  /* 0x0000000000007992 */ /* 0x000fec000000a000 */
[----:B------:R-:W-:-:S00]  /*23f0*/  ERRBAR ;  /* 0x00000000000079ab */ /* 0x000fc00000000000 */
[----:B------:R-:W-:Y:S06]  /*2400*/  CGAERRBAR ;  /* 0x00000000000075ab */ /* 0x000fec0000000000 */
[----:B------:R0:W5:Y:S02]  /*2410*/  ATOM.E.ADD.STRONG.GPU PT, R30, desc[UR10][R56.64+0x40], R31 ;  /* 0x8000401f381e798a */ /* 0x00016400081ef10a */
.L_x_158:
[----:B0-----:R-:W2:Y:S04]  /*2420*/  LD.E.STRONG.GPU R31, desc[UR10][R56.64+0x40] ;  /* 0x0000400a381f7980 */ /* 0x001ea8000c10f900 */
[----:B--2---:R-:W-:Y:S01]  /*2430*/  CCTL.IVALL ;  /* 0x00000000ff00798f */ /* 0x004fe20002000000 */
[----:B------:R-:W-:Y:S05]  /*2440*/  YIELD ;  /* 0x0000000000007946 */ /* 0x000fea0003800000 */
[----:B-----5:R-:W-:-:S04]  /*2450*/  LOP3.LUT R31, R31, R30, RZ, 0x3c, !PT ;  /* 0x0000001e1f1f7212 */ /* 0x020fc800078e3cff */
[----:B------:R-:W-:-:S13]  /*2460*/  ISETP.GT.AND P1, PT, R31, -0x1, PT ;  /* 0xffffffff1f00780c */ /* 0x000fda0003f24270 */
[----:B------:R-:W-:Y:S05]  /*2470*/  @P1 BRA `(.L_x_158) ;  /* 0xfffffffc00e81947 */ /* 0x000fea000383ffff */
.L_x_157:
[----:B------:R-:W-:Y:S05]  /*2480*/  WARPSYNC.ALL ;  /* 0x0000000000007948 */ /* 0x000fea0003800000 */
[----:B------:R-:W-:Y:S06]  /*2490*/  BAR.SYNC.DEFER_BLOCKING 0x0 ;  /* 0x0000000000007b1d */ /* 0x000fec0000010000 */
[----:B------:R-:W-:Y:S05]  /*24a0*/  BRA `(.L_x_159) ;  /* 0x0000000000487947 */ /* 0x000fea0003800000 */
.L_x_156:
        /* <DEDUP_REMOVED lines=10> */
.L_x_161:
[----:B------:R-:W2:Y:S04]  /*2550*/  LD.E.STRONG.GPU R30, desc[UR10][R54.64] ;  /* 0x0000000a361e7980 */ /* 0x000ea8000c10f900 */
[----:B--2---:R-:W-:Y:S01]  /*2560*/  CCTL.IVALL ;  /* 0x00000000ff00798f */ /* 0x004fe20002000000 */
[----:B------:R-:W-:Y:S05]  /*2570*/  YIELD ;  /* 0x0000000000007946 */ /* 0x000fea0003800000 */
[----:B-----5:R-:W-:-:S04]  /*2580*/  LOP3.LUT R30, R30, R31, RZ, 0x3c, !PT ;  /* 0x0000001f1e1e7212 */ /* 0x020fc800078e3cff */
[----:B------:R-:W-:-:S13]  /*2590*/  ISETP.GT.AND P1, PT, R30, -0x1, PT ;  /* 0xffffffff1e00780c */ /* 0x000fda0003f24270 */
[----:B------:R-:W-:Y:S05]  /*25a0*/  @P1 BRA `(.L_x_161) ;  /* 0xfffffffc00e81947 */ /* 0x000fea000383ffff */
.L_x_160:
[----:B------:R-:W-:Y:S05]  /*25b0*/  WARPSYNC.ALL ;  /* 0x0000000000007948 */ /* 0x000fea0003800000 */
[----:B------:R-:W-:Y:S06]  /*25c0*/  BAR.SYNC.DEFER_BLOCKING 0x0 ;  /* 0x0000000000007b1d */ /* 0x000fec0000010000 */
.L_x_159:
[----:B------:R-:W-:-:S13]  /*25d0*/  ISETP.GT.U32.AND P1, PT, R4, 0x1f, PT ;  /* 0x0000001f0400780c */ /* 0x000fda0003f24070 */
[----:B------:R-:W1:Y:S01]  /*25e0*/  @!P1 LDC.64 R30, c[0x0][0x3d0] ;  /* 0x0000f400ff1e9b82 */ /* 0x000e620000000a00 */
[----:B------:R-:W-:Y:S01]  /*25f0*/  @!P1 SHF.L.U32 R32, R4, 0x1, RZ ;  /* 0x0000000104209819 */ /* 0x000fe200000006ff */
[----:B------:R-:W-:-:S03]  /*2600*/  @!P1 IMAD R33, R9, UR6, R0 ;  /* 0x0000000609219c24 */ /* 0x000fc6000f8e0200 */
[----:B------:R-:W-:-:S04]  /*2610*/  @!P1 LOP3.LUT R32, R32, 0x3e, RZ, 0xc0, !PT ;  /* 0x0000003e20209812 */ /* 0x000fc800078ec0ff */
[----:B------:R-:W-:-:S05]  /*2620*/  @!P1 LEA R33, R33, R32, 0x6 ;  /* 0x0000002021219211 */ /* 0x000fca00078e30ff */
[----:B-1----:R-:W-:-:S06]  /*2630*/  @!P1 IMAD.WIDE.U32 R30, R33, 0x4, R30 ;  /* 0x00000004211e9825 */ /* 0x002fcc00078e001e */
[----:B------:R-:W2:Y:S01]  /*2640*/  @!P1 LDG.E.64 R30, desc[UR10][R30.64] ;  /* 0x0000000a1e1e9981 */ /* 0x000ea2000c1e1b00 */
[----:B------:R-:W-:Y:S01]  /*2650*/  CS2R R32, SRZ ;  /* 0x0000000000207805 */ /* 0x000fe2000001ff00 */
[----:B------:R-:W1:Y:S01]  /*2660*/  S2UR UR5, SR_CgaCtaId ;  /* 0x00000000000579c3 */ /* 0x000e620000008800 */
[----:B------:R-:W-:Y:S01]  /*2670*/  UMOV UR4, 0x400 ;  /* 0x0000040000047882 */ /* 0x000fe20000000000 */
[----:B------:R-:W-:Y:S01]  /*2680*/  LOP3.LUT R9, R9, 0x1, RZ, 0x3c, !PT ;  /* 0x0000000109097812 */ /* 0x000fe200078e3cff */
[----:B------:R-:W-:-:S04]  /*2690*/  UIADD3 UR4, UPT, UPT, UR4, 0x3480, URZ ;  /* 0x0000348004047890 */ /* 0x000fc8000fffe0ff */
[----:B-1----:R-:W-:Y:S01]  /*26a0*/  ULEA UR4, UR5, UR4, 0x18 ;  /* 0x0000000405047291 */ /* 0x002fe2000f8ec0ff */
[----:B--2---:R-:W-:Y:S01]  /*26b0*/  @!P1 FADD.FTZ R33, RZ, R30 ;  /* 0x0000001eff219221 */ /* 0x004fe20000010000 */
[----:B------:R-:W-:Y:S01]  /*26c0*/  @!P1 FADD.FTZ R32, RZ, R31 ;  /* 0x0000001fff209221 */ /* 0x000fe20000010000 */
[----:B------:R-:W-:-:S03]  /*26d0*/  LOP3.LUT P1, RZ, R4, 0x3ef, RZ, 0xc0, !PT ;  /* 0x000003ef04ff7812 */ /* 0x000fc6000782c0ff */
[----:B------:R-:W1:Y:S04]  /*26e0*/  SHFL.BFLY PT, R34, R33, 0x8, 0x1f ;  /* 0x0d001f0021227f89 */ /* 0x000e6800000e0000 */
[----:B------:R-:W2:Y:S01]  /*26f0*/  SHFL.BFLY PT, R35, R32, 0x8, 0x1f ;  /* 0x0d001f0020237f89 */ /* 0x000ea200000e0000 */
[----:B-1----:R-:W-:Y:S01]  /*2700*/  FADD.FTZ R34, R34, R33 ;  /* 0x0000002122227221 */ /* 0x002fe20000010000 */
[----:B--2---:R-:W-:-:S04]  /*2710*/  FADD.FTZ R35, R35, R32 ;  /* 0x0000002023237221 */ /* 0x004fc80000010000 */
[----:B------:R-:W1:Y:S04]  /*2720*/  SHFL.BFLY PT, R37, R34, 0x4, 0x1f ;  /* 0x0c801f0022257f89 */ /* 0x000e6800000e0000 */
[----:B------:R-:W2:Y:S01]  /*2730*/  SHFL.BFLY PT, R36, R35, 0x4, 0x1f ;  /* 0x0c801f0023247f89 */ /* 0x000ea200000e0000 */
[----:B-1----:R-:W-:Y:S01]  /*2740*/  FADD.FTZ R37, R34, R37 ;  /* 0x0000002522257221 */ /* 0x002fe20000010000 */
[----:B------:R-:W-:Y:S01]  /*2750*/  @!P1 LEA.HI R34, R4, UR4, RZ, 0x1f ;  /* 0x0000000404229c11 */ /* 0x000fe2000f8ff8ff */
[----:B--2---:R-:W-:-:S03]  /*2760*/  FADD.FTZ R36, R35, R36 ;  /* 0x0000002423247221 */ /* 0x004fc60000010000 */
        /* <DEDUP_REMOVED lines=9> */
[----:B------:R-:W-:Y:S02]  /*2800*/  IMAD R32, R47, -0x2, R44 ;  /* 0xfffffffe2f207824 */ /* 0x000fe400078e022c */
[----:B------:R-:W-:-:S03]  /*2810*/  @!P1 FMUL.FTZ R31, R33, 9.7656251455191522837e-05 ;  /* 0x38cccccd211f9820 */ /* 0x000fc60000410000 */
[----:B------:R-:W-:Y:S01]  /*2820*/  LEA R32, R32, UR4, 0x3 ;  /* 0x0000000420207c11 */ /* 0x000fe2000f8e18ff */
[----:B------:R-:W1:Y:S01]  /*2830*/  LDCU.64 UR4, c[0x0][0x380] ;  /* 0x00007000ff0477ac */ /* 0x000e620008000a00 */
[----:B------:R-:W-:Y:S01]  /*2840*/  @!P1 STS.64 [R34], R30 ;  /* 0x0000001e22009388 */ /* 0x000fe20000000a00 */
[----:B------:R-:W-:Y:S01]  /*2850*/  BAR.SYNC.DEFER_BLOCKING 0x0 ;  /* 0x0000000000007b1d */ /* 0x000fe20000010000 */
[----:B-1----:R-:W-:-:S04]  /*2860*/  IADD3 R16, P1, PT, R16, UR4, RZ ;  /* 0x0000000410107c10 */ /* 0x002fc8000ff3e0ff */
        /* <DEDUP_REMOVED lines=18> */
.L_x_152:
[----:B------:R-:W2:Y:S01]  /*2990*/  S2UR UR4, SR_CTAID.Y ;  /* 0x00000000000479c3 */ /* 0x000ea20000002600 */
[----:B------:R-:W3:Y:S01]  /*29a0*/  S2R R0, SR_CTAID.X ;  /* 0x0000000000007919 */ /* 0x000ee20000002500 */
[----:B--2---:R-:W-:Y:S02]  /*29b0*/  USHF.L.U32 UR5, UR4, 0x1, URZ ;  /* 0x0000000104057899 */ /* 0x004fe400080006ff */
[----:B------:R-:W-:Y:S02]  /*29c0*/  ULOP3.LUT UR4, UR4, 0x7, URZ, 0xc0, !UPT ;  /* 0x0000000704047892 */ /* 0x000fe4000f8ec0ff */
[----:B------:R-:W-:Y:S02]  /*29d0*/  ULOP3.LUT UR5, UR5, 0x1fff0, URZ, 0xc0, !UPT ;  /* 0x0001fff005057892 */ /* 0x000fe4000f8ec0ff */
[----:B------:R-:W-:-:S04]  /*29e0*/  UIMAD UR4, UR4, 0x140, URZ ;  /* 0x00000140040478a4 */ /* 0x000fc8000f8e02ff */
[----:B---3--:R-:W-:Y:S01]  /*29f0*/  IADD3 R0, PT, PT, R0, UR5, RZ ;  /* 0x0000000500007c10 */ /* 0x008fe2000fffe0ff */
[----:B------:R-:W-:-:S03]  /*2a00*/  UIADD3 UR8, UPT, UPT, UR4, 0x140, URZ ;  /* 0x0000014004087890 */ /* 0x000fc6000fffe0ff */
[----:B-1----:R-:W-:-:S04]  /*2a10*/  LEA R30, R0, UR4, 0x5 ;  /* 0x00000004001e7c11 */ /* 0x002fc8000f8e28ff */
[----:B------:R-:W-:-:S13]  /*2a20*/  ISETP.GE.AND P0, PT, R30, UR8, PT ;  /* 0x000000081e007c0c */ /* 0x000fda000bf06270 */
[----:B------:R-:W-:Y:S05]  /*2a30*/  @P0 EXIT ;  /* 0x000000000000094d */ /* 0x000fea0003800000 */
[----:B------:R-:W1:Y:S01]  /*2a40*/  S2R R9, SR_TID.X ;  /* 0x0000000000097919 */ /* 0x000e620000002100 */
[----:B------:R-:W-:Y:S01]  /*2a50*/  ISETP.LT.U32.AND P0, PT, R28, 0x2, PT ;  /* 0x000000021c00780c */ /* 0x000fe20003f01070 */
[----:B------:R-:W2:Y:S01]  /*2a60*/  S2UR UR7, SR_CgaCtaId ;  /* 0x00000000000779c3 */ /* 0x000ea20000008800 */
[----:B------:R-:W-:Y:S01]  /*2a70*/  UMOV UR6, 0x400 ;  /* 0x0000040000067882 */ /* 0x000fe20000000000 */
[----:B------:R-:W3:Y:S01]  /*2a80*/  LDCU.64 UR4, c[0x0][0x3d0] ;  /* 0x00007a00ff0477ac */ /* 0x000ee20008000a00 */
[----:B------:R-:W-:-:S04]  /*2a90*/  ISETP.LT.AND.EX P0, PT, R29, RZ, PT, P0 ;  /* 0x000000ff1d00720c */ /* 0x000fc80003f01300 */
[----:B------:R-:W-:Y:S02]  /*2aa0*/  SEL R28, R28, 0x2, P0 ;  /* 0x000000021c1c7807 */ /* 0x000fe40000000000 */
[----:B------:R-:W-:-:S03]  /*2ab0*/  SEL R35, R29, RZ, P0 ;  /* 0x000000ff1d237207 */ /* 0x000fc60000000000 */
[C---:B------:R-:W-:Y:S01]  /*2ac0*/  IMAD.SHL.U32 R37, R28.reuse, 0x10, RZ ;  /* 0x000000101c257824 */ /* 0x040fe200078e00ff */
[----:B------:R-:W-:Y:S01]  /*2ad0*/  SHF.L.U64.HI R35, R28, 0x4, R35 ;  /* 0x000000041c237819 */ /* 0x000fe20000010223 */
[----:B---3--:R-:W-:Y:S02]  /*2ae0*/  UIADD3 UR4, UP0, UPT, UR4, 0xca000, URZ ;  /* 0x000ca00004047890 */ /* 0x008fe4000ff1e0ff */
[----:B--2---:R-:W-:Y:S02]  /*2af0*/  ULEA UR6, UR7, UR6, 0x18 ;  /* 0x0000000607067291 */ /* 0x004fe4000f8ec0ff */
[----:B------:R-:W-:Y:S01]  /*2b00*/  UIADD3.X UR5, UPT, UPT, URZ, UR5, URZ, UP0, !UPT ;  /* 0x00000005ff057290 */ /* 0x000fe200087fe4ff */
[--C-:B-1----:R-:W-:Y:S02]  /*2b10*/  SHF.R.U32.HI R0, RZ, 0x5, R9.reuse ;  /* 0x00000005ff007819 */ /* 0x102fe40000011609 */
[----:B------:R-:W-:Y:S02]  /*2b20*/  SHF.R.U32.HI R32, RZ, 0x4, R9 ;  /* 0x00000004ff207819 */ /* 0x000fe40000011609 */
[----:B------:R-:W-:-:S02]  /*2b30*/  LOP3.LUT R34, RZ, R0, RZ, 0x33, !PT ;  /* 0x00000000ff227212 */ /* 0x000fc400078e33ff */
[----:B------:R-:W-:Y:S02]  /*2b40*/  LEA R31, R0, UR6, 0x7 ;  /* 0x00000006001f7c11 */ /* 0x000fe4000f8e38ff */
[----:B------:R-:W-:Y:S02]  /*2b50*/  IADD3 R34, P0, PT, R34, R37, RZ ;  /* 0x0000002522227210 */ /* 0x000fe40007f1e0ff */
[----:B------:R-:W-:Y:S02]  /*2b60*/  LOP3.LUT R29, R9, 0x1f, RZ, 0xc0, !PT ;  /* 0x0000001f091d7812 */ /* 0x000fe400078ec0ff */
[----:B------:R-:W-:Y:S02]  /*2b70*/  IADD3.X R33, PT, PT, R35, -0x1, RZ, P0, !PT ;  /* 0xffffffff23217810 */ /* 0x000fe400007fe4ff */
[C---:B------:R-:W-:Y:S02]  /*2b80*/  LOP3.LUT R40, R9.reuse, 0xf, RZ, 0xc0, !PT ;  /* 0x0000000f09287812 */ /* 0x040fe400078ec0ff */
[----:B------:R-:W-:Y:S01]  /*2b90*/  SHF.L.U32 R28, R9, 0x1, RZ ;  /* 0x00000001091c7819 */ /* 0x000fe200000006ff */
[----:B0-----:R-:W-:-:S04]  /*2ba0*/  IMAD.WIDE.U32 R2, R33, -0x33333333, RZ ;  /* 0xcccccccd21027825 */ /* 0x001fc800078e00ff */
[----:B------:R-:W-:-:S04]  /*2bb0*/  IMAD.WIDE.U32 R4, P0, R34, -0x33333334, R2 ;  /* 0xcccccccc22047825 */ /* 0x000fc80007800002 */
[----:B------:R-:W-:Y:S01]  /*2bc0*/  IMAD.WIDE.U32 R2, R34, -0x33333333, RZ ;  /* 0xcccccccd22027825 */ /* 0x000fe200078e00ff */
[----:B------:R-:W-:Y:S02]  /*2bd0*/  IADD3.X R7, PT, PT, RZ, RZ, RZ, P0, !PT ;  /* 0x000000ffff077210 */ /* 0x000fe400007fe4ff */
[----:B------:R-:W-:Y:S02]  /*2be0*/  MOV R6, R5 ;  /* 0x0000000500067202 */ /* 0x000fe40000000f00 */
[----:B------:R-:W-:-:S05]  /*2bf0*/  IADD3 RZ, P0, PT, R3, R4, RZ ;  /* 0x0000000403ff7210 */ /* 0x000fca0007f1e0ff */
[----:B------:R-:W-:-:S05]  /*2c00*/  IMAD.WIDE.U32.X R2, R33, -0x33333334, R6, P0 ;  /* 0xcccccccc21027825 */ /* 0x000fca00000e0406 */
[----:B------:R-:W-:Y:S02]  /*2c10*/  SHF.R.U64 R45, R2, 0x3, R3 ;  /* 0x00000003022d7819 */ /* 0x000fe40000001203 */
[----:B------:R-:W-:Y:S02]  /*2c20*/  LOP3.LUT R2, R32, 0x1e, RZ, 0xc0, !PT ;  /* 0x0000001e20027812 */ /* 0x000fe400078ec0ff */
[----:B------:R-:W-:Y:S02]  /*2c30*/  IADD3 R44, P1, PT, R45, 0x1, RZ ;  /* 0x000000012d2c7810 */ /* 0x000fe40007f3e0ff */
[----:B------:R-:W-:Y:S02]  /*2c40*/  LOP3.LUT R2, R2, 0x1f, R9, 0x78, !PT ;  /* 0x0000001f02027812 */ /* 0x000fe400078e7809 */
[----:B------:R-:W-:Y:S02]  /*2c50*/  LOP3.LUT R42, R44, 0x7, RZ, 0xc0, !PT ;  /* 0x000000072c2a7812 */ /* 0x000fe400078ec0ff */
[----:B------:R-:W-:-:S02]  /*2c60*/  LEA R31, R2, R31, 0x2 ;  /* 0x0000001f021f7211 */ /* 0x000fc400078e10ff */
[----:B------:R-:W-:Y:S02]  /*2c70*/  IADD3 R4, P2, PT, R42, -0x1, RZ ;  /* 0xffffffff2a047810 */ /* 0x000fe40007f5e0ff */
[----:B------:R-:W-:Y:S02]  /*2c80*/  SHF.L.U32 R2, R9, 0x7, RZ ;  /* 0x0000000709027819 */ /* 0x000fe400000006ff */
[----:B------:R-:W-:Y:S01]  /*2c90*/  ISETP.GE.U32.AND P0, PT, R4, 0x3, PT ;  /* 0x000000030400780c */ /* 0x000fe20003f06070 */
[----:B------:R-:W-:Y:S01]  /*2ca0*/  IMAD.X R4, RZ, RZ, -0x1, P2 ;  /* 0xffffffffff047424 */ /* 0x000fe200010e06ff */
[----:B------:R-:W-:Y:S02]  /*2cb0*/  LEA.HI.X R24, R3, RZ, RZ, 0x1d, P1 ;  /* 0x000000ff03187211 */ /* 0x000fe400008fecff */
[----:B------:R-:W-:Y:S01]  /*2cc0*/  LOP3.LUT R27, R2, 0x780, RZ, 0xc0, !PT ;  /* 0x00000780021b7812 */ /* 0x000fe200078ec0ff */
[----:B------:R-:W-:Y:S01]  /*2cd0*/  IMAD.WIDE.U32 R2, R0, 0xa00, RZ ;  /* 0x00000a0000027825 */ /* 0x000fe200078e00ff */
[----:B------:R-:W-:-:S02]  /*2ce0*/  ISETP.GE.U32.AND.EX P0, PT, R4, RZ, PT, P0 ;  /* 0x000000ff0400720c */ /* 0x000fc40003f06100 */
[----:B------:R-:W-:Y:S02]  /*2cf0*/  IADD3 R27, PT, PT, R27, UR6, RZ ;  /* 0x000000061b1b7c10 */ /* 0x000fe4000fffe0ff */
[----:B------:R-:W-:Y:S02]  /*2d00*/  LOP3.LUT R26, R2, 0x1f, R9, 0xf8, !PT ;  /* 0x0000001f021a7812 */ /* 0x000fe400078ef809 */
[----:B------:R-:W-:Y:S02]  /*2d10*/  LOP3.LUT R25, R44, 0xfffffff8, RZ, 0xc0, !PT ;  /* 0xfffffff82c197812 */ /* 0x000fe400078ec0ff */
[----:B------:R-:W-:-:S07]  /*2d20*/  LOP3.LUT R24, R24, 0x3fffffff, RZ, 0xc0, !PT ;  /* 0x3fffffff18187812 */ /* 0x000fce00078ec0ff */
.L_x_174:
[----:B------:R-:W-:Y:S01]  /*2d30*/  ISETP.GT.U32.AND P1, PT, R37, R0, PT ;  /* 0x000000002500720c */ /* 0x000fe20003f24070 */
[----:B------:R-:W-:Y:S01]  /*2d40*/  BSSY.RECONVERGENT B0, `(.L_x_163) ;  /* 0x0000071000007945 */ /* 0x000fe20003800200 */
[----:B------:R-:W-:Y:S02]  /*2d50*/  HFMA2 R36, -RZ, RZ, 0, 0 ;  /* 0x00000000ff247431 */ /* 0x000fe400000001ff */
[----:B------:R-:W-:Y:S01]  /*2d60*/  IMAD.MOV.U32 R39, RZ, RZ, RZ ;  /* 0x000000ffff277224 */ /* 0x000fe200078e00ff */
[----:B------:R-:W-:-:S13]  /*2d70*/  ISETP.GT.AND.EX P1, PT, R35, RZ, PT, P1 ;  /* 0x000000ff2300720c */ /* 0x000fda0003f24310 */
[----:B012---:R-:W-:Y:S05]  /*2d80*/  @!P1 BRA `(.L_x_164) ;  /* 0x0000000400b09947 */ /* 0x007fea0003800000 */
        /* <DEDUP_REMOVED lines=8> */
[----:B------:R-:W-:Y:S02]  /*2e10*/  MOV R36, RZ ;  /* 0x000000ff00247202 */ /* 0x000fe40000000f00 */
[----:B------:R-:W-:-:S03]  /*2e20*/  MOV R41, R0 ;  /* 0x0000000000297202 */ /* 0x000fc60000000f00 */
[----:B------:R-:W-:Y:S05]  /*2e30*/  @!P2 BRA `(.L_x_166) ;  /* 0x0000000000a8a947 */ /* 0x000fea0003800000 */
[----:B------:R-:W-:Y:S01]  /*2e40*/  IADD3 R7, P2, PT, R30, R26, RZ ;  /* 0x0000001a1e077210 */ /* 0x000fe20007f5e0ff */
[----:B------:R-:W-:Y:S01]  /*2e50*/  HFMA2 R38, -RZ, RZ, 0, 0 ;  /* 0x00000000ff267431 */ /* 0x000fe200000001ff */
[----:B------:R-:W-:Y:S01]  /*2e60*/  MOV R36, RZ ;  /* 0x000000ff00247202 */ /* 0x000fe20000000f00 */
[----:B------:R-:W-:Y:S01]  /*2e70*/  IMAD.MOV.U32 R41, RZ, RZ, R0 ;  /* 0x000000ffff297224 */ /* 0x000fe200078e0000 */
[----:B------:R-:W-:Y:S01]  /*2e80*/  MOV R46, R25 ;  /* 0x00000019002e7202 */ /* 0x000fe20000000f00 */
[----:B------:R-:W-:Y:S01]  /*2e90*/  IMAD.X R8, R3, 0x1, R43, P2 ;  /* 0x0000000103087824 */ /* 0x000fe200010e062b */
[C---:B------:R-:W-:Y:S02]  /*2ea0*/  LEA R6, P2, R7.reuse, UR4, 0x3 ;  /* 0x0000000407067c11 */ /* 0x040fe4000f8418ff */
[----:B------:R-:W-:Y:S02]  /*2eb0*/  MOV R47, R24 ;  /* 0x00000018002f7202 */ /* 0x000fe40000000f00 */
[----:B------:R-:W-:-:S09]  /*2ec0*/  LEA.HI.X R7, R7, UR5, R8, 0x3, P2 ;  /* 0x0000000507077c11 */ /* 0x000fd200090f1c08 */
.L_x_167:
        /* <DEDUP_REMOVED lines=33> */
.L_x_166:
[----:B------:R-:W-:Y:S05]  /*30e0*/  BSYNC.RECONVERGENT B1 ;  /* 0x0000000000017941 */ /* 0x000fea0003800200 */
.L_x_165:
        /* <DEDUP_REMOVED lines=25> */
.L_x_169:
[----:B------:R-:W-:Y:S05]  /*3280*/  BSYNC.RECONVERGENT B1 ;  /* 0x0000000000017941 */ /* 0x000fea0003800200 */
.L_x_168:
[----:B------:R-:W-:Y:S05]  /*3290*/  @!P1 BRA `(.L_x_164) ;  /* 0x00000000006c9947 */ /* 0x000fea0003800000 */
[C---:B------:R-:W-:Y:S02]  /*32a0*/  LOP3.LUT P2, RZ, R45.reuse, 0x3, RZ, 0xc0, !PT ;  /* 0x000000032dff7812 */ /* 0x040fe4000784c0ff */
[----:B------:R-:W-:-:S11]  /*32b0*/  LOP3.LUT P1, RZ, R45, 0x1, RZ, 0xc0, !PT ;  /* 0x000000012dff7812 */ /* 0x000fd6000782c0ff */
[----:B------:R-:W0:Y:S01]  /*32c0*/  @P2 LDC.64 R8, c[0x0][0x3d0] ;  /* 0x0000f400ff082b82 */ /* 0x000e220000000a00 */
[----:B------:R-:W-:Y:S01]  /*32d0*/  @P2 MOV R10, R4 ;  /* 0x00000004000a2202 */ /* 0x000fe20000000f00 */
[----:B------:R-:W-:Y:S02]  /*32e0*/  @P2 IMAD.MOV.U32 R11, RZ, RZ, R5 ;  /* 0x000000ffff0b2224 */ /* 0x000fe400078e0005 */
[----:B------:R-:W-:Y:S02]  /*32f0*/  @P2 IMAD R13, R38, 0xa00, RZ ;  /* 0x00000a00260d2824 */ /* 0x000fe400078e02ff */
[C---:B------:R-:W-:Y:S01]  /*3300*/  @P2 IMAD.WIDE.U32 R10, R41.reuse, 0xa00, R10 ;  /* 0x00000a00290a2825 */ /* 0x040fe200078e000a */
[----:B------:R-:W-:Y:S01]  /*3310*/  @P2 IADD3 R41, P3, PT, R41, 0x14, RZ ;  /* 0x0000001429292810 */ /* 0x000fe20007f7e0ff */
[----:B------:R-:W1:Y:S03]  /*3320*/  @!P1 LDC.64 R6, c[0x0][0x3d0] ;  /* 0x0000f400ff069b82 */ /* 0x000e660000000a00 */
[----:B------:R-:W-:Y:S01]  /*3330*/  @P2 IADD3.X R38, PT, PT, RZ, R38, RZ, P3, !PT ;  /* 0x00000026ff262210 */ /* 0x000fe20001ffe4ff */
[----:B------:R-:W-:Y:S01]  /*3340*/  @!P1 IMAD.WIDE.U32 R4, R41, 0xa00, R4 ;  /* 0x00000a0029049825 */ /* 0x000fe200078e0004 */
[----:B------:R-:W-:-:S03]  /*3350*/  @P2 IADD3 R13, PT, PT, R11, R13, RZ ;  /* 0x0000000d0b0d2210 */ /* 0x000fc60007ffe0ff */
        /* <DEDUP_REMOVED lines=15> */
.L_x_164:
[----:B------:R-:W-:Y:S05]  /*3450*/  BSYNC.RECONVERGENT B0 ;  /* 0x0000000000007941 */ /* 0x000fea0003800200 */
.L_x_163:
[----:B------:R0:W-:Y:S01]  /*3460*/  STS [R31], R39 ;  /* 0x000000271f007388 */ /* 0x0001e20000000800 */
[----:B------:R-:W1:Y:S01]  /*3470*/  LDC.64 R6, c[0x0][0x388] ;  /* 0x0000e200ff067b82 */ /* 0x000e620000000a00 */
[----:B------:R-:W-:Y:S01]  /*3480*/  ISETP.GT.U32.AND P1, PT, R40, 0x9, PT ;  /* 0x000000092800780c */ /* 0x000fe20003f24070 */
[----:B------:R-:W-:Y:S01]  /*3490*/  IMAD.MOV.U32 R9, RZ, RZ, R32 ;  /* 0x000000ffff097224 */ /* 0x000fe200078e0020 */
[----:B------:R0:W-:Y:S05]  /*34a0*/  STS [R31+0x500], R36 ;  /* 0x000500241f007388 */ /* 0x0001ea0000000800 */
[----:B------:R-:W2:Y:S08]  /*34b0*/  LDC.64 R4, c[0x0][0x390] ;  /* 0x0000e400ff047b82 */ /* 0x000eb00000000a00 */
[----:B0-----:R-:W-:Y:S06]  /*34c0*/  BAR.SYNC.DEFER_BLOCKING 0x0 ;  /* 0x0000000000007b1d */ /* 0x001fec0000010000 */
.L_x_173:
[----:B0-----:R-:W-:Y:S01]  /*34d0*/  @!P1 LOP3.LUT R10, R9, 0x1e, R28, 0x78, !PT ;  /* 0x0000001e090a9812 */ /* 0x001fe200078e781c */
[----:B------:R-:W-:Y:S01]  /*34e0*/  HFMA2 R8, -RZ, RZ, 0, 0 ;  /* 0x00000000ff087431 */ /* 0x000fe200000001ff */
[----:B------:R-:W-:Y:S01]  /*34f0*/  UMOV UR6, 0xffff ;  /* 0x0000ffff00067882 */ /* 0x000fe20000000000 */
[----:B------:R-:W-:Y:S02]  /*3500*/  ISETP.NE.AND P2, PT, R40, RZ, PT ;  /* 0x000000ff2800720c */ /* 0x000fe40003f45270 */
[----:B------:R-:W-:Y:S02]  /*3510*/  @!P1 LEA R11, R10, R27, 0x2 ;  /* 0x0000001b0a0b9211 */ /* 0x000fe400078e10ff */
[----:B------:R-:W-:-:S03]  /*3520*/  MOV R10, RZ ;  /* 0x000000ff000a7202 */ /* 0x000fc60000000f00 */
[----:B------:R0:W3:Y:S04]  /*3530*/  @!P1 LDS R8, [R11] ;  /* 0x000000000b089984 */ /* 0x0000e80000000800 */
[----:B------:R0:W4:Y:S01]  /*3540*/  @!P1 LDS R10, [R11+0x500] ;  /* 0x000500000b0a9984 */ /* 0x0001220000000800 */
[----:B------:R-:W-:Y:S05]  /*3550*/  BRA.DIV UR6, `(.L_x_170) ;  /* 0x0000000206ac7947 */ /* 0x000fea000b800000 */
[----:B------:R-:W-:Y:S01]  /*3560*/  IMAD.MOV.U32 R15, RZ, RZ, 0xffff ;  /* 0x0000ffffff0f7424 */ /* 0x000fe200078e00ff */
[----:B------:R-:W-:Y:S01]  /*3570*/  MOV R17, 0xffff ;  /* 0x0000ffff00117802 */ /* 0x000fe20000000f00 */
[----:B------:R-:W-:Y:S01]  /*3580*/  IMAD.MOV.U32 R19, RZ, RZ, 0xffff ;  /* 0x0000ffffff137424 */ /* 0x000fe200078e00ff */
[----:B------:R-:W-:Y:S01]  /*3590*/  MOV R16, 0xffff ;  /* 0x0000ffff00107802 */ /* 0x000fe20000000f00 */
[----:B0--3--:R-:W0:Y:S01]  /*35a0*/  SHFL.BFLY PT, R11, R8, 0x8, 0x101f ;  /* 0x0d101f00080b7f89 */ /* 0x009e2200000e0000 */
[----:B------:R-:W-:Y:S02]  /*35b0*/  MOV R18, 0xffff ;  /* 0x0000ffff00127802 */ /* 0x000fe40000000f00 */
[----:B------:R-:W-:Y:S01]  /*35c0*/  MOV R21, 0xffff ;  /* 0x0000ffff00157802 */ /* 0x000fe20000000f00 */
[----:B----4-:R-:W3:Y:S01]  /*35d0*/  SHFL.BFLY PT, R13, R10, 0x8, 0x101f ;  /* 0x0d101f000a0d7f89 */ /* 0x010ee200000e0000 */
[----:B------:R-:W-:Y:S01]  /*35e0*/  MOV R20, 0xffff ;  /* 0x0000ffff00147802 */ /* 0x000fe20000000f00 */
[----:B0-----:R-:W-:Y:S01]  /*35f0*/  FADD.FTZ R11, R11, R8 ;  /* 0x000000080b0b7221 */ /* 0x001fe20000010000 */
[----:B---3--:R-:W-:-:S04]  /*3600*/  FADD.FTZ R13, R13, R10 ;  /* 0x0000000a0d0d7221 */ /* 0x008fc80000010000 */
        /* <DEDUP_REMOVED lines=12> */
.L_x_184:
[----:B------:R-:W-:Y:S01]  /*36d0*/  BSSY.RECONVERGENT B0, `(.L_x_171) ;  /* 0x000000a000007945 */ /* 0x000fe20003800200 */
[----:B----4-:R-:W-:-:S03]  /*36e0*/  FADD.FTZ R17, R17, R10 ;  /* 0x0000000a11117221 */ /* 0x010fc60000010000 */
[----:B------:R-:W-:Y:S05]  /*36f0*/  @P2 BRA `(.L_x_172) ;  /* 0x00000000001c2947 */ /* 0x000fea0003800000 */
[----:B------:R-:W-:Y:S01]  /*3700*/  IMAD.IADD R13, R9, 0x1, R30 ;  /* 0x00000001090d7824 */ /* 0x000fe200078e021e */
[----:B------:R-:W-:-:S03]  /*3710*/  F2FP.BF16.F32.PACK_AB R8, R17, R8 ;  /* 0x000000081108723e */ /* 0x000fc600000010ff */
[----:B-1----:R-:W-:Y:S01]  /*3720*/  IMAD.WIDE R10, R13, 0x2, R6 ;  /* 0x000000020d0a7825 */ /* 0x002fe200078e0206 */
[----:B------:R-:W-:-:S03]  /*3730*/  PRMT R14, R8, 0x7632, R14 ;  /* 0x00007632080e7816 */ /* 0x000fc6000000000e */
[----:B--2---:R-:W-:Y:S01]  /*3740*/  IMAD.WIDE R12, R13, 0x2, R4 ;  /* 0x000000020d0c7825 */ /* 0x004fe200078e0204 */
[----:B------:R0:W-:Y:S04]  /*3750*/  STG.E.U16 desc[UR10][R10.64], R8 ;  /* 0x000000080a007986 */ /* 0x0001e8000c10150a */
[----:B------:R0:W-:Y:S02]  /*3760*/  STG.E.U16 desc[UR10][R12.64], R14 ;  /* 0x0000000e0c007986 */ /* 0x0001e4000c10150a */
.L_x_172:
[----:B------:R-:W-:Y:S05]  /*3770*/  BSYNC.RECONVERGENT B0 ;  /* 0x0000000000007941 */ /* 0x000fea0003800200 */
.L_x_171:
[C---:B------:R-:W-:Y:S02]  /*3780*/  ISETP.GE.U32.AND P2, PT, R9.reuse, 0xc, PT ;  /* 0x0000000c0900780c */ /* 0x040fe40003f46070 */
[----:B------:R-:W-:-:S11]  /*3790*/  IADD3 R9, PT, PT, R9, 0x14, RZ ;  /* 0x0000001409097810 */ /* 0x000fd60007ffe0ff */
[----:B------:R-:W-:Y:S05]  /*37a0*/  @!P2 BRA `(.L_x_173) ;  /* 0xfffffffc0048a947 */ /* 0x000fea000383ffff */
[----:B------:R-:W-:Y:S05]  /*37b0*/  WARPSYNC.ALL ;  /* 0x0000000000007948 */ /* 0x000fea0003800000 */
[----:B------:R-:W-:Y:S01]  /*37c0*/  IADD3 R30, PT, PT, R30, 0x400, RZ ;  /* 0x000004001e1e7810 */ /* 0x000fe20007ffe0ff */
[----:B------:R-:W-:Y:S03]  /*37d0*/  BAR.SYNC.DEFER_BLOCKING 0x0 ;  /* 0x0000000000007b1d */ /* 0x000fe60000010000 */
[----:B------:R-:W-:-:S13]  /*37e0*/  ISETP.GE.AND P1, PT, R30, UR8, PT ;  /* 0x000000081e007c0c */ /* 0x000fda000bf26270 */
[----:B------:R-:W-:Y:S05]  /*37f0*/  @!P1 BRA `(.L_x_174) ;  /* 0xfffffff4004c9947 */ /* 0x000fea000383ffff */
[----:B------:R-:W-:Y:S05]  /*3800*/  EXIT ;  /* 0x000000000000794d */ /* 0x000fea0003800000 */
.L_x_170:
[----:B------:R-:W-:Y:S01]  /*3810*/  BSSY B0, `(.L_x_175) ;  /* 0x0000008000007945 */ /* 0x000fe20003800000 */
[----:B---3--:R-:W-:Y:S01]  /*3820*/  MOV R19, R8 ;  /* 0x0000000800137202 */ /* 0x008fe20000000f00 */
[----:B------:R-:W-:Y:S01]  /*3830*/  IMAD.MOV.U32 R20, RZ, RZ, 0x8 ;  /* 0x00000008ff147424 */ /* 0x000fe200078e00ff */
[----:B------:R-:W-:Y:S02]  /*3840*/  MOV R21, 0x101f ;  /* 0x0000101f00157802 */ /* 0x000fe40000000f00 */
[----:B------:R-:W-:-:S07]  /*3850*/  MOV R16, 0xffff ;  /* 0x0000ffff00107802 */ /* 0x000fce0000000f00 */
[----:B012-4-:R-:W-:Y:S05]  /*3860*/  WARPSYNC.COLLECTIVE R16, `(.L_x_176) ;  /* 0x0000000010087348 */ /* 0x017fea0003c00000 */
[----:B------:R3:W0:Y:S02]  /*3870*/  SHFL.BFLY P3, R18, R19, R20, R21 ;  /* 0x0c00001413127389 */ /* 0x0006240000060015 */
[----:B01234-:R-:W-:Y:S05]  /*3880*/  ENDCOLLECTIVE ;  /* 0x000000000000791b */ /* 0x01ffea0003800000 */
.L_x_176:
[----:B------:R-:W-:Y:S05]  /*3890*/  BSYNC B0 ;  /* 0x0000000000007941 */ /* 0x000fea0003800000 */
.L_x_175:
        /* <DEDUP_REMOVED lines=8> */
.L_x_177:
[----:B------:R-:W-:Y:S01]  /*3920*/  FADD.FTZ R11, R11, R8 ;  /* 0x000000080b0b7221 */ /* 0x000fe20000010000 */
[----:B------:R-:W-:-:S04]  /*3930*/  HFMA2 R20, -RZ, RZ, 0, 2.384185791015625e-07 ;  /* 0x00000004ff147431 */ /* 0x000fc800000001ff */
[----:B------:R-:W-:Y:S01]  /*3940*/  MOV R19, R11 ;  /* 0x0000000b00137202 */ /* 0x000fe20000000f00 */
[----:B------:R-:W-:-:S07]  /*3950*/  IMAD.MOV.U32 R13, RZ, RZ, R18 ;  /* 0x000000ffff0d7224 */ /* 0x000fce00078e0012 */
[----:B------:R-:W-:Y:S05]  /*3960*/  WARPSYNC.COLLECTIVE R16, `(.L_x_178) ;  /* 0x0000000010087348 */ /* 0x000fea0003c00000 */
[----:B------:R0:W1:Y:S02]  /*3970*/  SHFL.BFLY P3, R18, R19, R20, R21 ;  /* 0x0c00001413127389 */ /* 0x0000640000060015 */
[----:B01----:R-:W-:Y:S05]  /*3980*/  ENDCOLLECTIVE ;  /* 0x000000000000791b */ /* 0x003fea0003800000 */
.L_x_178:
[----:B------:R-:W-:-:S04]  /*3990*/  FADD.FTZ R13, R13, R10 ;  /* 0x0000000a0d0d7221 */ /* 0x000fc80000010000 */
[----:B------:R-:W-:Y:S01]  /*39a0*/  IMAD.MOV.U32 R19, RZ, RZ, R13 ;  /* 0x000000ffff137224 */ /* 0x000fe200078e000d */
[----:B------:R-:W-:-:S07]  /*39b0*/  MOV R12, R18 ;  /* 0x00000012000c7202 */ /* 0x000fce0000000f00 */
[----:B------:R-:W-:Y:S05]  /*39c0*/  WARPSYNC.COLLECTIVE R16, `(.L_x_179) ;  /* 0x0000000010087348 */ /* 0x000fea0003c00000 */
[----:B------:R0:W1:Y:S02]  /*39d0*/  SHFL.BFLY P3, R18, R19, R20, R21 ;  /* 0x0c00001413127389 */ /* 0x0000640000060015 */
[----:B01----:R-:W-:Y:S05]  /*39e0*/  ENDCOLLECTIVE ;  /* 0x000000000000791b */ /* 0x003fea0003800000 */
.L_x_179:
[----:B------:R-:W-:Y:S01]  /*39f0*/  FADD.FTZ R12, R11, R12 ;  /* 0x0000000c0b0c7221 */ /* 0x000fe20000010000 */
[----:B------:R-:W-:-:S04]  /*3a00*/  HFMA2 R20, -RZ, RZ, 0, 1.1920928955078125e-07 ;  /* 0x00000002ff147431 */ /* 0x000fc800000001ff */
[----:B------:R-:W-:Y:S02]  /*3a10*/  MOV R19, R12 ;  /* 0x0000000c00137202 */ /* 0x000fe40000000f00 */
[----:B------:R-:W-:-:S07]  /*3a20*/  MOV R14, R18 ;  /* 0x00000012000e7202 */ /* 0x000fce0000000f00 */
[----:B------:R-:W-:Y:S05]  /*3a30*/  WARPSYNC.COLLECTIVE R16, `(.L_x_180) ;  /* 0x0000000010087348 */ /* 0x000fea0003c00000 */
[----:B------:R0:W1:Y:S02]  /*3a40*/  SHFL.BFLY P3, R18, R19, R20, R21 ;  /* 0x0c00001413127389 */ /* 0x0000640000060015 */
[----:B01----:R-:W-:Y:S05]  /*3a50*/  ENDCOLLECTIVE ;  /* 0x000000000000791b */ /* 0x003fea0003800000 */
.L_x_180:
[----:B------:R-:W-:-:S05]  /*3a60*/  FADD.FTZ R14, R13, R14 ;  /* 0x0000000e0d0e7221 */ /* 0x000fca0000010000 */
[----:B------:R-:W-:Y:S01]  /*3a70*/  MOV R19, R14 ;  /* 0x0000000e00137202 */ /* 0x000fe20000000f00 */
[----:B------:R-:W-:-:S07]  /*3a80*/  IMAD.MOV.U32 R15, RZ, RZ, R18 ;  /* 0x000000ffff0f7224 */ /* 0x000fce00078e0012 */
[----:B------:R-:W-:Y:S05]  /*3a90*/  WARPSYNC.COLLECTIVE R16, `(.L_x_181) ;  /* 0x0000000010087348 */ /* 0x000fea0003c00000 */
[----:B------:R0:W1:Y:S02]  /*3aa0*/  SHFL.BFLY P3, R18, R19, R20, R21 ;  /* 0x0c00001413127389 */ /* 0x0000640000060015 */
[----:B01----:R-:W-:Y:S05]  /*3ab0*/  ENDCOLLECTIVE ;  /* 0x000000000000791b */ /* 0x003fea0003800000 */
.L_x_181:
[----:B------:R-:W-:-:S05]  /*3ac0*/  FADD.FTZ R15, R12, R15 ;  /* 0x0000000f0c0f7221 */ /* 0x000fca0000010000 */
[----:B------:R-:W-:Y:S01]  /*3ad0*/  MOV R19, R15 ;  /* 0x0000000f00137202 */ /* 0x000fe20000000f00 */
[----:B------:R-:W-:Y:S01]  /*3ae0*/  IMAD.MOV.U32 R20, RZ, RZ, 0x1 ;  /* 0x00000001ff147424 */ /* 0x000fe200078e00ff */
[----:B------:R-:W-:-:S07]  /*3af0*/  MOV R17, R18 ;  /* 0x0000001200117202 */ /* 0x000fce0000000f00 */
[----:B------:R-:W-:Y:S05]  /*3b00*/  WARPSYNC.COLLECTIVE R16, `(.L_x_182) ;  /* 0x0000000010087348 */ /* 0x000fea0003c00000 */
[----:B------:R0:W1:Y:S02]  /*3b10*/  SHFL.BFLY P3, R18, R19, R20, R21 ;  /* 0x0c00001413127389 */ /* 0x0000640000060015 */
[----:B01----:R-:W-:Y:S05]  /*3b20*/  ENDCOLLECTIVE ;  /* 0x000000000000791b */ /* 0x003fea0003800000 */
.L_x_182:
[----:B------:R-:W-:-:S05]  /*3b30*/  FADD.FTZ R17, R14, R17 ;  /* 0x000000110e117221 */ /* 0x000fca0000010000 */
[----:B------:R-:W-:Y:S02]  /*3b40*/  MOV R19, R17 ;  /* 0x0000001100137202 */ /* 0x000fe40000000f00 */
[----:B------:R-:W-:-:S07]  /*3b50*/  MOV R8, R18 ;  /* 0x0000001200087202 */ /* 0x000fce0000000f00 */
[----:B------:R-:W-:Y:S05]  /*3b60*/  WARPSYNC.COLLECTIVE R16, `(.L_x_183) ;  /* 0x0000000010087348 */ /* 0x000fea0003c00000 */
[----:B------:R0:W1:Y:S02]  /*3b70*/  SHFL.BFLY P3, R18, R19, R20, R21 ;  /* 0x0c00001413127389 */ /* 0x0000640000060015 */
[----:B01----:R-:W-:Y:S05]  /*3b80*/  ENDCOLLECTIVE ;  /* 0x000000000000791b */ /* 0x003fea0003800000 */
.L_x_183:
[----:B------:R-:W-:Y:S01]  /*3b90*/  FADD.FTZ R8, R15, R8 ;  /* 0x000000080f087221 */ /* 0x000fe20000010000 */
[----:B------:R-:W-:Y:S01]  /*3ba0*/  MOV R10, R18 ;  /* 0x00000012000a7202 */ /* 0x000fe20000000f00 */
[----:B------:R-:W-:Y:S06]  /*3bb0*/  BRA `(.L_x_184) ;  /* 0xfffffff800c47947 */ /* 0x000fec000383ffff */
.L_x_185:
        /* <DEDUP_REMOVED lines=12> */
.L_x_1132:


//--------------------- .text._ZN13group_norm_v218gn_bwd_cuda_kernelI13__nv_bfloat16Li320ELi1ELi16ELi160ELi64ELb1ELb1ELi8ELi320ELi320ELi4ELb1ELi16ELb0ELb0ELNS_15WgradSyncMethodE3ENS_16CompileConditionILi1000EEEEEvPT_S6_S6_PKS5_S8_S8_S8_PKfflPfPj --------------------------
	.section	.text._ZN13group_norm_v218gn_bwd_cuda_kernelI13__nv_bfloat16Li320ELi1ELi16ELi160ELi64ELb1ELb1ELi8ELi320ELi320ELi4ELb1ELi16ELb0ELb0ELNS_15WgradSyncMethodE3ENS_16CompileConditionILi1000EEEEEvPT_S6_S6_PKS5_S8_S8_S8_PKfflPfPj,"ax",@progbits
	.align	128
        .global         _ZN13group_norm_v218gn_bwd_cuda_kernelI13__nv_bfloat16Li320ELi1ELi16ELi160ELi64ELb1ELb1ELi8ELi320ELi320ELi4ELb1ELi16ELb0ELb0ELNS_15WgradSyncMethodE3ENS_16CompileConditionILi1000EEEEEvPT_S6_S6_PKS5_S8_S8_S8_PKfflPfPj
        .type           _ZN13group_norm_v218gn_bwd_cuda_kernelI13__nv_bfloat16Li320ELi1ELi16ELi160ELi64ELb1ELb1ELi8ELi320ELi320ELi4ELb1ELi16ELb0ELb0ELNS_15WgradSyncMethodE3ENS_16CompileConditionILi1000EEEEEvPT_S6_S6_PKS5_S8_S8_S8_PKfflPfPj,@function
        .size           _ZN13group_norm_v218gn_bwd_cuda_kernelI13__nv_bfloat16Li320ELi1ELi16ELi160ELi64ELb1ELb1ELi8ELi320ELi320ELi4ELb1ELi16ELb0ELb0ELNS_15WgradSyncMethodE3ENS_16CompileConditionILi1000EEEEEvPT_S6_S6_PKS5_S8_S8_S8_PKfflPfPj,(.L_x_1133 - _ZN13group_norm_v218gn_bwd_cuda_kernelI13__nv_bfloat16Li320ELi1ELi16ELi160ELi64ELb1ELb1ELi8ELi320ELi320ELi4ELb1ELi16ELb0ELb0ELNS_15WgradSyncMethodE3ENS_16CompileConditionILi1000EEEEEvPT_S6_S6_PKS5_S8_S8_S8_PKfflPfPj)
        .other          _ZN13group_norm_v218gn_bwd_cuda_kernelI13__nv_bfloat16Li320ELi1ELi16ELi160ELi64ELb1ELb1ELi8ELi320ELi320ELi4ELb1ELi16ELb0ELb0ELNS_15WgradSyncMethodE3ENS_16CompileConditionILi1000EEEEEvPT_S6_S6_PKS5_S8_S8_S8_PKfflPfPj,@"STO_CUDA_ENTRY STV_DEFAULT"
_ZN13group_norm_v218gn_bwd_cuda_kernelI13__nv_bfloat16Li320ELi1ELi16ELi160ELi64ELb1ELb1ELi8ELi320ELi320ELi4ELb1ELi16ELb0ELb0ELNS_15WgradSyncMethodE3ENS_16CompileConditionILi1000EEEEEvPT_S6_S6_PKS5_S8_S8_S8_PKfflPfPj:
.text._ZN13group_norm_v218gn_bwd_cuda_kernelI13__nv_bfloat16Li320ELi1ELi16ELi160ELi64ELb1ELb1ELi8ELi320ELi320ELi4ELb1ELi16ELb0ELb0ELNS_15WgradSyncMethodE3ENS_16CompileConditionILi1000EEEEEvPT_S6_S6_PKS5_S8_S8_S8_PKfflPfPj:
[----:B------:R-:W-:Y:S01]  /*0000*/  LDC R1, c[0x0][0x37c] ;  /* 0x0000df00ff017b82 */ /* 0x000fe20000000800 */
[----:B------:R-:W0:Y:S01]  /*0010*/  S2R R0, SR_CTAID.Y ;  /* 0x0000000000007919 */ /* 0x000e220000002600 */
[----:B------:R-:W1:Y:S01]  /*0020*/  LDCU.64 UR6, c[0x0][0x3c8] ;  /* 0x00007900ff0677ac */ /* 0x000e620008000a00 */
[----:B------:R-:W2:Y:S01]  /*0030*/  S2R R2, SR_CTAID.X ;  /* 0x0000000000027919 */ /* 0x000ea20000002500 */
[----:B------:R-:W3:Y:S01]  /*0040*/  LDCU.64 UR10, c[0x0][0x358] ;  /* 0x00006b00ff0a77ac */ /* 0x000ee20008000a00 */
[----:B-1----:R-:W-:Y:S02]  /*0050*/  USHF.L.U32 UR9, UR6, 0x3, URZ ;  /* 0x0000000306097899 */ /* 0x002fe400080006ff */
[----:B------:R-:W-:-:S06]  /*0060*/  USHF.L.U64.HI UR7, UR6, 0x3, UR7 ;  /* 0x0000000306077899 */ /* 0x000fcc0008010207 */
[----:B------:R-:W-:Y:S02]  /*0070*/  MOV R3, UR7 ;  /* 0x0000000700037c02 */ /* 0x000fe40008000f00 */
[C---:B0-----:R-:W-:Y:S02]  /*0080*/  ISETP.LT.U32.AND P0, PT, R0.reuse, UR9, PT ;  /* 0x0000000900007c0c */ /* 0x041fe4000bf01070 */
        /* <DEDUP_REMOVED lines=10> */
[----:B------:R-:W-:-:S04]  /*0130*/  LOP3.LUT P0, RZ, R3, R2, RZ, 0xfc, !PT ;  /* 0x0000000203ff7212 */ /* 0x000fc8000780fcff */
[----:B------:R-:W-:Y:S01]  /*0140*/  SEL R3, R6, 0x1, !P0 ;  /* 0x0000000106037807 */ /* 0x000fe20004000000 */
[----:B0-----:R-:W-:Y:S01]  /*0150*/  IMAD.WIDE.U32 R4, R99, 0x4, R4 ;  /* 0x0000000463047825 */ /* 0x001fe200078e0004 */
[----:B------:R-:W-:Y:S06]  /*0160*/  MEMBAR.ALL.GPU ;  /* 0x0000000000007992 */ /* 0x000fec000000a000 */
[----:B------:R-:W-:-:S00]  /*0170*/  ERRBAR ;  /* 0x00000000000079ab */ /* 0x000fc00000000000 */
[----:B------:R-:W-:Y:S06]  /*0180*/  CGAERRBAR ;  /* 0x00000000000075ab */ /* 0x000fec0000000000 */
[----:B------:R0:W5:Y:S02]  /*0190*/  ATOM.E.ADD.STRONG.GPU PT, R3, desc[UR10][R4.64+0x40], R3 ;  /* 0x800040030403798a */ /* 0x00016400081ef10a */
.L_x_188:
[----:B------:R-:W2:Y:S04]  /*01a0*/  LD.E.STRONG.GPU R6, desc[UR10][R4.64+0x40] ;  /* 0x0000400a04067980 */ /* 0x000ea8000c10f900 */
[----:B--2---:R-:W-:Y:S01]  /*01b0*/  CCTL.IVALL ;  /* 0x00000000ff00798f */ /* 0x004fe20002000000 */
[----:B------:R-:W-:Y:S05]  /*01c0*/  YIELD ;  /* 0x0000000000007946 */ /* 0x000fea0003800000 */
[----:B-----5:R-:W-:-:S04]  /*01d0*/  LOP3.LUT R6, R6, R3, RZ, 0x3c, !PT ;  /* 0x0000000306067212 */ /* 0x020fc800078e3cff */
[----:B------:R-:W-:-:S13]  /*01e0*/  ISETP.GT.AND P0, PT, R6, -0x1, PT ;  /* 0xffffffff0600780c */ /* 0x000fda0003f04270 */
[----:B------:R-:W-:Y:S05]  /*01f0*/  @P0 BRA `(.L_x_188) ;  /* 0xfffffffc00e80947 */ /* 0x000fea000383ffff */
.L_x_187:
[----:B------:R-:W-:Y:S05]  /*0200*/  WARPSYNC.ALL ;  /* 0x0000000000007948 */ /* 0x000fea0003800000 */
[----:B------:R-:W-:Y:S06]  /*0210*/  BAR.SYNC.DEFER_BLOCKING 0x0 ;  /* 0x0000000000007b1d */ /* 0x000fec0000010000 */
[----:B------:R-:W-:Y:S05]  /*0220*/  BRA `(.L_x_189) ;  /* 0x0000002c00087947 */ /* 0x000fea0003800000 */
.L_x_186:
[----:B------:R-:W0:Y:S01]  /*0230*/  S2R R3, SR_TID.X ;  /* 0x0000000000037919 */ /* 0x000e220000002100 */
[----:B------:R-:W1:Y:S01]  /*0240*/  LDC.64 R92, c[0x0][0x3a8] ;  /* 0x0000ea00ff5c7b82 */ /* 0x000e620000000a00 */
[----:B------:R-:W-:-:S07]  /*0250*/  IMAD R7, R99, 0x140, RZ ;  /* 0x0000014063077824 */ /* 0x000fce00078e02ff */
[----:B------:R-:W2:Y:S08]  /*0260*/  LDC.64 R86, c[0x0][0x3b0] ;  /* 0x0000ec00ff567b82 */ /* 0x000eb00000000a00 */
[----:B------:R-:W3:Y:S01]  /*0270*/  S2UR UR6, SR_CgaCtaId ;  /* 0x00000000000679c3 */ /* 0x000ee20000008800 */
[----:B------:R-:W-:Y:S01]  /*0280*/  LOP3.LUT R5, R0, 0xfff8, RZ, 0xc0, !PT ;  /* 0x0000fff800057812 */ /* 0x000fe200078ec0ff */
[----:B------:R-:W-:Y:S01]  /*0290*/  UMOV UR4, 0x400 ;  /* 0x0000040000047882 */ /* 0x000fe20000000000 */
[----:B------:R-:W-:-:S05]  /*02a0*/  SHF.R.U32.HI R9, RZ, 0x3, R0 ;  /* 0x00000003ff097819 */ /* 0x000fca0000011600 */
[----:B------:R-:W4:Y:S01]  /*02b0*/  LDC.64 R124, c[0x0][0x3d8] ;  /* 0x0000f600ff7c7b82 */ /* 0x000f220000000a00 */
[----:B0-----:R-:W-:-:S07]  /*02c0*/  LOP3.LUT R4, R3, 0xffff, RZ, 0xc0, !PT ;  /* 0x0000ffff03047812 */ /* 0x001fce00078ec0ff */
[----:B------:R-:W0:Y:S01]  /*02d0*/  LDC.64 R122, c[0x0][0x3d0] ;  /* 0x0000f400ff7a7b82 */ /* 0x000e220000000a00 */
[----:B------:R-:W-:-:S07]  /*02e0*/  IMAD R4, R4, 0x334, RZ ;  /* 0x0000033404047824 */ /* 0x000fce00078e02ff */
[----:B------:R-:W5:Y:S01]  /*02f0*/  LDC.64 R120, c[0x0][0x3d8] ;  /* 0x0000f600ff787b82 */ /* 0x000f620000000a00 */
[----:B------:R-:W-:-:S04]  /*0300*/  SHF.R.U32.HI R97, RZ, 0x10, R4 ;  /* 0x00000010ff617819 */ /* 0x000fc80000011604 */
[----:B------:R-:W-:-:S05]  /*0310*/  PRMT R4, R97, 0x9910, RZ ;  /* 0x0000991061047816 */ /* 0x000fca00000000ff */
[----:B------:R-:W-:-:S05]  /*0320*/  IMAD R4, R4, 0x50, RZ ;  /* 0x0000005004047824 */ /* 0x000fca00078e02ff */
[----:B------:R-:W-:-:S04]  /*0330*/  IADD3 R4, PT, PT, RZ, -R4, RZ ;  /* 0x80000004ff047210 */ /* 0x000fc80007ffe0ff */
[----:B------:R-:W-:-:S04]  /*0340*/  PRMT R4, R4, 0x7710, RZ ;  /* 0x0000771004047816 */ /* 0x000fc800000000ff */
[----:B------:R-:W-:-:S04]  /*0350*/  IADD3 R4, PT, PT, R4, R3, RZ ;  /* 0x0000000304047210 */ /* 0x000fc80007ffe0ff */
[----:B------:R-:W-:-:S04]  /*0360*/  LOP3.LUT R4, R4, 0xffff, RZ, 0xc0, !PT ;  /* 0x0000ffff04047812 */ /* 0x000fc800078ec0ff */
[----:B------:R-:W-:-:S05]  /*0370*/  LEA R94, R4, R7, 0x2 ;  /* 0x00000007045e7211 */ /* 0x000fca00078e10ff */
[----:B-1----:R-:W-:-:S04]  /*0380*/  IMAD.WIDE.U32 R92, R94, 0x2, R92 ;  /* 0x000000025e5c7825 */ /* 0x002fc800078e005c */
[----:B--2---:R-:W-:Y:S02]  /*0390*/  IMAD.WIDE.U32 R86, R94, 0x2, R86 ;  /* 0x000000025e567825 */ /* 0x004fe400078e0056 */
[----:B------:R-:W2:Y:S04]  /*03a0*/  LDG.E.64.CONSTANT R92, desc[UR10][R92.64] ;  /* 0x0000000a5c5c7981 */ /* 0x000ea8000c1e9b00 */
[----:B------:R-:W2:Y:S01]  /*03b0*/  LDG.E.64.CONSTANT R86, desc[UR10][R86.64] ;  /* 0x0000000a56567981 */ /* 0x000ea2000c1e9b00 */
[--C-:B------:R-:W-:Y:S01]  /*03c0*/  SHF.R.U32.HI R6, RZ, 0x4, R3.reuse ;  /* 0x00000004ff067819 */ /* 0x100fe20000011603 */
[----:B---3--:R-:W-:Y:S01]  /*03d0*/  ULEA UR8, UR6, UR4, 0x18 ;  /* 0x0000000406087291 */ /* 0x008fe2000f8ec0ff */
[----:B------:R-:W-:Y:S01]  /*03e0*/  LOP3.LUT R8, R5, 0x7, R2, 0xf8, !PT ;  /* 0x0000000705087812 */ /* 0x000fe200078ef802 */
[----:B------:R-:W-:Y:S01]  /*03f0*/  UIADD3 UR5, UPT, UPT, UR4, 0x2800, URZ ;  /* 0x0000280004057890 */ /* 0x000fe2000fffe0ff */
[--C-:B------:R-:W-:Y:S01]  /*0400*/  SHF.R.U32.HI R80, RZ, 0x2, R3.reuse ;  /* 0x00000002ff507819 */ /* 0x100fe20000011603 */
[----:B------:R-:W-:Y:S01]  /*0410*/  UIADD3 UR4, UPT, UPT, UR4, 0x3480, URZ ;  /* 0x0000348004047890 */ /* 0x000fe2000fffe0ff */
[----:B------:R-:W-:Y:S01]  /*0420*/  LOP3.LUT R6, R6, R3, RZ, 0x3c, !PT ;  /* 0x0000000306067212 */ /* 0x000fe200078e3cff */
[----:B------:R-:W-:Y:S01]  /*0430*/  IMAD R5, R8, 0xa00, R3 ;  /* 0x00000a0008057824 */ /* 0x000fe200078e0203 */
[----:B------:R-:W-:Y:S01]  /*0440*/  LEA R8, R99, R80, 0x1 ;  /* 0x0000005063087211 */ /* 0x000fe200078e08ff */
[----:B------:R-:W-:Y:S01]  /*0450*/  ULEA UR5, UR6, UR5, 0x18 ;  /* 0x0000000506057291 */ /* 0x000fe2000f8ec0ff */
[----:B------:R-:W-:Y:S01]  /*0460*/  SHF.L.U32 R45, R3, 0x1, RZ ;  /* 0x00000001032d7819 */ /* 0x000fe200000006ff */
[----:B------:R-:W-:Y:S01]  /*0470*/  IMAD.SHL.U32 R6, R6, 0x8, RZ ;  /* 0x0000000806067824 */ /* 0x000fe200078e00ff */
[----:B------:R-:W-:Y:S01]  /*0480*/  IADD3 R5, PT, PT, R5, R7, RZ ;  /* 0x0000000705057210 */ /* 0x000fe20007ffe0ff */
[----:B------:R-:W-:Y:S01]  /*0490*/  IMAD R8, R8, 0xa0, -R7 ;  /* 0x000000a008087824 */ /* 0x000fe200078e0a07 */
[----:B------:R-:W-:Y:S01]  /*04a0*/  LOP3.LUT R7, R45, 0x18, RZ, 0xc0, !PT ;  /* 0x000000182d077812 */ /* 0x000fe200078ec0ff */
[----:B------:R-:W-:Y:S01]  /*04b0*/  ULEA UR4, UR6, UR4, 0x18 ;  /* 0x0000000406047291 */ /* 0x000fe2000f8ec0ff */
[----:B------:R-:W-:Y:S01]  /*04c0*/  LEA R82, R3, UR8, 0x5 ;  /* 0x0000000803527c11 */ /* 0x000fe2000f8e28ff */
[----:B------:R-:W-:Y:S01]  /*04d0*/  VIADD R37, R8, 0x3c ;  /* 0x0000003c08257836 */ /* 0x000fe20000000000 */
[----:B------:R-:W-:Y:S01]  /*04e0*/  LOP3.LUT R6, R6, 0x18, RZ, 0xc0, !PT ;  /* 0x0000001806067812 */ /* 0x000fe200078ec0ff */
[C---:B------:R-:W-:Y:S01]  /*04f0*/  VIADD R53, R8.reuse, 0x5c ;  /* 0x0000005c08357836 */ /* 0x040fe20000000000 */
[----:B------:R-:W-:Y:S01]  /*0500*/  LOP3.LUT P1, RZ, R9, R2, RZ, 0xfc, !PT ;  /* 0x0000000209ff7212 */ /* 0x000fe2000782fcff */
[C---:B------:R-:W-:Y:S01]  /*0510*/  VIADD R69, R8.reuse, 0x7c ;  /* 0x0000007c08457836 */ /* 0x040fe20000000000 */
[----:B------:R-:W-:Y:S01]  /*0520*/  LOP3.LUT R83, R7, 0x8, RZ, 0x3c, !PT ;  /* 0x0000000807537812 */ /* 0x000fe200078e3cff */
[----:B------:R-:W-:Y:S01]  /*0530*/  VIADD R89, R8, 0x9c ;  /* 0x0000009c08597836 */ /* 0x000fe20000000000 */
[----:B------:R-:W-:Y:S01]  /*0540*/  IADD3 R84, PT, PT, R82, R7, RZ ;  /* 0x0000000752547210 */ /* 0x000fe20007ffe0ff */
[----:B-----5:R-:W-:Y:S01]  /*0550*/  IMAD.WIDE.U32 R120, R99, 0x4, R120 ;  /* 0x0000000463787825 */ /* 0x020fe200078e0078 */
[----:B------:R-:W-:-:S02]  /*0560*/  LOP3.LUT R9, R7, 0x10, RZ, 0x3c, !PT ;  /* 0x0000001007097812 */ /* 0x000fc400078e3cff */
[----:B------:R-:W-:Y:S02]  /*0570*/  IADD3 R7, PT, PT, R6, UR8, RZ ;  /* 0x0000000806077c10 */ /* 0x000fe4000fffe0ff */
[----:B------:R-:W-:Y:S02]  /*0580*/  IADD3 R44, PT, PT, R8, 0x4c, RZ ;  /* 0x0000004c082c7810 */ /* 0x000fe40007ffe0ff */
[----:B------:R-:W-:Y:S02]  /*0590*/  LOP3.LUT R81, R45, 0x18, RZ, 0xc, !PT ;  /* 0x000000182d517812 */ /* 0x000fe400078e0cff */
[----:B------:R-:W-:Y:S01]  /*05a0*/  LEA R80, R80, R7, 0x5 ;  /* 0x0000000750507211 */ /* 0x000fe200078e28ff */
[----:B------:R-:W-:Y:S01]  /*05b0*/  IMAD.U32 R7, RZ, RZ, UR5 ;  /* 0x00000005ff077e24 */ /* 0x000fe2000f8e00ff */
[----:B------:R-:W-:Y:S01]  /*05c0*/  SHF.R.U32.HI R48, RZ, 0x2, R44 ;  /* 0x00000002ff307819 */ /* 0x000fe2000001162c */
[----:B------:R-:W1:Y:S01]  /*05d0*/  LDCU UR5, c[0x0][0x374] ;  /* 0x00006e80ff0577ac */ /* 0x000e620008000800 */
[----:B------:R-:W-:-:S02]  /*05e0*/  IADD3 R41, PT, PT, R8, 0x44, RZ ;  /* 0x0000004408297810 */ /* 0x000fc40007ffe0ff */
[----:B------:R-:W-:Y:S01]  /*05f0*/  SHF.L.U32 R6, R3, 0x3, RZ ;  /* 0x0000000303067819 */ /* 0x000fe200000006ff */
[----:B------:R-:W-:Y:S01]  /*0600*/  IMAD R48, R48, 0x28, R7 ;  /* 0x0000002830307824 */ /* 0x000fe200078e0207 */
[C---:B------:R-:W-:Y:S02]  /*0610*/  IADD3 R81, PT, PT, R82.reuse, R81, RZ ;  /* 0x0000005152517210 */ /* 0x040fe40007ffe0ff */
[----:B------:R-:W-:Y:S02]  /*0620*/  IADD3 R83, PT, PT, R82, R83, RZ ;  /* 0x0000005352537210 */ /* 0x000fe40007ffe0ff */
[----:B------:R-:W-:Y:S02]  /*0630*/  LOP3.LUT R15, R8, 0x10, RZ, 0xfc, !PT ;  /* 0x00000010080f7812 */ /* 0x000fe400078efcff */
[----:B------:R-:W-:Y:S02]  /*0640*/  IADD3 R82, PT, PT, R82, R9, RZ ;  /* 0x0000000952527210 */ /* 0x000fe40007ffe0ff */
[----:B------:R-:W-:-:S02]  /*0650*/  LOP3.LUT R9, R8, 0x4, RZ, 0xfc, !PT ;  /* 0x0000000408097812 */ /* 0x000fc400078efcff */
[C---:B------:R-:W-:Y:S02]  /*0660*/  LOP3.LUT R21, R8.reuse, 0x1c, RZ, 0xfc, !PT ;  /* 0x0000001c08157812 */ /* 0x040fe400078efcff */
[C---:B------:R-:W-:Y:S02]  /*0670*/  IADD3 R35, PT, PT, R8.reuse, 0x38, RZ ;  /* 0x0000003808237810 */ /* 0x040fe40007ffe0ff */
[C---:B------:R-:W-:Y:S02]  /*0680*/  IADD3 R75, PT, PT, R8.reuse, 0x88, RZ ;  /* 0x00000088084b7810 */ /* 0x040fe40007ffe0ff */
[----:B------:R-:W-:Y:S02]  /*0690*/  SHF.R.U32.HI R42, RZ, 0x2, R41 ;  /* 0x00000002ff2a7819 */ /* 0x000fe40000011629 */
[----:B------:R-:W-:Y:S02]  /*06a0*/  LOP3.LUT R19, R8, 0x18, RZ, 0xfc, !PT ;  /* 0x0000001808137812 */ /* 0x000fe400078efcff */
[----:B------:R-:W-:Y:S01]  /*06b0*/  LOP3.LUT R41, R6, 0x18, RZ, 0xc0, !PT ;  /* 0x0000001806297812 */ /* 0x000fe200078ec0ff */
[--C-:B------:R-:W-:Y:S01]  /*06c0*/  IMAD R44, R42, 0x28, R7.reuse ;  /* 0x000000282a2c7824 */ /* 0x100fe200078e0207 */
[----:B------:R-:W-:Y:S01]  /*06d0*/  IADD3 R43, PT, PT, R8, 0x48, RZ ;  /* 0x00000048082b7810 */ /* 0x000fe20007ffe0ff */
[----:B------:R-:W-:Y:S01]  /*06e0*/  IMAD R42, R4, 0x28, R7 ;  /* 0x00000028042a7824 */ /* 0x000fe200078e0207 */
[----:B------:R-:W-:-:S02]  /*06f0*/  SHF.R.U32.HI R16, RZ, 0x2, R15 ;  /* 0x00000002ff107819 */ /* 0x000fc4000001160f */
[C---:B------:R-:W-:Y:S02]  /*0700*/  LOP3.LUT R11, R8.reuse, 0x8, RZ, 0xfc, !PT ;  /* 0x00000008080b7812 */ /* 0x040fe400078efcff */
[----:B------:R-:W-:Y:S01]  /*0710*/  LOP3.LUT R13, R8, 0xc, RZ, 0xfc, !PT ;  /* 0x0000000c080d7812 */ /* 0x000fe200078efcff */
[----:B------:R-:W-:Y:S01]  /*0720*/  IMAD R16, R16, 0x28, R7 ;  /* 0x0000002810107824 */ /* 0x000fe200078e0207 */
[C---:B------:R-:W-:Y:S02]  /*0730*/  LOP3.LUT R17, R8.reuse, 0x14, RZ, 0xfc, !PT ;  /* 0x0000001408117812 */ /* 0x040fe400078efcff */
[C---:B------:R-:W-:Y:S02]  /*0740*/  IADD3 R23, PT, PT, R8.reuse, 0x20, RZ ;  /* 0x0000002008177810 */ /* 0x040fe40007ffe0ff */
[C---:B------:R-:W-:Y:S02]  /*0750*/  IADD3 R25, PT, PT, R8.reuse, 0x24, RZ ;  /* 0x0000002408197810 */ /* 0x040fe40007ffe0ff */
[----:B------:R-:W-:-:S02]  /*0760*/  IADD3 R27, PT, PT, R8, 0x28, RZ ;  /* 0x00000028081b7810 */ /* 0x000fc40007ffe0ff */
[C---:B------:R-:W-:Y:S02]  /*0770*/  IADD3 R29, PT, PT, R8.reuse, 0x2c, RZ ;  /* 0x0000002c081d7810 */ /* 0x040fe40007ffe0ff */
[C---:B------:R-:W-:Y:S02]  /*0780*/  IADD3 R31, PT, PT, R8.reuse, 0x30, RZ ;  /* 0x00000030081f7810 */ /* 0x040fe40007ffe0ff */
[C---:B------:R-:W-:Y:S02]  /*0790*/  IADD3 R33, PT, PT, R8.reuse, 0x34, RZ ;  /* 0x0000003408217810 */ /* 0x040fe40007ffe0ff */
        /* <DEDUP_REMOVED lines=16> */
[----:B------:R-:W-:Y:S02]  /*08a0*/  IADD3 R88, PT, PT, R8, 0x98, RZ ;  /* 0x0000009808587810 */ /* 0x000fe40007ffe0ff */
[----:B------:R-:W-:Y:S02]  /*08b0*/  SHF.R.U32.HI R10, RZ, 0x2, R8 ;  /* 0x00000002ff0a7819 */ /* 0x000fe40000011608 */
[----:B------:R-:W-:Y:S02]  /*08c0*/  SHF.R.U32.HI R8, RZ, 0x2, R9 ;  /* 0x00000002ff087819 */ /* 0x000fe40000011609 */
[----:B------:R-:W-:Y:S01]  /*08d0*/  SHF.R.U32.HI R22, RZ, 0x2, R21 ;  /* 0x00000002ff167819 */ /* 0x000fe20000011615 */
[----:B------:R-:W-:Y:S01]  /*08e0*/  IMAD R10, R10, 0x28, R7 ;  /* 0x000000280a0a7824 */ /* 0x000fe200078e0207 */
[----:B------:R-:W-:Y:S01]  /*08f0*/  SHF.R.U32.HI R36, RZ, 0x2, R35 ;  /* 0x00000002ff247819 */ /* 0x000fe20000011623 */
[----:B------:R-:W-:Y:S01]  /*0900*/  IMAD R8, R8, 0x28, R7 ;  /* 0x0000002808087824 */ /* 0x000fe200078e0207 */
[----:B------:R-:W-:Y:S01]  /*0910*/  SHF.R.U32.HI R78, RZ, 0x2, R75 ;  /* 0x00000002ff4e7819 */ /* 0x000fe2000001164b */
[----:B------:R-:W-:Y:S01]  /*0920*/  IMAD R22, R22, 0x28, R7 ;  /* 0x0000002816167824 */ /* 0x000fe200078e0207 */
[----:B------:R-:W-:Y:S01]  /*0930*/  SHF.R.U32.HI R20, RZ, 0x2, R19 ;  /* 0x00000002ff147819 */ /* 0x000fe20000011613 */
[----:B------:R-:W-:Y:S01]  /*0940*/  IMAD R36, R36, 0x28, R7 ;  /* 0x0000002824247824 */ /* 0x000fe200078e0207 */
[----:B------:R-:W-:-:S02]  /*0950*/  IADD3 R21, PT, PT, R41, R48, RZ ;  /* 0x0000003029157210 */ /* 0x000fc40007ffe0ff */
[----:B------:R-:W-:Y:S01]  /*0960*/  SHF.R.U32.HI R46, RZ, 0x2, R43 ;  /* 0x00000002ff2e7819 */ /* 0x000fe2000001162b */
[--C-:B------:R-:W-:Y:S01]  /*0970*/  IMAD R20, R20, 0x28, R7.reuse ;  /* 0x0000002814147824 */ /* 0x100fe200078e0207 */
[----:B------:R-:W-:Y:S02]  /*0980*/  LOP3.LUT R48, R94, 0xffff, RZ, 0xc0, !PT ;  /* 0x0000ffff5e307812 */ /* 0x000fe400078ec0ff */
[----:B------:R-:W-:Y:S01]  /*0990*/  SHF.R.U32.HI R102, RZ, 0x2, R88 ;  /* 0x00000002ff667819 */ /* 0x000fe20000011658 */
[----:B------:R-:W-:Y:S01]  /*09a0*/  IMAD R88, R78, 0x28, R7 ;  /* 0x000000284e587824 */ /* 0x000fe200078e0207 */
[----:B------:R-:W-:Y:S01]  /*09b0*/  SHF.R.U32.HI R90, RZ, 0x2, R77 ;  /* 0x00000002ff5a7819 */ /* 0x000fe2000001164d */
[----:B------:R-:W-:Y:S01]  /*09c0*/  IMAD R46, R46, 0x28, R7 ;  /* 0x000000282e2e7824 */ /* 0x000fe200078e0207 */
[----:B------:R-:W-:Y:S01]  /*09d0*/  SHF.R.U32.HI R98, RZ, 0x2, R85 ;  /* 0x00000002ff627819 */ /* 0x000fe20000011655 */
[----:B------:R-:W-:Y:S01]  /*09e0*/  IMAD R48, R48, 0xccd, RZ ;  /* 0x00000ccd30307824 */ /* 0x000fe200078e02ff */
[C---:B------:R-:W-:Y:S01]  /*09f0*/  IADD3 R6, PT, PT, R41.reuse, R16, RZ ;  /* 0x0000001029067210 */ /* 0x040fe20007ffe0ff */
[C---:B------:R-:W-:Y:S01]  /*0a00*/  IMAD.IADD R16, R41.reuse, 0x1, R36 ;  /* 0x0000000129107824 */ /* 0x040fe200078e0224 */
        /* <DEDUP_REMOVED lines=25> */
[--C-:B------:R-:W-:Y:S01]  /*0ba0*/  IMAD R40, R40, 0x28, R7.reuse ;  /* 0x0000002828287824 */ /* 0x100fe200078e0207 */
[----:B------:R-:W-:Y:S01]  /*0bb0*/  SHF.L.U32 R4, R2, 0x3, RZ ;  /* 0x0000000302047819 */ /* 0x000fe200000006ff */
[--C-:B------:R-:W-:Y:S01]  /*0bc0*/  IMAD R50, R50, 0x28, R7.reuse ;  /* 0x0000002832327824 */ /* 0x100fe200078e0207 */
[C---:B------:R-:W-:Y:S01]  /*0bd0*/  IADD3 R78, PT, PT, R41.reuse, R8, RZ ;  /* 0x00000008294e7210 */ /* 0x040fe20007ffe0ff */
[--C-:B------:R-:W-:Y:S01]  /*0be0*/  IMAD R96, R96, 0x28, R7.reuse ;  /* 0x0000002860607824 */ /* 0x100fe200078e0207 */
[----:B------:R-:W-:Y:S01]  /*0bf0*/  IADD3 R36, PT, PT, R41, R88, RZ ;  /* 0x0000005829247210 */ /* 0x000fe20007ffe0ff */
[----:B------:R-:W-:Y:S01]  /*0c00*/  IMAD R102, R102, 0x28, R7 ;  /* 0x0000002866667824 */ /* 0x000fe200078e0207 */
[----:B------:R-:W-:-:S02]  /*0c10*/  SHF.R.U32.HI R52, RZ, 0x2, R49 ;  /* 0x00000002ff347819 */ /* 0x000fc40000011631 */
        /* <DEDUP_REMOVED lines=19> */
[----:B------:R-:W-:Y:S01]  /*0d50*/  IADD3 R8, PT, PT, R41, R20, RZ ;  /* 0x0000001429087210 */ /* 0x000fe20007ffe0ff */
[----:B------:R-:W-:Y:S01]  /*0d60*/  IMAD R72, R72, 0x28, R7 ;  /* 0x0000002848487824 */ /* 0x000fe200078e0207 */
[----:B------:R-:W-:Y:S01]  /*0d70*/  SHF.R.U32.HI R56, RZ, 0x2, R53 ;  /* 0x00000002ff387819 */ /* 0x000fe20000011635 */
[----:B------:R-:W-:Y:S01]  /*0d80*/  IMAD R76, R76, 0x28, R7 ;  /* 0x000000284c4c7824 */ /* 0x000fe200078e0207 */
[----:B------:R-:W-:-:S02]  /*0d90*/  SHF.R.U32.HI R74, RZ, 0x2, R71 ;  /* 0x00000002ff4a7819 */ /* 0x000fc40000011647 */
[----:B------:R-:W-:Y:S01]  /*0da0*/  SHF.R.U32.HI R104, RZ, 0x2, R89 ;  /* 0x00000002ff687819 */ /* 0x000fe20000011659 */
[--C-:B------:R-:W-:Y:S01]  /*0db0*/  IMAD R56, R56, 0x28, R7.reuse ;  /* 0x0000002838387824 */ /* 0x100fe200078e0207 */
[C---:B------:R-:W-:Y:S01]  /*0dc0*/  IADD3 R20, PT, PT, R41.reuse, R46, RZ ;  /* 0x0000002e29147210 */ /* 0x040fe20007ffe0ff */
[--C-:B------:R-:W-:Y:S01]  /*0dd0*/  IMAD R74, R74, 0x28, R7.reuse ;  /* 0x000000284a4a7824 */ /* 0x100fe200078e0207 */
[----:B----4-:R-:W-:Y:S01]  /*0de0*/  LEA R124, P0, R0, R124, 0x2 ;  /* 0x0000007c007c7211 */ /* 0x010fe200078010ff */
[----:B------:R-:W-:Y:S01]  /*0df0*/  IMAD R104, R104, 0x28, R7 ;  /* 0x0000002868687824 */ /* 0x000fe200078e0207 */
[----:B------:R-:W-:Y:S01]  /*0e00*/  SHF.L.U32 R46, R2, 0x1, RZ ;  /* 0x00000001022e7819 */ /* 0x000fe200000006ff */
[C---:B------:R-:W-:Y:S01]  /*0e10*/  IMAD.IADD R7, R41.reuse, 0x1, R18 ;  /* 0x0000000129077824 */ /* 0x040fe200078e0212 */
[----:B------:R-:W-:Y:S01]  /*0e20*/  LOP3.LUT R98, R4, 0x38, RZ, 0xc0, !PT ;  /* 0x0000003804627812 */ /* 0x000fe200078ec0ff */
[----:B------:R-:W-:Y:S01]  /*0e30*/  IMAD.IADD R25, R41, 0x1, R56 ;  /* 0x0000000129197824 */ /* 0x000fe200078e0238 */
[----:B------:R-:W-:-:S02]  /*0e40*/  SHF.L.U32 R43, R5, 0x1, RZ ;  /* 0x00000001052b7819 */ /* 0x000fc400000006ff */
[----:B------:R-:W-:Y:S02]  /*0e50*/  CS2R R56, SRZ ;  /* 0x0000000000387805 */ /* 0x000fe4000001ff00 */
[----:B------:R-:W-:Y:S02]  /*0e60*/  IADD3 R37, PT, PT, R41, R90, RZ ;  /* 0x0000005a29257210 */ /* 0x000fe40007ffe0ff */
[----:B------:R-:W-:Y:S01]  /*0e70*/  LEA.HI.X R125, R0, R125, RZ, 0x2, P0 ;  /* 0x0000007d007d7211 */ /* 0x000fe200000f14ff */
[----:B0-----:R-:W-:Y:S01]  /*0e80*/  IMAD.WIDE.U32 R122, R43, 0x4, R122 ;  /* 0x000000042b7a7825 */ /* 0x001fe200078e007a */
[----:B------:R-:W-:Y:S02]  /*0e90*/  LOP3.LUT R46, R46, 0xe, RZ, 0xc0, !PT ;  /* 0x0000000e2e2e7812 */ /* 0x000fe400078ec0ff */
[C---:B------:R-:W-:Y:S01]  /*0ea0*/  IADD3 R98, PT, PT, R97.reuse, R98, RZ ;  /* 0x0000006261627210 */ /* 0x040fe20007ffe0ff */
[----:B------:R-:W-:Y:S01]  /*0eb0*/  IMAD R97, R97, 0x8, R42 ;  /* 0x0000000861617824 */ /* 0x000fe200078e022a */
[----:B------:R-:W-:Y:S01]  /*0ec0*/  ISETP.NE.AND P0, PT, R2, RZ, PT ;  /* 0x000000ff0200720c */ /* 0x000fe20003f05270 */
[----:B------:R-:W-:Y:S01]  /*0ed0*/  HFMA2 R42, -RZ, RZ, 0, 0 ;  /* 0x00000000ff2a7431 */ /* 0x000fe200000001ff */
[----:B------:R-:W-:Y:S01]  /*0ee0*/  MOV R49, 0x7ffffff1 ;  /* 0x7ffffff100317802 */ /* 0x000fe20000000f00 */
[----:B------:R-:W-:Y:S01]  /*0ef0*/  IMAD.MOV.U32 R43, RZ, RZ, R0 ;  /* 0x000000ffff2b7224 */ /* 0x000fe200078e0000 */
[----:B------:R-:W-:-:S02]  /*0f00*/  MOV R95, 0x7ffffff9 ;  /* 0x7ffffff9005f7802 */ /* 0x000fc40000000f00 */
[----:B------:R-:W-:Y:S02]  /*0f10*/  IADD3 R79, PT, PT, R10, R41, RZ ;  /* 0x000000290a4f7210 */ /* 0x000fe40007ffe0ff */
[C---:B------:R-:W-:Y:S02]  /*0f20*/  IADD3 R4, PT, PT, R41.reuse, R12, RZ ;  /* 0x0000000c29047210 */ /* 0x040fe40007ffe0ff */
[C---:B------:R-:W-:Y:S02]  /*0f30*/  IADD3 R5, PT, PT, R41.reuse, R14, RZ ;  /* 0x0000000e29057210 */ /* 0x040fe40007ffe0ff */
[C---:B------:R-:W-:Y:S02]  /*0f40*/  IADD3 R17, PT, PT, R41.reuse, R38, RZ ;  /* 0x0000002629117210 */ /* 0x040fe40007ffe0ff */
[C---:B------:R-:W-:Y:S02]  /*0f50*/  IADD3 R9, PT, PT, R41.reuse, R22, RZ ;  /* 0x0000001629097210 */ /* 0x040fe40007ffe0ff */
[----:B------:R-:W-:-:S02]  /*0f60*/  IADD3 R10, PT, PT, R41, R24, RZ ;  /* 0x00000018290a7210 */ /* 0x000fc40007ffe0ff */
[C---:B------:R-:W-:Y:S02]  /*0f70*/  IADD3 R11, PT, PT, R41.reuse, R26, RZ ;  /* 0x0000001a290b7210 */ /* 0x040fe40007ffe0ff */
[C---:B------:R-:W-:Y:S02]  /*0f80*/  IADD3 R12, PT, PT, R41.reuse, R28, RZ ;  /* 0x0000001c290c7210 */ /* 0x040fe40007ffe0ff */
[C---:B------:R-:W-:Y:S02]  /*0f90*/  IADD3 R13, PT, PT, R41.reuse, R30, RZ ;  /* 0x0000001e290d7210 */ /* 0x040fe40007ffe0ff */
[C---:B------:R-:W-:Y:S02]  /*0fa0*/  IADD3 R14, PT, PT, R41.reuse, R32, RZ ;  /* 0x00000020290e7210 */ /* 0x040fe40007ffe0ff */
[C---:B------:R-:W-:Y:S01]  /*0fb0*/  IADD3 R15, PT, PT, R41.reuse, R34, RZ ;  /* 0x00000022290f7210 */ /* 0x040fe20007ffe0ff */
[C---:B------:R-:W-:Y:S01]  /*0fc0*/  IMAD.IADD R34, R41.reuse, 0x1, R74 ;  /* 0x0000000129227824 */ /* 0x040fe200078e024a */
[----:B------:R-:W-:-:S02]  /*0fd0*/  IADD3 R18, PT, PT, R41, R40, RZ ;  /* 0x0000002829127210 */ /* 0x000fc40007ffe0ff */
[C---:B------:R-:W-:Y:S02]  /*0fe0*/  IADD3 R38, PT, PT, R41.reuse, R96, RZ ;  /* 0x0000006029267210 */ /* 0x040fe40007ffe0ff */
[C---:B------:R-:W-:Y:S02]  /*0ff0*/  IADD3 R19, PT, PT, R41.reuse, R44, RZ ;  /* 0x0000002c29137210 */ /* 0x040fe40007ffe0ff */
[C---:B------:R-:W-:Y:S02]  /*1000*/  IADD3 R22, PT, PT, R41.reuse, R50, RZ ;  /* 0x0000003229167210 */ /* 0x040fe40007ffe0ff */
[----:B------:R-:W-:Y:S02]  /*1010*/  CS2R R50, SRZ ;  /* 0x0000000000327805 */ /* 0x000fe4000001ff00 */
[----:B------:R-:W-:Y:S02]  /*1020*/  IADD3 R23, PT, PT, R41, R52, RZ ;  /* 0x0000003429177210 */ /* 0x000fe40007ffe0ff */
[----:B------:R-:W-:-:S02]  /*1030*/  CS2R R52, SRZ ;  /* 0x0000000000347805 */ /* 0x000fc4000001ff00 */
[C---:B------:R-:W-:Y:S02]  /*1040*/  IADD3 R24, PT, PT, R41.reuse, R54, RZ ;  /* 0x0000003629187210 */ /* 0x040fe40007ffe0ff */
[----:B------:R-:W-:Y:S02]  /*1050*/  CS2R R54, SRZ ;  /* 0x0000000000367805 */ /* 0x000fe4000001ff00 */
        /* <DEDUP_REMOVED lines=8> */
[C---:B------:R-:W-:Y:S02]  /*10e0*/  IADD3 R35, PT, PT, R41.reuse, R76, RZ ;  /* 0x0000004c29237210 */ /* 0x040fe40007ffe0ff */
[----:B------:R-:W-:-:S02]  /*10f0*/  IADD3 R39, PT, PT, R41, R100, RZ ;  /* 0x0000006429277210 */ /* 0x000fc40007ffe0ff */
[----:B------:R-:W-:Y:S02]  /*1100*/  IADD3 R40, PT, PT, R41, R102, RZ ;  /* 0x0000006629287210 */ /* 0x000fe40007ffe0ff */
[----:B------:R-:W-:Y:S02]  /*1110*/  LEA R96, R3, R46, 0x2 ;  /* 0x0000002e03607211 */ /* 0x000fe400078e10ff */
[----:B------:R-:W-:Y:S02]  /*1120*/  IADD3 R41, PT, PT, R41, R104, RZ ;  /* 0x0000006829297210 */ /* 0x000fe40007ffe0ff */
[----:B------:R-:W-:Y:S02]  /*1130*/  MOV R44, RZ ;  /* 0x000000ff002c7202 */ /* 0x000fe40000000f00 */
[----:B------:R-:W-:Y:S02]  /*1140*/  SEL R95, R95, 0x1, !P0 ;  /* 0x000000015f5f7807 */ /* 0x000fe40004000000 */
[----:B--2---:R-:W-:-:S02]  /*1150*/  PRMT R47, R93, 0x7632, R47 ;  /* 0x000076325d2f7816 */ /* 0x004fc4000000002f */
[----:B------:R-:W-:Y:S02]  /*1160*/  SHF.L.U32 R88, R93, 0x10, RZ ;  /* 0x000000105d587819 */ /* 0x000fe400000006ff */
[----:B------:R-:W-:Y:S02]  /*1170*/  SHF.R.U32.HI R93, RZ, 0x13, R48 ;  /* 0x00000013ff5d7819 */ /* 0x000fe40000011630 */
[----:B------:R-:W-:Y:S02]  /*1180*/  PRMT R90, R92, 0x7632, R90 ;  /* 0x000076325c5a7816 */ /* 0x000fe4000000005a */
[C---:B------:R-:W-:Y:S01]  /*1190*/  PRMT R89, R86.reuse, 0x7632, R89 ;  /* 0x0000763256597816 */ /* 0x040fe20000000059 */
[----:B------:R-:W-:Y:S01]  /*11a0*/  IMAD R48, R99, -0x2, R93 ;  /* 0xfffffffe63307824 */ /* 0x000fe200078e025d */
[----:B------:R-:W-:Y:S02]  /*11b0*/  PRMT R85, R87, 0x7632, R85 ;  /* 0x0000763257557816 */ /* 0x000fe40000000055 */
[----:B------:R-:W-:-:S02]  /*11c0*/  SHF.L.U32 R91, R86, 0x10, RZ ;  /* 0x00000010565b7819 */ /* 0x000fc400000006ff */
[----:B------:R-:W-:Y:S02]  /*11d0*/  SHF.L.U32 R86, R47, 0x10, RZ ;  /* 0x000000102f567819 */ /* 0x000fe400000006ff */
[----:B------:R-:W-:Y:S02]  /*11e0*/  SHF.L.U32 R92, R92, 0x10, RZ ;  /* 0x000000105c5c7819 */ /* 0x000fe400000006ff */
[----:B------:R-:W-:Y:S02]  /*11f0*/  SHF.L.U32 R87, R87, 0x10, RZ ;  /* 0x0000001057577819 */ /* 0x000fe400000006ff */
[----:B------:R-:W-:Y:S02]  /*1200*/  LOP3.LUT R45, R45, 0x1e, RZ, 0xc0, !PT ;  /* 0x0000001e2d2d7812 */ /* 0x000fe400078ec0ff */
[----:B------:R-:W-:Y:S02]  /*1210*/  SEL R46, R49, 0x1, !P1 ;  /* 0x00000001312e7807 */ /* 0x000fe40004800000 */
[----:B------:R-:W-:-:S02]  /*1220*/  SHF.L.U32 R90, R90, 0x10, RZ ;  /* 0x000000105a5a7819 */ /* 0x000fc400000006ff */
[----:B------:R-:W-:Y:S02]  /*1230*/  SHF.L.U32 R89, R89, 0x10, RZ ;  /* 0x0000001059597819 */ /* 0x000fe400000006ff */
[----:B------:R-:W-:Y:S02]  /*1240*/  SHF.L.U32 R85, R85, 0x10, RZ ;  /* 0x0000001055557819 */ /* 0x000fe400000006ff */
[----:B-1----:R-:W-:-:S07]  /*1250*/  LEA R47, R48, UR4, 0x3 ;  /* 0x00000004302f7c11 */ /* 0x002fce000f8e18ff */
.L_x_201:
[----:B0-----:R-:W0:Y:S01]  /*1260*/  LDCU.64 UR12, c[0x0][0x3b8] ;  /* 0x00007700ff0c77ac */ /* 0x001e220008000a00 */
[--C-:B-1----:R-:W-:Y:S01]  /*1270*/  SHF.R.U64 R59, R43, 0x3, R44.reuse ;  /* 0x000000032b3b7819 */ /* 0x102fe2000000122c */
[----:B------:R-:W-:Y:S01]  /*1280*/  IMAD.MOV.U32 R49, RZ, RZ, RZ ;  /* 0x000000ffff317224 */ /* 0x000fe200078e00ff */
[----:B------:R-:W-:Y:S01]  /*1290*/  SHF.R.U32.HI R62, RZ, 0x3, R44 ;  /* 0x00000003ff3e7819 */ /* 0x000fe2000001162c */
[----:B------:R-:W1:Y:S01]  /*12a0*/  LDCU.64 UR14, c[0x0][0x3a0] ;  /* 0x00007400ff0e77ac */ /* 0x000e620008000a00 */
[C---:B------:R-:W-:Y:S01]  /*12b0*/  SHF.L.U32 R60, R59.reuse, 0x5, RZ ;  /* 0x000000053b3c7819 */ /* 0x040fe200000006ff */
[----:B------:R-:W-:Y:S01]  /*12c0*/  IMAD R101, R98, 0xa00, RZ ;  /* 0x00000a0062657824 */ /* 0x000fe200078e02ff */
[----:B------:R-:W-:Y:S01]  /*12d0*/  SHF.L.U64.HI R61, R59, 0x5, R62 ;  /* 0x000000053b3d7819 */ /* 0x000fe2000001023e */
[----:B------:R-:W-:Y:S01]  /*12e0*/  IMAD R63, R62, 0x28000, RZ ;  /* 0x000280003e3f7824 */ /* 0x000fe200078e02ff */
[----:B------:R-:W-:Y:S01]  /*12f0*/  MOV R48, R94 ;  /* 0x0000005e00307202 */ /* 0x000fe20000000f00 */
[----:B------:R-:W2:Y:S01]  /*1300*/  LDCU UR6, c[0x0][0x3c0] ;  /* 0x00007800ff0677ac */ /* 0x000ea20008000800 */
[----:B------:R-:W-:-:S04]  /*1310*/  IMAD.WIDE.U32 R60, R93, 0x2, R60 ;  /* 0x000000025d3c7825 */ /* 0x000fc800078e003c */
[----:B------:R-:W-:Y:S01]  /*1320*/  IMAD.WIDE.U32 R58, R59, 0x28000, R48 ;  /* 0x000280003b3a7825 */ /* 0x000fe200078e0030 */
[C---:B0-----:R-:W-:Y:S02]  /*1330*/  LEA R48, P0, R60.reuse, UR12, 0x2 ;  /* 0x0000000c3c307c11 */ /* 0x041fe4000f8010ff */
[----:B------:R-:W-:Y:S02]  /*1340*/  IADD3 R101, P1, PT, R101, R58, RZ ;  /* 0x0000003a65657210 */ /* 0x000fe40007f3e0ff */
[----:B------:R-:W-:Y:S01]  /*1350*/  LEA.HI.X R49, R60, UR13, R61, 0x2, P0 ;  /* 0x0000000d3c317c11 */ /* 0x000fe200080f143d */
[----:B------:R-:W0:Y:S01]  /*1360*/  LDCU.64 UR12, c[0x0][0x398] ;  /* 0x00007300ff0c77ac */ /* 0x000e220008000a00 */
[----:B------:R-:W-:Y:S02]  /*1370*/  IADD3.X R58, PT, PT, R59, R63, RZ, P1, !PT ;  /* 0x0000003f3b3a7210 */ /* 0x000fe40000ffe4ff */
[C---:B------:R-:W-:Y:S02]  /*1380*/  SHF.L.U32 R100, R101.reuse, 0x1, RZ ;  /* 0x0000000165647819 */ /* 0x040fe400000006ff */
[----:B------:R-:W2:Y:S01]  /*1390*/  LDG.E.64.CONSTANT R48, desc[UR10][R48.64] ;  /* 0x0000000a30307981 */ /* 0x000ea2000c1e9b00 */
[----:B------:R-:W-:-:S02]  /*13a0*/  SHF.L.U64.HI R101, R101, 0x1, R58 ;  /* 0x0000000165657819 */ /* 0x000fc4000001023a */
[----:B-1----:R-:W-:-:S04]  /*13b0*/  IADD3 R60, P0, PT, R100, UR14, RZ ;  /* 0x0000000e643c7c10 */ /* 0x002fc8000ff1e0ff */
[----:B------:R-:W-:-:S05]  /*13c0*/  IADD3.X R61, PT, PT, R101, UR15, RZ, P0, !PT ;  /* 0x0000000f653d7c10 */ /* 0x000fca00087fe4ff */
[----:B------:R-:W3:Y:S04]  /*13d0*/  LDG.E.64.CONSTANT R58, desc[UR10][R60.64] ;  /* 0x0000000a3c3a7981 */ /* 0x000ee8000c1e9b00 */
[----:B------:R-:W4:Y:S01]  /*13e0*/  LDG.E.64.CONSTANT R60, desc[UR10][R60.64+0x5000] ;  /* 0x0050000a3c3c7981 */ /* 0x000f22000c1e9b00 */
[----:B0-----:R-:W-:-:S04]  /*13f0*/  IADD3 R64, P0, PT, R100, UR12, RZ ;  /* 0x0000000c64407c10 */ /* 0x001fc8000ff1e0ff */
[----:B------:R-:W-:-:S05]  /*1400*/  IADD3.X R65, PT, PT, R101, UR13, RZ, P0, !PT ;  /* 0x0000000d65417c10 */ /* 0x000fca00087fe4ff */
[----:B------:R-:W5:Y:S04]  /*1410*/  LDG.E.64.CONSTANT R62, desc[UR10][R64.64] ;  /* 0x0000000a403e7981 */ /* 0x000f68000c1e9b00 */
[----:B------:R-:W5:Y:S01]  /*1420*/  LDG.E.64.CONSTANT R64, desc[UR10][R64.64+0x5000] ;  /* 0x0050000a40407981 */ /* 0x000f62000c1e9b00 */
[----:B------:R-:W-:-:S04]  /*1430*/  IADD3 R43, P1, PT, R43, 0x10, RZ ;  /* 0x000000102b2b7810 */ /* 0x000fc80007f3e0ff */
[----:B------:R-:W-:Y:S02]  /*1440*/  ISETP.GE.U32.AND P0, PT, R43, UR9, PT ;  /* 0x000000092b007c0c */ /* 0x000fe4000bf06070 */
[----:B------:R-:W-:Y:S02]  /*1450*/  IADD3.X R44, PT, PT, RZ, R44, RZ, P1, !PT ;  /* 0x0000002cff2c7210 */ /* 0x000fe40000ffe4ff */
[----:B------:R-:W-:Y:S02]  /*1460*/  ISETP.GT.U32.AND P1, PT, R3, 0x7, PT ;  /* 0x000000070300780c */ /* 0x000fe40003f24070 */
[----:B------:R-:W-:Y:S01]  /*1470*/  ISETP.GE.AND.EX P0, PT, R44, UR7, PT, P0 ;  /* 0x000000072c007c0c */ /* 0x000fe2000bf06300 */
[----:B--2---:R-:W-:-:S04]  /*1480*/  FADD.FTZ R49, R49, UR6 ;  /* 0x0000000631317e21 */ /* 0x004fc80008010000 */
[----:B------:R0:W1:Y:S01]  /*1490*/  MUFU.RSQ R104, R49 ;  /* 0x0000003100687308 */ /* 0x0000620000001400 */
[C---:B---3--:R-:W-:Y:S02]  /*14a0*/  SHF.L.U32 R67, R58.reuse, 0x10, RZ ;  /* 0x000000103a437819 */ /* 0x048fe400000006ff */
[C---:B------:R-:W-:Y:S02]  /*14b0*/  SHF.L.U32 R69, R59.reuse, 0x10, RZ ;  /* 0x000000103b457819 */ /* 0x040fe400000006ff */
[----:B0-----:R-:W-:Y:S01]  /*14c0*/  PRMT R49, R58, 0x7632, R49 ;  /* 0x000076323a317816 */ /* 0x001fe20000000031 */
[C---:B------:R-:W-:Y:S01]  /*14d0*/  FADD.FTZ R67, -R48.reuse, R67 ;  /* 0x0000004330437221 */ /* 0x040fe20000010100 */
[----:B------:R-:W-:Y:S01]  /*14e0*/  PRMT R59, R59, 0x7632, R59 ;  /* 0x000076323b3b7816 */ /* 0x000fe2000000003b */
[----:B------:R-:W-:Y:S01]  /*14f0*/  FADD.FTZ R69, -R48, R69 ;  /* 0x0000004530457221 */ /* 0x000fe20000010100 */
[----:B------:R-:W-:Y:S01]  /*1500*/  SHF.L.U32 R49, R49, 0x10, RZ ;  /* 0x0000001031317819 */ /* 0x000fe200000006ff */
[C---:B-1----:R-:W-:Y:S01]  /*1510*/  FMUL.FTZ R103, R104.reuse, R67 ;  /* 0x0000004368677220 */ /* 0x042fe20000410000 */
[----:B----4-:R-:W-:Y:S01]  /*1520*/  SHF.L.U32 R71, R61, 0x10, RZ ;  /* 0x000000103d477819 */ /* 0x010fe200000006ff */
[----:B------:R-:W-:Y:S01]  /*1530*/  FMUL.FTZ R102, R104, R69 ;  /* 0x0000004568667220 */ /* 0x000fe20000410000 */
[----:B------:R-:W-:Y:S01]  /*1540*/  SHF.L.U32 R67, R60, 0x10, RZ ;  /* 0x000000103c437819 */ /* 0x000fe200000006ff */
[----:B------:R-:W-:Y:S01]  /*1550*/  FADD.FTZ R109, -R48, R49 ;  /* 0x00000031306d7221 */ /* 0x000fe20000010100 */
[----:B------:R-:W-:Y:S01]  /*1560*/  PRMT R60, R60, 0x7632, R60 ;  /* 0x000076323c3c7816 */ /* 0x000fe2000000003c */
[----:B------:R-:W-:Y:S01]  /*1570*/  FADD.FTZ R71, -R48, R71 ;  /* 0x0000004730477221 */ /* 0x000fe20000010100 */
[----:B------:R-:W-:Y:S01]  /*1580*/  FFMA.FTZ R66, R92, R103, R91 ;  /* 0x000000675c427223 */ /* 0x000fe2000001005b */
[----:B------:R-:W-:Y:S01]  /*1590*/  FMUL.FTZ R109, R104, R109 ;  /* 0x0000006d686d7220 */ /* 0x000fe20000410000 */
[----:B------:R-:W-:Y:S01]  /*15a0*/  FADD.FTZ R105, -R48, R67 ;  /* 0x0000004330697221 */ /* 0x000fe20000010100 */
[----:B------:R-:W-:Y:S01]  /*15b0*/  FMUL.FTZ R106, R104, R71 ;  /* 0x00000047686a7220 */ /* 0x000fe20000410000 */
[----:B------:R-:W-:Y:S01]  /*15c0*/  SHF.L.U32 R71, R59, 0x10, RZ ;  /* 0x000000103b477819 */ /* 0x000fe200000006ff */
[----:B------:R-:W-:-:S02]  /*15d0*/  IMAD.U32 R75, R60, 0x10000, RZ ;  /* 0x000100003c4b7824 */ /* 0x000fc400078e00ff */
[----:B------:R-:W-:Y:S01]  /*15e0*/  FFMA.FTZ R67, R88, R102, R87 ;  /* 0x0000006658437223 */ /* 0x000fe20000010057 */
[----:B------:R-:W-:Y:S01]  /*15f0*/  PRMT R59, R61, 0x7632, R59 ;  /* 0x000076323d3b7816 */ /* 0x000fe2000000003b */
[----:B------:R-:W-:Y:S01]  /*1600*/  FFMA.FTZ R61, R90, R109, R89 ;  /* 0x0000006d5a3d7223 */ /* 0x000fe20000010059 */
[C---:B------:R-:W-:Y:S01]  /*1610*/  FADD.FTZ R71, -R48.reuse, R71 ;  /* 0x0000004730477221 */ /* 0x040fe20000010100 */
[----:B------:R-:W-:Y:S01]  /*1620*/  FADD.FTZ R75, -R48, R75 ;  /* 0x0000004b304b7221 */ /* 0x000fe20000010100 */
[----:B------:R-:W-:Y:S01]  /*1630*/  FMUL.FTZ R68, R67, -1.4426950216293334961 ;  /* 0xbfb8aa3b43447820 */ /* 0x000fe20000410000 */
[----:B------:R-:W-:Y:S01]  /*1640*/  SHF.L.U32 R59, R59, 0x10, RZ ;  /* 0x000000103b3b7819 */ /* 0x000fe200000006ff */
[C---:B------:R-:W-:Y:S01]  /*1650*/  FMUL.FTZ R108, R104.reuse, R71 ;  /* 0x00000047686c7220 */ /* 0x040fe20000410000 */
[C---:B------:R-:W-:Y:S01]  /*1660*/  FMUL.FTZ R107, R104.reuse, R75 ;  /* 0x0000004b686b7220 */ /* 0x040fe20000410000 */
[----:B------:R-:W-:Y:S01]  /*1670*/  FMUL.FTZ R74, R61, -1.4426950216293334961 ;  /* 0xbfb8aa3b3d4a7820 */ /* 0x000fe20000410000 */
[----:B------:R-:W-:Y:S01]  /*1680*/  FMUL.FTZ R105, R104, R105 ;  /* 0x0000006968697220 */ /* 0x000fe20000410000 */
[----:B------:R-:W-:Y:S01]  /*1690*/  FFMA.FTZ R60, R86, R108, R85 ;  /* 0x0000006c563c7223 */ /* 0x000fe20000010055 */
[----:B------:R-:W-:Y:S01]  /*16a0*/  FFMA.FTZ R49, R88, R106, R87 ;  /* 0x0000006a58317223 */ /* 0x000fe20000010057 */
[----:B------:R-:W-:Y:S01]  /*16b0*/  FADD.FTZ R71, -R48, R59 ;  /* 0x0000003b30477221 */ /* 0x000fe20000010100 */
[----:B------:R-:W-:Y:S01]  /*16c0*/  FFMA.FTZ R58, R92, R105, R91 ;  /* 0x000000695c3a7223 */ /* 0x000fe2000001005b */
[----:B------:R-:W-:Y:S01]  /*16d0*/  FMUL.FTZ R75, R60, -1.4426950216293334961 ;  /* 0xbfb8aa3b3c4b7820 */ /* 0x000fe20000410000 */
[----:B------:R-:W0:Y:S01]  /*16e0*/  MUFU.EX2 R68, R68 ;  /* 0x0000004400447308 */ /* 0x000e220000000800 */
[----:B------:R-:W-:Y:S01]  /*16f0*/  FFMA.FTZ R59, R90, R107, R89 ;  /* 0x0000006b5a3b7223 */ /* 0x000fe20000010059 */
[----:B------:R-:W-:Y:S01]  /*1700*/  FMUL.FTZ R69, R66, -1.4426950216293334961 ;  /* 0xbfb8aa3b42457820 */ /* 0x000fe20000410000 */
[----:B------:R-:W-:Y:S01]  /*1710*/  FMUL.FTZ R73, R49, -1.4426950216293334961 ;  /* 0xbfb8aa3b31497820 */ /* 0x000fe20000410000 */
[----:B------:R-:W-:Y:S01]  /*1720*/  FMUL.FTZ R70, R58, -1.4426950216293334961 ;  /* 0xbfb8aa3b3a467820 */ /* 0x000fe20000410000 */
[----:B------:R-:W-:Y:S01]  /*1730*/  FMUL.FTZ R77, R59, -1.4426950216293334961 ;  /* 0xbfb8aa3b3b4d7820 */ /* 0x000fe20000410000 */
[----:B------:R-:W-:-:S02]  /*1740*/  FMUL.FTZ R110, R104, R71 ;  /* 0x00000047686e7220 */ /* 0x000fc40000410000 */
[----:B------:R-:W1:Y:S02]  /*1750*/  MUFU.EX2 R74, R74 ;  /* 0x0000004a004a7308 */ /* 0x000e640000000800 */
[----:B------:R-:W-:-:S04]  /*1760*/  FFMA.FTZ R48, R86, R110, R85 ;  /* 0x0000006e56307223 */ /* 0x000fc80000010055 */
[----:B------:R-:W-:Y:S02]  /*1770*/  FMUL.FTZ R76, R48, -1.4426950216293334961 ;  /* 0xbfb8aa3b304c7820 */ /* 0x000fe40000410000 */
[----:B------:R-:W2:Y:S01]  /*1780*/  MUFU.EX2 R75, R75 ;  /* 0x0000004b004b7308 */ /* 0x000ea20000000800 */
[----:B0-----:R-:W-:-:S07]  /*1790*/  FADD.FTZ R71, R68, 1 ;  /* 0x3f80000044477421 */ /* 0x001fce0000010000 */
[----:B------:R-:W0:Y:S01]  /*17a0*/  MUFU.EX2 R69, R69 ;  /* 0x0000004500457308 */ /* 0x000e220000000800 */
[----:B-1----:R-:W-:-:S07]  /*17b0*/  FADD.FTZ R74, R74, 1 ;  /* 0x3f8000004a4a7421 */ /* 0x002fce0000010000 */
[----:B------:R-:W1:Y:S01]  /*17c0*/  MUFU.EX2 R73, R73 ;  /* 0x0000004900497308 */ /* 0x000e620000000800 */
[----:B--2---:R-:W-:-:S07]  /*17d0*/  FADD.FTZ R75, R75, 1 ;  /* 0x3f8000004b4b7421 */ /* 0x004fce0000010000 */
[----:B------:R-:W2:Y:S01]  /*17e0*/  MUFU.EX2 R70, R70 ;  /* 0x0000004600467308 */ /* 0x000ea20000000800 */
[----:B0-----:R-:W-:-:S07]  /*17f0*/  FADD.FTZ R72, R69, 1 ;  /* 0x3f80000045487421 */ /* 0x001fce0000010000 */
[----:B------:R-:W0:Y:S01]  /*1800*/  MUFU.EX2 R77, R77 ;  /* 0x0000004d004d7308 */ /* 0x000e220000000800 */
[----:B-1----:R-:W-:-:S07]  /*1810*/  FADD.FTZ R68, R73, 1 ;  /* 0x3f80000049447421 */ /* 0x002fce0000010000 */
[----:B------:R-:W1:Y:S01]  /*1820*/  MUFU.EX2 R76, R76 ;  /* 0x0000004c004c7308 */ /* 0x000e620000000800 */
[----:B--2---:R-:W-:-:S07]  /*1830*/  FADD.FTZ R69, R70, 1 ;  /* 0x3f80000046457421 */ /* 0x004fce0000010000 */
[----:B------:R-:W2:Y:S01]  /*1840*/  MUFU.RCP R71, R71 ;  /* 0x0000004700477308 */ /* 0x000ea20000001000 */
[----:B0-----:R-:W-:-:S07]  /*1850*/  FADD.FTZ R73, R77, 1 ;  /* 0x3f8000004d497421 */ /* 0x001fce0000010000 */
[----:B------:R-:W0:Y:S01]  /*1860*/  MUFU.RCP R74, R74 ;  /* 0x0000004a004a7308 */ /* 0x000e220000001000 */
[----:B-1----:R-:W-:-:S07]  /*1870*/  FADD.FTZ R70, R76, 1 ;  /* 0x3f8000004c467421 */ /* 0x002fce0000010000 */
[----:B------:R-:W1:Y:S01]  /*1880*/  MUFU.RCP R75, R75 ;  /* 0x0000004b004b7308 */ /* 0x000e620000001000 */
[----:B--2---:R-:W-:-:S04]  /*1890*/  FADD.FTZ R112, -R71, 1 ;  /* 0x3f80000047707421 */ /* 0x004fc80000010100 */
[----:B------:R-:W-:-:S03]  /*18a0*/  FFMA.FTZ R112, R67, R112, 1 ;  /* 0x3f80000043707423 */ /* 0x000fc60000010070 */
[----:B------:R-:W2:Y:S01]  /*18b0*/  MUFU.RCP R72, R72 ;  /* 0x0000004800487308 */ /* 0x000ea20000001000 */
[----:B0-----:R-:W-:-:S04]  /*18c0*/  FADD.FTZ R76, -R74, 1 ;  /* 0x3f8000004a4c7421 */ /* 0x001fc80000010100 */
[----:B------:R-:W-:Y:S01]  /*18d0*/  FFMA.FTZ R67, R61, R76, 1 ;  /* 0x3f8000003d437423 */ /* 0x000fe2000001004c */
[----:B------:R-:W-:Y:S02]  /*18e0*/  FMUL.FTZ R61, R71, R112 ;  /* 0x00000070473d7220 */ /* 0x000fe40000410000 */
[----:B------:R-:W0:Y:S01]  /*18f0*/  MUFU.RCP R69, R69 ;  /* 0x0000004500457308 */ /* 0x000e220000001000 */
[----:B-1----:R-:W-:Y:S01]  /*1900*/  FADD.FTZ R111, -R75, 1 ;  /* 0x3f8000004b6f7421 */ /* 0x002fe20000010100 */
[----:B------:R-:W-:-:S03]  /*1910*/  FMUL.FTZ R74, R74, R67 ;  /* 0x000000434a4a7220 */ /* 0x000fc60000410000 */
[----:B------:R-:W-:-:S03]  /*1920*/  FFMA.FTZ R60, R60, R111, 1 ;  /* 0x3f8000003c3c7423 */ /* 0x000fc6000001006f */
[----:B------:R-:W1:Y:S01]  /*1930*/  MUFU.RCP R73, R73 ;  /* 0x0000004900497308 */ /* 0x000e620000001000 */
[----:B--2---:R-:W-:Y:S01]  /*1940*/  FADD.FTZ R77, -R72, 1 ;  /* 0x3f800000484d7421 */ /* 0x004fe20000010100 */
[----:B------:R-:W-:-:S03]  /*1950*/  FMUL.FTZ R75, R75, R60 ;  /* 0x0000003c4b4b7220 */ /* 0x000fc60000410000 */
[----:B------:R-:W-:-:S03]  /*1960*/  FFMA.FTZ R77, R66, R77, 1 ;  /* 0x3f800000424d7423 */ /* 0x000fc6000001004d */
[----:B------:R-:W2:Y:S01]  /*1970*/  MUFU.RCP R70, R70 ;  /* 0x0000004600467308 */ /* 0x000ea20000001000 */
[----:B0-----:R-:W-:Y:S01]  /*1980*/  FADD.FTZ R67, -R69, 1 ;  /* 0x3f80000045437421 */ /* 0x001fe20000010100 */
[----:B------:R-:W-:-:S03]  /*1990*/  FMUL.FTZ R72, R72, R77 ;  /* 0x0000004d48487220 */ /* 0x000fc60000410000 */
[----:B------:R-:W-:-:S03]  /*19a0*/  FFMA.FTZ R58, R58, R67, 1 ;  /* 0x3f8000003a3a7423 */ /* 0x000fc60000010043 */
[----:B------:R-:W0:Y:S01]  /*19b0*/  MUFU.RCP R68, R68 ;  /* 0x0000004400447308 */ /* 0x000e220000001000 */
[----:B-1----:R-:W-:Y:S01]  /*19c0*/  FADD.FTZ R60, -R73, 1 ;  /* 0x3f800000493c7421 */ /* 0x002fe20000010100 */
[----:B------:R-:W-:Y:S01]  /*19d0*/  FMUL.FTZ R69, R69, R58 ;  /* 0x0000003a45457220 */ /* 0x000fe20000410000 */
[----:B-----5:R-:W-:Y:S02]  /*19e0*/  PRMT R58, R63, 0x7632, R58 ;  /* 0x000076323f3a7816 */ /* 0x020fe4000000003a */
[----:B------:R-:W-:Y:S01]  /*19f0*/  FFMA.FTZ R60, R59, R60, 1 ;  /* 0x3f8000003b3c7423 */ /* 0x000fe2000001003c */
[C---:B------:R-:W-:Y:S02]  /*1a00*/  SHF.L.U32 R59, R62.reuse, 0x10, RZ ;  /* 0x000000103e3b7819 */ /* 0x040fe400000006ff */
[----:B------:R-:W-:Y:S01]  /*1a10*/  PRMT R62, R62, 0x7632, R62 ;  /* 0x000076323e3e7816 */ /* 0x000fe2000000003e */
[----:B------:R-:W-:Y:S01]  /*1a20*/  FMUL.FTZ R73, R73, R60 ;  /* 0x0000003c49497220 */ /* 0x000fe20000410000 */
[----:B------:R-:W-:Y:S01]  /*1a30*/  SHF.L.U32 R60, R63, 0x10, RZ ;  /* 0x000000103f3c7819 */ /* 0x000fe200000006ff */
[----:B--2---:R-:W-:Y:S01]  /*1a40*/  FADD.FTZ R67, -R70, 1 ;  /* 0x3f80000046437421 */ /* 0x004fe20000010100 */
[----:B------:R-:W-:Y:S01]  /*1a50*/  SHF.L.U32 R63, R62, 0x10, RZ ;  /* 0x000000103e3f7819 */ /* 0x000fe200000006ff */
[----:B------:R-:W-:Y:S01]  /*1a60*/  FMUL.FTZ R72, R59, R72 ;  /* 0x000000483b487220 */ /* 0x000fe20000410000 */
[----:B------:R-:W-:Y:S01]  /*1a70*/  SHF.L.U32 R62, R58, 0x10, RZ ;  /* 0x000000103a3e7819 */ /* 0x000fe200000006ff */
[----:B------:R-:W-:Y:S01]  /*1a80*/  FFMA.FTZ R67, R48, R67, 1 ;  /* 0x3f80000030437423 */ /* 0x000fe20000010043 */
[----:B------:R-:W-:Y:S01]  /*1a90*/  FMUL.FTZ R61, R60, R61 ;  /* 0x0000003d3c3d7220 */ /* 0x000fe20000410000 */
[----:B------:R-:W-:Y:S01]  /*1aa0*/  FMUL.FTZ R58, R63, R74 ;  /* 0x0000004a3f3a7220 */ /* 0x000fe20000410000 */
[----:B------:R-:W-:Y:S01]  /*1ab0*/  FMUL.FTZ R113, R92, R72 ;  /* 0x000000485c717220 */ /* 0x000fe20000410000 */
[----:B0-----:R-:W-:Y:S01]  /*1ac0*/  FADD.FTZ R66, -R68, 1 ;  /* 0x3f80000044427421 */ /* 0x001fe20000010100 */
[----:B------:R-:W-:Y:S01]  /*1ad0*/  FMUL.FTZ R48, R70, R67 ;  /* 0x0000004346307220 */ /* 0x000fe20000410000 */
[----:B------:R-:W-:Y:S01]  /*1ae0*/  FMUL.FTZ R59, R62, R75 ;  /* 0x0000004b3e3b7220 */ /* 0x000fe20000410000 */
[----:B------:R-:W-:Y:S01]  /*1af0*/  PRMT R60, R64, 0x7632, R60 ;  /* 0x00007632403c7816 */ /* 0x000fe2000000003c */
[----:B------:R-:W-:Y:S01]  /*1b00*/  FMUL.FTZ R112, R90, R58 ;  /* 0x0000003a5a707220 */ /* 0x000fe20000410000 */
[----:B------:R-:W-:Y:S01]  /*1b10*/  SHF.L.U32 R62, R64, 0x10, RZ ;  /* 0x00000010403e7819 */ /* 0x000fe200000006ff */
[----:B------:R-:W-:Y:S01]  /*1b20*/  FADD.FTZ R67, RZ, R113 ;  /* 0x00000071ff437221 */ /* 0x000fe20000010000 */
[----:B------:R-:W-:Y:S01]  /*1b30*/  FFMA.FTZ R64, R103, R113, RZ ;  /* 0x0000007167407223 */ /* 0x000fe200000100ff */
[----:B------:R-:W-:Y:S01]  /*1b40*/  FFMA.FTZ R49, R49, R66, 1 ;  /* 0x3f80000031317423 */ /* 0x000fe20000010042 */
[----:B------:R-:W-:Y:S01]  /*1b50*/  FMUL.FTZ R111, R88, R61 ;  /* 0x0000003d586f7220 */ /* 0x000fe20000410000 */
[----:B------:R-:W-:Y:S01]  /*1b60*/  FADD.FTZ R66, R67, R112 ;  /* 0x0000007043427221 */ /* 0x000fe20000010000 */
[----:B------:R-:W-:Y:S01]  /*1b70*/  FFMA.FTZ R67, R109, R112, R64 ;  /* 0x000000706d437223 */ /* 0x000fe20000010040 */
[----:B------:R-:W-:Y:S01]  /*1b80*/  FMUL.FTZ R49, R68, R49 ;  /* 0x0000003144317220 */ /* 0x000fe20000410000 */
[----:B------:R-:W-:Y:S01]  /*1b90*/  SHF.L.U32 R60, R60, 0x10, RZ ;  /* 0x000000103c3c7819 */ /* 0x000fe200000006ff */
[----:B------:R-:W-:Y:S01]  /*1ba0*/  FMUL.FTZ R62, R62, R69 ;  /* 0x000000453e3e7220 */ /* 0x000fe20000410000 */
[C---:B------:R-:W-:Y:S01]  /*1bb0*/  PRMT R63, R65.reuse, 0x7632, R63 ;  /* 0x00007632413f7816 */ /* 0x040fe2000000003f */
[----:B------:R-:W-:Y:S01]  /*1bc0*/  FMUL.FTZ R118, R86, R59 ;  /* 0x0000003b56767220 */ /* 0x000fe20000410000 */
[----:B------:R-:W-:Y:S01]  /*1bd0*/  SHF.L.U32 R68, R65, 0x10, RZ ;  /* 0x0000001041447819 */ /* 0x000fe200000006ff */
[----:B------:R-:W-:Y:S01]  /*1be0*/  FADD.FTZ R65, R66, R111 ;  /* 0x0000006f42417221 */ /* 0x000fe20000010000 */
[----:B------:R-:W-:Y:S01]  /*1bf0*/  FFMA.FTZ R67, R102, R111, R67 ;  /* 0x0000006f66437223 */ /* 0x000fe20000010043 */
[----:B------:R-:W-:Y:S01]  /*1c00*/  FMUL.FTZ R60, R60, R73 ;  /* 0x000000493c3c7220 */ /* 0x000fe20000410000 */
[----:B------:R-:W-:Y:S01]  /*1c10*/  FMUL.FTZ R117, R92, R62 ;  /* 0x0000003e5c757220 */ /* 0x000fe20000410000 */
[----:B------:R-:W-:Y:S01]  /*1c20*/  FADD.FTZ R64, R65, R118 ;  /* 0x0000007641407221 */ /* 0x000fe20000010000 */
[----:B------:R-:W-:Y:S01]  /*1c30*/  FFMA.FTZ R66, R108, R118, R67 ;  /* 0x000000766c427223 */ /* 0x000fe20000010043 */
[----:B------:R-:W-:-:S02]  /*1c40*/  IMAD.U32 R69, R63, 0x10000, RZ ;  /* 0x000100003f457824 */ /* 0x000fc400078e00ff */
[----:B------:R-:W-:Y:S01]  /*1c50*/  FMUL.FTZ R63, R68, R49 ;  /* 0x00000031443f7220 */ /* 0x000fe20000410000 */
[----:B------:R-:W-:Y:S01]  /*1c60*/  FMUL.FTZ R116, R90, R60 ;  /* 0x0000003c5a747220 */ /* 0x000fe20000410000 */
[----:B------:R-:W-:Y:S01]  /*1c70*/  FADD.FTZ R49, R64, R117 ;  /* 0x0000007540317221 */ /* 0x000fe20000010000 */
[----:B------:R-:W-:Y:S01]  /*1c80*/  FFMA.FTZ R66, R105, R117, R66 ;  /* 0x0000007569427223 */ /* 0x000fe20000010042 */
[----:B------:R-:W-:Y:S01]  /*1c90*/  FMUL.FTZ R69, R69, R48 ;  /* 0x0000003045457220 */ /* 0x000fe20000410000 */
[----:B------:R-:W-:Y:S01]  /*1ca0*/  FMUL.FTZ R115, R88, R63 ;  /* 0x0000003f58737220 */ /* 0x000fe20000410000 */
[----:B------:R-:W-:Y:S01]  /*1cb0*/  FADD.FTZ R48, R49, R116 ;  /* 0x0000007431307221 */ /* 0x000fe20000010000 */
[----:B------:R-:W-:Y:S01]  /*1cc0*/  FFMA.FTZ R49, R107, R116, R66 ;  /* 0x000000746b317223 */ /* 0x000fe20000010042 */
[----:B------:R-:W-:Y:S01]  /*1cd0*/  FMUL.FTZ R114, R86, R69 ;  /* 0x0000004556727220 */ /* 0x000fe20000410000 */
[----:B------:R-:W-:Y:S01]  /*1ce0*/  FFMA.FTZ R65, R102, R61, R54 ;  /* 0x0000003d66417223 */ /* 0x000fe20000010036 */
        /* <DEDUP_REMOVED lines=11> */
[----:B------:R0:W-:Y:S01]  /*1da0*/  STS.64 [R97], R48 ;  /* 0x0000003061007388 */ /* 0x0001e20000000a00 */
[----:B------:R-:W-:Y:S01]  /*1db0*/  FADD.FTZ R55, R64, R63 ;  /* 0x0000003f40377221 */ /* 0x000fe20000010000 */
[----:B------:R-:W-:Y:S01]  /*1dc0*/  FFMA.FTZ R50, R105, R62, R50 ;  /* 0x0000003e69327223 */ /* 0x000fe20000010032 */
[----:B------:R-:W-:Y:S01]  /*1dd0*/  FADD.FTZ R51, R51, R62 ;  /* 0x0000003e33337221 */ /* 0x000fe20000010000 */
[----:B------:R-:W-:Y:S01]  /*1de0*/  FFMA.FTZ R54, R106, R63, R65 ;  /* 0x0000003f6a367223 */ /* 0x000fe20000010041 */
[----:B------:R-:W-:Y:S01]  /*1df0*/  FFMA.FTZ R52, R107, R60, R52 ;  /* 0x0000003c6b347223 */ /* 0x000fe20000010034 */
[----:B------:R-:W-:Y:S01]  /*1e00*/  FADD.FTZ R53, R53, R60 ;  /* 0x0000003c35357221 */ /* 0x000fe20000010000 */
[----:B------:R-:W-:Y:S01]  /*1e10*/  FFMA.FTZ R56, R110, R69, R61 ;  /* 0x000000456e387223 */ /* 0x000fe2000001003d */
[----:B------:R-:W-:Y:S01]  /*1e20*/  FADD.FTZ R57, R57, R69 ;  /* 0x0000004539397221 */ /* 0x000fe20000010000 */
[----:B------:R-:W-:-:S02]  /*1e30*/  MOV R64, RZ ;  /* 0x000000ff00407202 */ /* 0x000fc40000000f00 */
[----:B------:R-:W-:Y:S01]  /*1e40*/  MOV R66, RZ ;  /* 0x000000ff00427202 */ /* 0x000fe20000000f00 */
[----:B------:R-:W-:Y:S06]  /*1e50*/  BAR.SYNC.DEFER_BLOCKING 0x0 ;  /* 0x0000000000007b1d */ /* 0x000fec0000010000 */
[----:B0-----:R-:W-:Y:S05]  /*1e60*/  @!P0 BRA `(.L_x_190) ;  /* 0x0000000000488947 */ /* 0x001fea0003800000 */
[----:B------:R-:W-:Y:S04]  /*1e70*/  STS.64 [R84], R50 ;  /* 0x0000003254007388 */ /* 0x000fe80000000a00 */
[----:B------:R-:W-:Y:S04]  /*1e80*/  STS.64 [R83], R52 ;  /* 0x0000003453007388 */ /* 0x000fe80000000a00 */
[----:B------:R-:W-:Y:S04]  /*1e90*/  STS.64 [R82], R54 ;  /* 0x0000003652007388 */ /* 0x000fe80000000a00 */
[----:B------:R-:W-:Y:S01]  /*1ea0*/  STS.64 [R81], R56 ;  /* 0x0000003851007388 */ /* 0x000fe20000000a00 */
[----:B------:R-:W-:Y:S06]  /*1eb0*/  BAR.SYNC.DEFER_BLOCKING 0x0 ;  /* 0x0000000000007b1d */ /* 0x000fec0000010000 */
[----:B------:R-:W0:Y:S04]  /*1ec0*/  LDS.64 R48, [R80] ;  /* 0x0000000050307984 */ /* 0x000e280000000a00 */
[----:B------:R-:W1:Y:S04]  /*1ed0*/  LDS.64 R58, [R80+0xa00] ;  /* 0x000a0000503a7984 */ /* 0x000e680000000a00 */
[----:B------:R-:W2:Y:S04]  /*1ee0*/  LDS.64 R60, [R80+0x1400] ;  /* 0x00140000503c7984 */ /* 0x000ea80000000a00 */
[----:B------:R-:W3:Y:S01]  /*1ef0*/  LDS.64 R62, [R80+0x1e00] ;  /* 0x001e0000503e7984 */ /* 0x000ee20000000a00 */
[----:B0-----:R-:W-:Y:S01]  /*1f00*/  FADD.FTZ R65, RZ, R48 ;  /* 0x00000030ff417221 */ /* 0x001fe20000010000 */
[----:B------:R-:W-:-:S03]  /*1f10*/  FADD.FTZ R48, RZ, R49 ;  /* 0x00000031ff307221 */ /* 0x000fc60000010000 */
[----:B-1----:R-:W-:Y:S01]  /*1f20*/  FADD.FTZ R65, R65, R58 ;  /* 0x0000003a41417221 */ /* 0x002fe20000010000 */
[----:B------:R-:W-:-:S03]  /*1f30*/  FADD.FTZ R48, R48, R59 ;  /* 0x0000003b30307221 */ /* 0x000fc60000010000 */
[----:B--2---:R-:W-:Y:S01]  /*1f40*/  FADD.FTZ R65, R65, R60 ;  /* 0x0000003c41417221 */ /* 0x004fe20000010000 */
[----:B------:R-:W-:-:S03]  /*1f50*/  FADD.FTZ R48, R48, R61 ;  /* 0x0000003d30307221 */ /* 0x000fc60000010000 */
[----:B---3--:R-:W-:Y:S01]  /*1f60*/  FADD.FTZ R62, R65, R62 ;  /* 0x0000003e413e7221 */ /* 0x008fe20000010000 */
[----:B------:R-:W-:-:S05]  /*1f70*/  FADD.FTZ R63, R48, R63 ;  /* 0x0000003f303f7221 */ /* 0x000fca0000010000 */
[----:B------:R0:W-:Y:S02]  /*1f80*/  STG.E.64 desc[UR10][R122.64+0x1000], R62 ;  /* 0x0010003e7a007986 */ /* 0x0001e4000c101b0a */
.L_x_190:
[----:B------:R-:W-:Y:S04]  /*1f90*/  BSSY.RECONVERGENT B0, `(.L_x_191) ;  /* 0x000007a000007945 */ /* 0x000fe80003800200 */
[----:B------:R-:W-:Y:S05]  /*1fa0*/  @P1 BRA `(.L_x_192) ;  /* 0x0000000400e01947 */ /* 0x000fea0003800000 */
[----:B------:R-:W1:Y:S04]  /*1fb0*/  LDS.64 R70, [R79] ;  /* 0x000000004f467984 */ /* 0x000e680000000a00 */
[----:B------:R-:W2:Y:S04]  /*1fc0*/  LDS.64 R68, [R78] ;  /* 0x000000004e447984 */ /* 0x000ea80000000a00 */
[----:B------:R-:W3:Y:S04]  /*1fd0*/  LDS.64 R66, [R4] ;  /* 0x0000000004427984 */ /* 0x000ee80000000a00 */
[----:B------:R-:W4:Y:S04]  /*1fe0*/  LDS.64 R76, [R5] ;  /* 0x00000000054c7984 */ /* 0x000f280000000a00 */
[----:B------:R-:W5:Y:S04]  /*1ff0*/  LDS.64 R48, [R6] ;  /* 0x0000000006307984 */ /* 0x000f680000000a00 */
[----:B------:R-:W5:Y:S04]  /*2000*/  LDS.64 R64, [R7] ;  /* 0x0000000007407984 */ /* 0x000f680000000a00 */
[----:B0-----:R-:W0:Y:S04]  /*2010*/  LDS.64 R62, [R8] ;  /* 0x00000000083e7984 */ /* 0x001e280000000a00 */
[----:B------:R-:W0:Y:S04]  /*2020*/  LDS.64 R60, [R9] ;  /* 0x00000000093c7984 */ /* 0x000e280000000a00 */
[----:B------:R-:W0:Y:S04]  /*2030*/  LDS.64 R58, [R10] ;  /* 0x000000000a3a7984 */ /* 0x000e280000000a00 */
[----:B------:R-:W0:Y:S01]  /*2040*/  LDS.64 R74, [R11] ;  /* 0x000000000b4a7984 */ /* 0x000e220000000a00 */
[----:B-1----:R-:W-:-:S03]  /*2050*/  FADD.FTZ R70, RZ, R70 ;  /* 0x00000046ff467221 */ /* 0x002fc60000010000 */
[----:B------:R-:W1:Y:S01]  /*2060*/  LDS.64 R72, [R12] ;  /* 0x000000000c487984 */ /* 0x000e620000000a00 */
[----:B------:R-:W-:Y:S01]  /*2070*/  FADD.FTZ R119, RZ, R71 ;  /* 0x00000047ff777221 */ /* 0x000fe20000010000 */
[----:B--2---:R-:W-:Y:S02]  /*2080*/  FADD.FTZ R68, R70, R68 ;  /* 0x0000004446447221 */ /* 0x004fe40000010000 */
[----:B------:R-:W2:Y:S01]  /*2090*/  LDS.64 R70, [R13] ;  /* 0x000000000d467984 */ /* 0x000ea20000000a00 */
[----:B------:R-:W-:Y:S01]  /*20a0*/  FADD.FTZ R119, R119, R69 ;  /* 0x0000004577777221 */ /* 0x000fe20000010000 */
[----:B---3--:R-:W-:Y:S02]  /*20b0*/  FADD.FTZ R66, R68, R66 ;  /* 0x0000004244427221 */ /* 0x008fe40000010000 */
[----:B------:R-:W3:Y:S01]  /*20c0*/  LDS.64 R68, [R14] ;  /* 0x000000000e447984 */ /* 0x000ee20000000a00 */
[----:B------:R-:W-:Y:S01]  /*20d0*/  FADD.FTZ R119, R119, R67 ;  /* 0x0000004377777221 */ /* 0x000fe20000010000 */
[----:B----4-:R-:W-:-:S02]  /*20e0*/  FADD.FTZ R76, R66, R76 ;  /* 0x0000004c424c7221 */ /* 0x010fc40000010000 */
[----:B------:R-:W4:Y:S01]  /*20f0*/  LDS.64 R66, [R15] ;  /* 0x000000000f427984 */ /* 0x000f220000000a00 */
[----:B------:R-:W-:Y:S01]  /*2100*/  FADD.FTZ R119, R119, R77 ;  /* 0x0000004d77777221 */ /* 0x000fe20000010000 */
[----:B-----5:R-:W-:Y:S02]  /*2110*/  FADD.FTZ R48, R76, R48 ;  /* 0x000000304c307221 */ /* 0x020fe40000010000 */
[----:B------:R-:W5:Y:S01]  /*2120*/  LDS.64 R76, [R16] ;  /* 0x00000000104c7984 */ /* 0x000f620000000a00 */
[----:B------:R-:W-:Y:S01]  /*2130*/  FADD.FTZ R119, R119, R49 ;  /* 0x0000003177777221 */ /* 0x000fe20000010000 */
[----:B------:R-:W-:Y:S02]  /*2140*/  FADD.FTZ R64, R48, R64 ;  /* 0x0000004030407221 */ /* 0x000fe40000010000 */
[----:B------:R-:W5:Y:S01]  /*2150*/  LDS.64 R48, [R17] ;  /* 0x0000000011307984 */ /* 0x000f620000000a00 */
[----:B------:R-:W-:Y:S01]  /*2160*/  FADD.FTZ R119, R119, R65 ;  /* 0x0000004177777221 */ /* 0x000fe20000010000 */
[----:B0-----:R-:W-:-:S02]  /*2170*/  FADD.FTZ R62, R64, R62 ;  /* 0x0000003e403e7221 */ /* 0x001fc40000010000 */
[----:B------:R-:W0:Y:S01]  /*2180*/  LDS.64 R64, [R18] ;  /* 0x0000000012407984 */ /* 0x000e220000000a00 */
[----:B------:R-:W-:Y:S01]  /*2190*/  FADD.FTZ R119, R119, R63 ;  /* 0x0000003f77777221 */ /* 0x000fe20000010000 */
[----:B------:R-:W-:Y:S02]  /*21a0*/  FADD.FTZ R60, R62, R60 ;  /* 0x0000003c3e3c7221 */ /* 0x000fe40000010000 */
[----:B------:R-:W0:Y:S01]  /*21b0*/  LDS.64 R62, [R19] ;  /* 0x00000000133e7984 */ /* 0x000e220000000a00 */
[----:B------:R-:W-:Y:S01]  /*21c0*/  FADD.FTZ R119, R119, R61 ;  /* 0x0000003d77777221 */ /* 0x000fe20000010000 */
[----:B------:R-:W-:Y:S02]  /*21d0*/  FADD.FTZ R58, R60, R58 ;  /* 0x0000003a3c3a7221 */ /* 0x000fe40000010000 */
[----:B------:R-:W0:Y:S01]  /*21e0*/  LDS.64 R60, [R20] ;  /* 0x00000000143c7984 */ /* 0x000e220000000a00 */
[----:B------:R-:W-:Y:S01]  /*21f0*/  FADD.FTZ R119, R119, R59 ;  /* 0x0000003b77777221 */ /* 0x000fe20000010000 */
[----:B------:R-:W-:-:S02]  /*2200*/  FADD.FTZ R74, R58, R74 ;  /* 0x0000004a3a4a7221 */ /* 0x000fc40000010000 */
[----:B------:R-:W0:Y:S01]  /*2210*/  LDS.64 R58, [R21] ;  /* 0x00000000153a7984 */ /* 0x000e220000000a00 */
[----:B------:R-:W-:Y:S01]  /*2220*/  FADD.FTZ R119, R119, R75 ;  /* 0x0000004b77777221 */ /* 0x000fe20000010000 */
[----:B-1----:R-:W-:Y:S02]  /*2230*/  FADD.FTZ R72, R74, R72 ;  /* 0x000000484a487221 */ /* 0x002fe40000010000 */
[----:B------:R-:W1:Y:S01]  /*2240*/  LDS.64 R74, [R22] ;  /* 0x00000000164a7984 */ /* 0x000e620000000a00 */
[----:B------:R-:W-:Y:S01]  /*2250*/  FADD.FTZ R119, R119, R73 ;  /* 0x0000004977777221 */ /* 0x000fe20000010000 */
[----:B--2---:R-:W-:Y:S02]  /*2260*/  FADD.FTZ R70, R72, R70 ;  /* 0x0000004648467221 */ /* 0x004fe40000010000 */
[----:B------:R-:W2:Y:S01]  /*2270*/  LDS.64 R72, [R23] ;  /* 0x0000000017487984 */ /* 0x000ea20000000a00 */
[----:B------:R-:W-:Y:S01]  /*2280*/  FADD.FTZ R119, R119, R71 ;  /* 0x0000004777777221 */ /* 0x000fe20000010000 */
[----:B---3--:R-:W-:-:S02]  /*2290*/  FADD.FTZ R68, R70, R68 ;  /* 0x0000004446447221 */ /* 0x008fc40000010000 */
[----:B------:R-:W3:Y:S01]  /*22a0*/  LDS.64 R70, [R24] ;  /* 0x0000000018467984 */ /* 0x000ee20000000a00 */
[----:B------:R-:W-:Y:S01]  /*22b0*/  FADD.FTZ R119, R119, R69 ;  /* 0x0000004577777221 */ /* 0x000fe20000010000 */
[----:B----4-:R-:W-:Y:S02]  /*22c0*/  FADD.FTZ R66, R68, R66 ;  /* 0x0000004244427221 */ /* 0x010fe40000010000 */
[----:B------:R-:W4:Y:S01]  /*22d0*/  LDS.64 R68, [R25] ;  /* 0x0000000019447984 */ /* 0x000f220000000a00 */
[----:B------:R-:W-:Y:S01]  /*22e0*/  FADD.FTZ R119, R119, R67 ;  /* 0x0000004377777221 */ /* 0x000fe20000010000 */
[----:B-----5:R-:W-:Y:S02]  /*22f0*/  FADD.FTZ R76, R66, R76 ;  /* 0x0000004c424c7221 */ /* 0x020fe40000010000 */
[----:B------:R-:W5:Y:S01]  /*2300*/  LDS.64 R66, [R26] ;  /* 0x000000001a427984 */ /* 0x000f620000000a00 */
[----:B------:R-:W-:Y:S01]  /*2310*/  FADD.FTZ R119, R119, R77 ;  /* 0x0000004d77777221 */ /* 0x000fe20000010000 */
[----:B------:R-:W-:-:S02]  /*2320*/  FADD.FTZ R48, R76, R48 ;  /* 0x000000304c307221 */ /* 0x000fc40000010000 */
[----:B------:R-:W5:Y:S01]  /*2330*/  LDS.64 R76, [R27] ;  /* 0x000000001b4c7984 */ /* 0x000f620000000a00 */
[----:B------:R-:W-:Y:S01]  /*2340*/  FADD.FTZ R119, R119, R49 ;  /* 0x0000003177777221 */ /* 0x000fe20000010000 */
[----:B0-----:R-:W-:Y:S02]  /*2350*/  FADD.FTZ R64, R48, R64 ;  /* 0x0000004030407221 */ /* 0x001fe40000010000 */
        /* <DEDUP_REMOVED lines=8> */
[----:B------:R-:W-:Y:S02]  /*23e0*/  FADD.FTZ R58, R60, R58 ;  /* 0x0000003a3c3a7221 */ /* 0x000fe40000010000 */
[----:B------:R-:W0:Y:S01]  /*23f0*/  LDS.64 R60, [R31] ;  /* 0x000000001f3c7984 */ /* 0x000e220000000a00 */
[----:B------:R-:W-:Y:S01]  /*2400*/  FADD.FTZ R119, R119, R59 ;  /* 0x0000003b77777221 */ /* 0x000fe20000010000 */
[----:B-1----:R-:W-:Y:S02]  /*2410*/  FADD.FTZ R74, R58, R74 ;  /* 0x0000004a3a4a7221 */ /* 0x002fe40000010000 */
[----:B------:R-:W1:Y:S01]  /*2420*/  LDS.64 R58, [R32] ;  /* 0x00000000203a7984 */ /* 0x000e620000000a00 */
[----:B------:R-:W-:Y:S01]  /*2430*/  FADD.FTZ R119, R119, R75 ;  /* 0x0000004b77777221 */ /* 0x000fe20000010000 */
[----:B--2---:R-:W-:-:S02]  /*2440*/  FADD.FTZ R72, R74, R72 ;  /* 0x000000484a487221 */ /* 0x004fc40000010000 */
[----:B------:R-:W2:Y:S01]  /*2450*/  LDS.64 R74, [R33] ;  /* 0x00000000214a7984 */ /* 0x000ea20000000a00 */
[----:B------:R-:W-:Y:S01]  /*2460*/  FADD.FTZ R119, R119, R73 ;  /* 0x0000004977777221 */ /* 0x000fe20000010000 */
[----:B---3--:R-:W-:Y:S02]  /*2470*/  FADD.FTZ R70, R72, R70 ;  /* 0x0000004648467221 */ /* 0x008fe40000010000 */
[----:B------:R-:W3:Y:S01]  /*2480*/  LDS.64 R72, [R34] ;  /* 0x0000000022487984 */ /* 0x000ee20000000a00 */
[----:B------:R-:W-:Y:S01]  /*2490*/  FADD.FTZ R119, R119, R71 ;  /* 0x0000004777777221 */ /* 0x000fe20000010000 */
[----:B----4-:R-:W-:Y:S02]  /*24a0*/  FADD.FTZ R68, R70, R68 ;  /* 0x0000004446447221 */ /* 0x010fe40000010000 */
[----:B------:R-:W4:Y:S01]  /*24b0*/  LDS.64 R70, [R35] ;  /* 0x0000000023467984 */ /* 0x000f220000000a00 */
[----:B------:R-:W-:Y:S01]  /*24c0*/  FADD.FTZ R119, R119, R69 ;  /* 0x0000004577777221 */ /* 0x000fe20000010000 */
[----:B-----5:R-:W-:-:S02]  /*24d0*/  FADD.FTZ R66, R68, R66 ;  /* 0x0000004244427221 */ /* 0x020fc40000010000 */
[----:B------:R-:W5:Y:S01]  /*24e0*/  LDS.64 R68, [R36] ;  /* 0x0000000024447984 */ /* 0x000f620000000a00 */
[----:B------:R-:W-:Y:S01]  /*24f0*/  FADD.FTZ R119, R119, R67 ;  /* 0x0000004377777221 */ /* 0x000fe20000010000 */
[----:B------:R-:W-:Y:S02]  /*2500*/  FADD.FTZ R76, R66, R76 ;  /* 0x0000004c424c7221 */ /* 0x000fe40000010000 */
[----:B------:R-:W5:Y:S01]  /*2510*/  LDS.64 R66, [R37] ;  /* 0x0000000025427984 */ /* 0x000f620000000a00 */
[----:B------:R-:W-:Y:S01]  /*2520*/  FADD.FTZ R119, R119, R77 ;  /* 0x0000004d77777221 */ /* 0x000fe20000010000 */
[----:B0-----:R-:W-:Y:S02]  /*2530*/  FADD.FTZ R48, R76, R48 ;  /* 0x000000304c307221 */ /* 0x001fe40000010000 */
        /* <DEDUP_REMOVED lines=27> */
[----:B------:R-:W-:-:S03]  /*26f0*/  FADD.FTZ R119, R119, R64 ;  /* 0x0000004077777221 */ /* 0x000fc60000010000 */
[----:B------:R-:W-:Y:S01]  /*2700*/  FADD.FTZ R58, R58, R65 ;  /* 0x000000413a3a7221 */ /* 0x000fe20000010000 */
[----:B------:R-:W-:-:S03]  /*2710*/  FADD.FTZ R66, R119, R62 ;  /* 0x0000003e77427221 */ /* 0x000fc60000010000 */
[----:B------:R-:W-:-:S07]  /*2720*/  FADD.FTZ R64, R58, R63 ;  /* 0x0000003f3a407221 */ /* 0x000fce0000010000 */
.L_x_192:
[----:B------:R-:W-:Y:S05]  /*2730*/  BSYNC.RECONVERGENT B0 ;  /* 0x0000000000007941 */ /* 0x000fea0003800200 */
.L_x_191:
[----:B------:R-:W1:Y:S01]  /*2740*/  SHFL.BFLY PT, R49, R66, 0x2, 0x1f ;  /* 0x0c401f0042317f89 */ /* 0x000e6200000e0000 */
[----:B------:R-:W-:-:S03]  /*2750*/  LOP3.LUT P0, RZ, R3, 0x3fb, RZ, 0xc0, !PT ;  /* 0x000003fb03ff7812 */ /* 0x000fc6000780c0ff */
[----:B------:R-:W2:Y:S10]  /*2760*/  SHFL.BFLY PT, R59, R64, 0x2, 0x1f ;  /* 0x0c401f00403b7f89 */ /* 0x000eb400000e0000 */
[----:B0-----:R-:W-:-:S05]  /*2770*/  @!P0 IMAD R63, R42, UR5, R0 ;  /* 0x000000052a3f8c24 */ /* 0x001fca000f8e0200 */
[----:B------:R-:W-:Y:S01]  /*2780*/  @!P0 LEA R63, R63, R96, 0x5 ;  /* 0x000000603f3f8211 */ /* 0x000fe200078e28ff */
[----:B-1----:R-:W-:Y:S01]  /*2790*/  FADD.FTZ R60, R49, R66 ;  /* 0x00000042313c7221 */ /* 0x002fe20000010000 */
[----:B--2---:R-:W-:-:S04]  /*27a0*/  FADD.FTZ R61, R59, R64 ;  /* 0x000000403b3d7221 */ /* 0x004fc80000010000 */
[----:B------:R-:W0:Y:S01]  /*27b0*/  SHFL.BFLY PT, R49, R60, 0x1, 0x1f ;  /* 0x0c201f003c317f89 */ /* 0x000e2200000e0000 */
[----:B------:R-:W1:Y:S03]  /*27c0*/  @!P0 LDC.64 R58, c[0x0][0x3d0] ;  /* 0x0000f400ff3a8b82 */ /* 0x000e660000000a00 */
[----:B------:R-:W2:Y:S01]  /*27d0*/  SHFL.BFLY PT, R62, R61, 0x1, 0x1f ;  /* 0x0c201f003d3e7f89 */ /* 0x000ea200000e0000 */
[----:B0-----:R-:W-:Y:S01]  /*27e0*/  FADD.FTZ R48, R60, R49 ;  /* 0x000000313c307221 */ /* 0x001fe20000010000 */
[----:B-1----:R-:W-:-:S04]  /*27f0*/  @!P0 IMAD.WIDE.U32 R58, R63, 0x4, R58 ;  /* 0x000000043f3a8825 */ /* 0x002fc800078e003a */
[----:B--2---:R-:W-:-:S05]  /*2800*/  FADD.FTZ R49, R61, R62 ;  /* 0x0000003e3d317221 */ /* 0x004fca0000010000 */
        /* <DEDUP_REMOVED lines=11> */
.L_x_195:
[----:B------:R-:W2:Y:S04]  /*28c0*/  LD.E.STRONG.GPU R49, desc[UR10][R120.64+0x40] ;  /* 0x0000400a78317980 */ /* 0x000ea8000c10f900 */
[----:B--2---:R-:W-:Y:S01]  /*28d0*/  CCTL.IVALL ;  /* 0x00000000ff00798f */ /* 0x004fe20002000000 */
[----:B------:R-:W-:Y:S05]  /*28e0*/  YIELD ;  /* 0x0000000000007946 */ /* 0x000fea0003800000 */
[----:B-----5:R-:W-:-:S04]  /*28f0*/  LOP3.LUT R49, R49, R48, RZ, 0x3c, !PT ;  /* 0x0000003031317212 */ /* 0x020fc800078e3cff */
[----:B------:R-:W-:-:S13]  /*2900*/  ISETP.GT.AND P1, PT, R49, -0x1, PT ;  /* 0xffffffff3100780c */ /* 0x000fda0003f24270 */
[----:B------:R-:W-:Y:S05]  /*2910*/  @P1 BRA `(.L_x_195) ;  /* 0xfffffffc00e81947 */ /* 0x000fea000383ffff */
.L_x_194:
[----:B------:R-:W-:Y:S05]  /*2920*/  WARPSYNC.ALL ;  /* 0x0000000000007948 */ /* 0x000fea0003800000 */
[----:B------:R-:W-:Y:S06]  /*2930*/  BAR.SYNC.DEFER_BLOCKING 0x0 ;  /* 0x0000000000007b1d */ /* 0x000fec0000010000 */
[----:B------:R-:W-:Y:S05]  /*2940*/  BRA `(.L_x_196) ;  /* 0x00000000003c7947 */ /* 0x000fea0003800000 */
.L_x_193:
[----:B------:R-:W-:Y:S01]  /*2950*/  BAR.SYNC.DEFER_BLOCKING 0x0 ;  /* 0x0000000000007b1d */ /* 0x000fe20000010000 */
[----:B------:R-:W-:-:S13]  /*2960*/  ISETP.NE.AND P1, PT, R3, RZ, PT ;  /* 0x000000ff0300720c */ /* 0x000fda0003f25270 */
[----:B------:R-:W-:Y:S05]  /*2970*/  @P1 BRA `(.L_x_197) ;  /* 0x0000000000281947 */ /* 0x000fea0003800000 */
[----:B------:R-:W-:Y:S06]  /*2980*/  MEMBAR.ALL.GPU ;  /* 0x0000000000007992 */ /* 0x000fec000000a000 */
[----:B------:R-:W-:-:S00]  /*2990*/  ERRBAR ;  /* 0x00000000000079ab */ /* 0x000fc00000000000 */
[----:B------:R-:W-:Y:S06]  /*29a0*/  CGAERRBAR ;  /* 0x00000000000075ab */ /* 0x000fec0000000000 */
[----:B------:R0:W5:Y:S02]  /*29b0*/  ATOM.E.ADD.STRONG.GPU PT, R48, desc[UR10][R124.64], R95 ;  /* 0x8000005f7c30798a */ /* 0x00016400081ef10a */
.L_x_198:
[----:B------:R-:W2:Y:S04]  /*29c0*/  LD.E.STRONG.GPU R49, desc[UR10][R124.64] ;  /* 0x0000000a7c317980 */ /* 0x000ea8000c10f900 */
[----:B--2---:R-:W-:Y:S01]  /*29d0*/  CCTL.IVALL ;  /* 0x00000000ff00798f */ /* 0x004fe20002000000 */
[----:B------:R-:W-:Y:S05]  /*29e0*/  YIELD ;  /* 0x0000000000007946 */ /* 0x000fea0003800000 */
[----:B-----5:R-:W-:-:S04]  /*29f0*/  LOP3.LUT R49, R49, R48, RZ, 0x3c, !PT ;  /* 0x0000003031317212 */ /* 0x020fc800078e3cff */
[----:B------:R-:W-:-:S13]  /*2a00*/  ISETP.GT.AND P1, PT, R49, -0x1, PT ;  /* 0xffffffff3100780c */ /* 0x000fda0003f24270 */
[----:B------:R-:W-:Y:S05]  /*2a10*/  @P1 BRA `(.L_x_198) ;  /* 0xfffffffc00e81947 */ /* 0x000fea000383ffff */
.L_x_197:
[----:B------:R-:W-:Y:S05]  /*2a20*/  WARPSYNC.ALL ;  /* 0x0000000000007948 */ /* 0x000fea0003800000 */
[----:B------:R-:W-:Y:S06]  /*2a30*/  BAR.SYNC.DEFER_BLOCKING 0x0 ;  /* 0x0000000000007b1d */ /* 0x000fec0000010000 */
.L_x_196:
[----:B------:R-:W-:Y:S01]  /*2a40*/  ISETP.GT.U32.AND P1, PT, R3, 0xf, PT ;  /* 0x0000000f0300780c */ /* 0x000fe20003f24070 */
[----:B------:R-:W-:Y:S01]  /*2a50*/  BSSY.RECONVERGENT B0, `(.L_x_199) ;  /* 0x000000a000007945 */ /* 0x000fe20003800200 */
[----:B------:R-:W-:-:S11]  /*2a60*/  CS2R R58, SRZ ;  /* 0x00000000003a7805 */ /* 0x000fd6000001ff00 */
        /* <DEDUP_REMOVED lines=8> */
.L_x_200:
[----:B------:R-:W-:Y:S05]  /*2af0*/  BSYNC.RECONVERGENT B0 ;  /* 0x0000000000007941 */ /* 0x000fea0003800200 */
.L_x_199:
[----:B------:R-:W1:Y:S01]  /*2b00*/  SHFL.BFLY PT, R48, R59, 0x4, 0x1f ;  /* 0x0c801f003b307f89 */ /* 0x000e6200000e0000 */
[----:B------:R-:W-:Y:S01]  /*2b10*/  LOP3.LUT P1, RZ, R3, 0x3f7, RZ, 0xc0, !PT ;  /* 0x000003f703ff7812 */ /* 0x000fe2000782c0ff */
[----:B------:R-:W2:Y:S01]  /*2b20*/  LDCU.64 UR12, c[0x0][0x380] ;  /* 0x00007000ff0c77ac */ /* 0x000ea20008000a00 */
[----:B------:R-:W-:Y:S01]  /*2b30*/  LOP3.LUT R42, R42, 0x1, RZ, 0x3c, !PT ;  /* 0x000000012a2a7812 */ /* 0x000fe200078e3cff */
        /* <DEDUP_REMOVED lines=13> */
[----:B------:R-:W-:Y:S01]  /*2c10*/  @!P1 STS.64 [R3+UR4], R48 ;  /* 0x0000003003009988 */ /* 0x000fe20008000a04 */
[----:B------:R-:W-:Y:S01]  /*2c20*/  BAR.SYNC.DEFER_BLOCKING 0x0 ;  /* 0x0000000000007b1d */ /* 0x000fe20000010000 */
[----:B--2---:R-:W-:-:S04]  /*2c30*/  IADD3 R100, P1, PT, R100, UR12, RZ ;  /* 0x0000000c64647c10 */ /* 0x004fc8000ff3e0ff */
[----:B------:R-:W-:Y:S01]  /*2c40*/  IADD3.X R101, PT, PT, R101, UR13, RZ, P1, !PT ;  /* 0x0000000d65657c10 */ /* 0x000fe20008ffe4ff */
[----:B------:R-:W1:Y:S02]  /*2c50*/  LDS.64 R48, [R47] ;  /* 0x000000002f307984 */ /* 0x000e640000000a00 */
[--C-:B-1----:R-:W-:Y:S01]  /*2c60*/  FADD.FTZ R59, R118, -R48.reuse ;  /* 0x80000030763b7221 */ /* 0x102fe20000010000 */
        /* <DEDUP_REMOVED lines=22> */
[----:B------:R-:W-:Y:S01]  /*2dd0*/  FMUL.FTZ R104, R104, R61 ;  /* 0x0000003d68687220 */ /* 0x000fe20000410000 */
[----:B------:R-:W-:-:S02]  /*2de0*/  F2FP.BF16.F32.PACK_AB R49, R58, R49 ;  /* 0x000000313a31723e */ /* 0x000fc400000010ff */
[----:B------:R-:W-:Y:S02]  /*2df0*/  F2FP.BF16.F32.PACK_AB R48, R109, R48 ;  /* 0x000000306d30723e */ /* 0x000fe400000010ff */
[----:B------:R-:W-:Y:S02]  /*2e00*/  F2FP.BF16.F32.PACK_AB R58, R60, R105 ;  /* 0x000000693c3a723e */ /* 0x000fe400000010ff */
[----:B------:R-:W-:Y:S01]  /*2e10*/  F2FP.BF16.F32.PACK_AB R59, R104, R59 ;  /* 0x0000003b683b723e */ /* 0x000fe200000010ff */
[----:B------:R1:W-:Y:S04]  /*2e20*/  STG.E.64 desc[UR10][R100.64], R48 ;  /* 0x0000003064007986 */ /* 0x0003e8000c101b0a */
[----:B------:R1:W-:Y:S01]  /*2e30*/  STG.E.64 desc[UR10][R100.64+0x5000], R58 ;  /* 0x0050003a64007986 */ /* 0x0003e2000c101b0a */
[----:B------:R-:W-:Y:S05]  /*2e40*/  @!P0 BRA `(.L_x_201) ;  /* 0xffffffe400048947 */ /* 0x000fea000383ffff */
.L_x_189:
[----:B------:R-:W-:Y:S01]  /*2e50*/  LOP3.LUT R3, R0, 0xfff8, RZ, 0xc0, !PT ;  /* 0x0000fff800037812 */ /* 0x000fe200078ec0ff */
[----:B------:R-:W-:-:S03]  /*2e60*/  IMAD R15, R99, 0x140, RZ ;  /* 0x00000140630f7824 */ /* 0x000fc600078e02ff */
[----:B------:R-:W-:Y:S02]  /*2e70*/  IADD3 R2, PT, PT, R3, R2, RZ ;  /* 0x0000000203027210 */ /* 0x000fe40007ffe0ff */
[----:B------:R-:W-:Y:S02]  /*2e80*/  IADD3 R0, PT, PT, R15, 0x140, RZ ;  /* 0x000001400f007810 */ /* 0x000fe40007ffe0ff */
[----:B------:R-:W-:-:S04]  /*2e90*/  LEA R15, R2, R15, 0x5 ;  /* 0x0000000f020f7211 */ /* 0x000fc800078e28ff */
[----:B------:R-:W-:-:S13]  /*2ea0*/  ISETP.GE.AND P0, PT, R15, R0, PT ;  /* 0x000000000f00720c */ /* 0x000fda0003f06270 */
[----:B------:R-:W-:Y:S05]  /*2eb0*/  @P0 EXIT ;  /* 0x000000000000094d */ /* 0x000fea0003800000 */
[----:B------:R-:W2:Y:S01]  /*2ec0*/  LDC.64 R2, c[0x0][0x3c8] ;  /* 0x0000f200ff027b82 */ /* 0x000ea20000000a00 */
[----:B------:R-:W3:Y:S01]  /*2ed0*/  S2R R17, SR_TID.X ;  /* 0x0000000000117919 */ /* 0x000ee20000002100 */
[----:B------:R-:W-:Y:S01]  /*2ee0*/  UMOV UR6, 0x400 ;  /* 0x0000040000067882 */ /* 0x000fe20000000000 */
[----:B------:R-:W4:Y:S05]  /*2ef0*/  LDCU.64 UR4, c[0x0][0x3d0] ;  /* 0x00007a00ff0477ac */ /* 0x000f2a0008000a00 */
[----:B------:R-:W5:Y:S01]  /*2f00*/  S2UR UR7, SR_CgaCtaId ;  /* 0x00000000000779c3 */ /* 0x000f620000008800 */
[----:B----4-:R-:W-:Y:S01]  /*2f10*/  UIADD3 UR4, UP0, UPT, UR4, 0xc9000, URZ ;  /* 0x000c900004047890 */ /* 0x010fe2000ff1e0ff */
[----:B--2---:R-:W-:-:S03]  /*2f20*/  ISETP.LT.U32.AND P0, PT, R2, 0x2, PT ;  /* 0x000000020200780c */ /* 0x004fc60003f01070 */
[----:B------:R-:W-:Y:S01]  /*2f30*/  UIADD3.X UR5, UPT, UPT, URZ, UR5, URZ, UP0, !UPT ;  /* 0x00000005ff057290 */ /* 0x000fe200087fe4ff */
[----:B------:R-:W-:-:S04]  /*2f40*/  ISETP.LT.AND.EX P0, PT, R3, RZ, PT, P0 ;  /* 0x000000ff0300720c */ /* 0x000fc80003f01300 */
[----:B------:R-:W-:Y:S01]  /*2f50*/  SEL R6, R2, 0x2, P0 ;  /* 0x0000000202067807 */ /* 0x000fe20000000000 */
[----:B-----5:R-:W-:Y:S01]  /*2f60*/  ULEA UR6, UR7, UR6, 0x18 ;  /* 0x0000000607067291 */ /* 0x020fe2000f8ec0ff */
[----:B---3--:R-:W-:Y:S02]  /*2f70*/  SHF.R.U32.HI R8, RZ, 0x5, R17 ;  /* 0x00000005ff087819 */ /* 0x008fe40000011611 */
[----:B------:R-:W-:Y:S01]  /*2f80*/  SEL R3, R3, RZ, P0 ;  /* 0x000000ff03037207 */ /* 0x000fe20000000000 */
[C---:B------:R-:W-:Y:S01]  /*2f90*/  IMAD.SHL.U32 R7, R6.reuse, 0x8, RZ ;  /* 0x0000000806077824 */ /* 0x040fe200078e00ff */
[----:B------:R-:W-:Y:S02]  /*2fa0*/  LOP3.LUT R2, RZ, R8, RZ, 0x33, !PT ;  /* 0x00000008ff027212 */ /* 0x000fe400078e33ff */
[----:B------:R-:W-:Y:S02]  /*2fb0*/  SHF.L.U64.HI R6, R6, 0x3, R3 ;  /* 0x0000000306067819 */ /* 0x000fe40000010203 */
[----:B0-----:R-:W-:-:S02]  /*2fc0*/  IADD3 R5, P0, PT, R2, R7, RZ ;  /* 0x0000000702057210 */ /* 0x001fc40007f1e0ff */
[----:B------:R-:W-:Y:S02]  /*2fd0*/  SHF.R.U32.HI R9, RZ, 0x4, R17 ;  /* 0x00000004ff097819 */ /* 0x000fe40000011611 */
[----:B------:R-:W-:Y:S02]  /*2fe0*/  IADD3.X R4, PT, PT, R6, -0x1, RZ, P0, !PT ;  /* 0xffffffff06047810 */ /* 0x000fe400007fe4ff */
[C---:B------:R-:W-:Y:S02]  /*2ff0*/  LOP3.LUT R16, R17.reuse, 0x1f, RZ, 0xc0, !PT ;  /* 0x0000001f11107812 */ /* 0x040fe400078ec0ff */
[C---:B------:R-:W-:Y:S01]  /*3000*/  LOP3.LUT R45, R17.reuse, 0xf, RZ, 0xc0, !PT ;  /* 0x0000000f112d7812 */ /* 0x040fe200078ec0ff */
[----:B------:R-:W-:Y:S01]  /*3010*/  IMAD.WIDE.U32 R2, R4, -0x33333333, RZ ;  /* 0xcccccccd04027825 */ /* 0x000fe200078e00ff */
[----:B------:R-:W-:-:S03]  /*3020*/  SHF.L.U32 R14, R17, 0x1, RZ ;  /* 0x00000001110e7819 */ /* 0x000fc600000006ff */
[----:B------:R-:W-:-:S04]  /*3030*/  IMAD.WIDE.U32 R10, P0, R5, -0x33333334, R2 ;  /* 0xcccccccc050a7825 */ /* 0x000fc80007800002 */
[----:B------:R-:W-:Y:S01]  /*3040*/  IMAD.WIDE.U32 R2, R5, -0x33333333, RZ ;  /* 0xcccccccd05027825 */ /* 0x000fe200078e00ff */
[----:B------:R-:W-:Y:S02]  /*3050*/  IADD3.X R13, PT, PT, RZ, RZ, RZ, P0, !PT ;  /* 0x000000ffff0d7210 */ /* 0x000fe400007fe4ff */
[----:B------:R-:W-:Y:S02]  /*3060*/  MOV R12, R11 ;  /* 0x0000000b000c7202 */ /* 0x000fe40000000f00 */
[----:B------:R-:W-:Y:S02]  /*3070*/  IADD3 RZ, P0, PT, R3, R10, RZ ;  /* 0x0000000a03ff7210 */ /* 0x000fe40007f1e0ff */
[----:B------:R-:W-:-:S03]  /*3080*/  LEA R10, R8, UR6, 0x7 ;  /* 0x00000006080a7c11 */ /* 0x000fc6000f8e38ff */
        /* <DEDUP_REMOVED lines=8> */
[----:B------:R-:W-:Y:S02]  /*3110*/  LEA.HI.X R19, R3, RZ, RZ, 0x1d, P1 ;  /* 0x000000ff03137211 */ /* 0x000fe400008fecff */
[----:B------:R-:W-:Y:S02]  /*3120*/  ISETP.GE.U32.AND P0, PT, R2, 0x3, PT ;  /* 0x000000030200780c */ /* 0x000fe40003f06070 */
[----:B------:R-:W-:Y:S02]  /*3130*/  IADD3.X R11, PT, PT, RZ, -0x1, RZ, P2, !PT ;  /* 0xffffffffff0b7810 */ /* 0x000fe400017fe4ff */
[----:B------:R-:W-:Y:S02]  /*3140*/  SHF.L.U32 R2, R17, 0x7, RZ ;  /* 0x0000000711027819 */ /* 0x000fe400000006ff */
[----:B------:R-:W-:-:S02]  /*3150*/  ISETP.GE.U32.AND.EX P0, PT, R11, RZ, PT, P0 ;  /* 0x000000ff0b00720c */ /* 0x000fc40003f06100 */
[----:B------:R-:W-:Y:S02]  /*3160*/  MOV R11, R15 ;  /* 0x0000000f000b7202 */ /* 0x000fe40000000f00 */
[----:B------:R-:W-:Y:S01]  /*3170*/  LOP3.LUT R15, R2, 0x780, RZ, 0xc0, !PT ;  /* 0x00000780020f7812 */ /* 0x000fe200078ec0ff */
[----:B------:R-:W-:Y:S01]  /*3180*/  IMAD.WIDE.U32 R2, R8, 0xa00, RZ ;  /* 0x00000a0008027825 */ /* 0x000fe200078e00ff */
[----:B------:R-:W-:Y:S02]  /*3190*/  LOP3.LUT R19, R19, 0x3fffffff, RZ, 0xc0, !PT ;  /* 0x3fffffff13137812 */ /* 0x000fe400078ec0ff */
[----:B------:R-:W-:Y:S02]  /*31a0*/  IADD3 R15, PT, PT, R15, UR6, RZ ;  /* 0x000000060f0f7c10 */ /* 0x000fe4000fffe0ff */
[----:B------:R-:W-:Y:S02]  /*31b0*/  LOP3.LUT R18, R2, 0x1f, R17, 0xf8, !PT ;  /* 0x0000001f02127812 */ /* 0x000fe400078ef811 */
[----:B------:R-:W-:-:S07]  /*31c0*/  LOP3.LUT R17, R41, 0xfffffff8, RZ, 0xc0, !PT ;  /* 0xfffffff829117812 */ /* 0x000fce00078ec0ff */
.L_x_213:
[----:B------:R-:W-:Y:S01]  /*31d0*/  ISETP.GT.U32.AND P1, PT, R7, R8, PT ;  /* 0x000000080700720c */ /* 0x000fe20003f24070 */
[----:B------:R-:W-:Y:S01]  /*31e0*/  BSSY.RECONVERGENT B0, `(.L_x_202) ;  /* 0x000006e000007945 */ /* 0x000fe20003800200 */
[----:B0-----:R-:W-:Y:S02]  /*31f0*/  CS2R R24, SRZ ;  /* 0x0000000000187805 */ /* 0x001fe4000001ff00 */
[----:B------:R-:W-:-:S13]  /*3200*/  ISETP.GT.AND.EX P1, PT, R6, RZ, PT, P1 ;  /* 0x000000ff0600720c */ /* 0x000fda0003f24310 */
[----:B--23--:R-:W-:Y:S05]  /*3210*/  @!P1 BRA `(.L_x_203) ;  /* 0x0000000400a89947 */ /* 0x00cfea0003800000 */
[----:B------:R-:W-:Y:S01]  /*3220*/  ISETP.GE.U32.AND P2, PT, R5, 0x46, PT ;  /* 0x000000460500780c */ /* 0x000fe20003f46070 */
[----:B------:R-:W-:Y:S01]  /*3230*/  BSSY.RECONVERGENT B1, `(.L_x_204) ;  /* 0x0000034000017945 */ /* 0x000fe20003800200 */
[----:B------:R-:W-:Y:S01]  /*3240*/  ISETP.NE.U32.AND P1, PT, R42, RZ, PT ;  /* 0x000000ff2a00720c */ /* 0x000fe20003f25070 */
[----:B------:R-:W-:Y:S01]  /*3250*/  HFMA2 R46, -RZ, RZ, 0, 0 ;  /* 0x00000000ff2e7431 */ /* 0x000fe200000001ff */
[----:B------:R-:W-:Y:S02]  /*3260*/  ISETP.GE.U32.AND.EX P2, PT, R4, RZ, PT, P2 ;  /* 0x000000ff0400720c */ /* 0x000fe40003f46120 */
[----:B------:R-:W-:Y:S02]  /*3270*/  CS2R R24, SRZ ;  /* 0x0000000000187805 */ /* 0x000fe4000001ff00 */
[----:B------:R-:W-:Y:S01]  /*3280*/  IADD3 R12, P3, PT, R16, R11, RZ ;  /* 0x0000000b100c7210 */ /* 0x000fe20007f7e0ff */
[----:B------:R-:W-:Y:S01]  /*3290*/  IMAD.MOV.U32 R47, RZ, RZ, R8 ;  /* 0x000000ffff2f7224 */ /* 0x000fe200078e0008 */
[----:B------:R-:W-:-:S02]  /*32a0*/  ISETP.NE.AND.EX P1, PT, RZ, RZ, PT, P1 ;  /* 0x000000ffff00720c */ /* 0x000fc40003f25310 */
[----:B-1----:R-:W-:-:S05]  /*32b0*/  SHF.R.S32.HI R49, RZ, 0x1f, R11 ;  /* 0x0000001fff317819 */ /* 0x002fca000001140b */
[----:B------:R-:W-:Y:S06]  /*32c0*/  @!P2 BRA `(.L_x_205) ;  /* 0x0000000000a8a947 */ /* 0x000fec0003800000 */
[----:B------:R-:W-:Y:S02]  /*32d0*/  IADD3 R21, P2, PT, R11, R18, RZ ;  /* 0x000000120b157210 */ /* 0x000fe40007f5e0ff */
[----:B------:R-:W-:Y:S02]  /*32e0*/  MOV R24, RZ ;  /* 0x000000ff00187202 */ /* 0x000fe40000000f00 */
[----:B------:R-:W-:Y:S02]  /*32f0*/  IADD3.X R22, PT, PT, R3, R49, RZ, P2, !PT ;  /* 0x0000003103167210 */ /* 0x000fe400017fe4ff */
[C---:B------:R-:W-:Y:S02]  /*3300*/  LEA R20, P2, R21.reuse, UR4, 0x3 ;  /* 0x0000000415147c11 */ /* 0x040fe4000f8418ff */
[----:B------:R-:W-:Y:S02]  /*3310*/  MOV R43, R17 ;  /* 0x00000011002b7202 */ /* 0x000fe40000000f00 */
[----:B------:R-:W-:-:S02]  /*3320*/  LEA.HI.X R21, R21, UR5, R22, 0x3, P2 ;  /* 0x0000000515157c11 */ /* 0x000fc400090f1c16 */
[----:B------:R-:W-:Y:S02]  /*3330*/  MOV R44, R19 ;  /* 0x00000013002c7202 */ /* 0x000fe40000000f00 */
[----:B------:R-:W-:Y:S02]  /*3340*/  MOV R47, R8 ;  /* 0x00000008002f7202 */ /* 0x000fe40000000f00 */
[----:B------:R-:W-:-:S07]  /*3350*/  MOV R46, RZ ;  /* 0x000000ff002e7202 */ /* 0x000fce0000000f00 */
.L_x_206:
        /* <DEDUP_REMOVED lines=11> */
[----:B------:R-:W-:Y:S01]  /*3410*/  ISETP.NE.U32.AND P2, PT, R43, RZ, PT ;  /* 0x000000ff2b00720c */ /* 0x000fe20003f45070 */
[----:B------:R-:W-:Y:S01]  /*3420*/  IMAD.X R46, RZ, RZ, R46, P4 ;  /* 0x000000ffff2e7224 */ /* 0x000fe200020e062e */
[----:B0-----:R-:W-:Y:S02]  /*3430*/  IADD3 R20, P5, PT, R20, 0x190000, RZ ;  /* 0x0019000014147810 */ /* 0x001fe40007fbe0ff */
[----:B------:R-:W-:Y:S02]  /*3440*/  ISETP.NE.AND.EX P2, PT, R44, RZ, PT, P2 ;  /* 0x000000ff2c00720c */ /* 0x000fe40003f45320 */
        /* <DEDUP_REMOVED lines=18> */
.L_x_205:
[----:B------:R-:W-:Y:S05]  /*3570*/  BSYNC.RECONVERGENT B1 ;  /* 0x0000000000017941 */ /* 0x000fea0003800200 */
.L_x_204:
[----:B------:R-:W-:Y:S01]  /*3580*/  IADD3.X R13, PT, PT, RZ, R49, RZ, P3, !PT ;  /* 0x00000031ff0d7210 */ /* 0x000fe20001ffe4ff */
        /* <DEDUP_REMOVED lines=24> */
.L_x_208:
[----:B------:R-:W-:Y:S05]  /*3710*/  BSYNC.RECONVERGENT B1 ;  /* 0x0000000000017941 */ /* 0x000fea0003800200 */
.L_x_207:
        /* <DEDUP_REMOVED lines=9> */
[----:B------:R-:W1:Y:S02]  /*37b0*/  @!P1 LDC.64 R28, c[0x0][0x3d0] ;  /* 0x0000f400ff1c9b82 */ /* 0x000e640000000a00 */
[----:B------:R-:W-:Y:S01]  /*37c0*/  @P2 IADD3 R23, PT, PT, R21, R23, RZ ;  /* 0x0000001715172210 */ /* 0x000fe20007ffe0ff */
        /* <DEDUP_REMOVED lines=15> */
.L_x_203:
[----:B------:R-:W-:Y:S05]  /*38c0*/  BSYNC.RECONVERGENT B0 ;  /* 0x0000000000007941 */ /* 0x000fea0003800200 */
.L_x_202:
[----:B------:R0:W-:Y:S01]  /*38d0*/  STS [R10], R25 ;  /* 0x000000190a007388 */ /* 0x0001e20000000800 */
[----:B------:R-:W2:Y:S01]  /*38e0*/  LDC.64 R20, c[0x0][0x388] ;  /* 0x0000e200ff147b82 */ /* 0x000ea20000000a00 */
[----:B------:R-:W-:Y:S02]  /*38f0*/  ISETP.GT.U32.AND P1, PT, R45, 0x9, PT ;  /* 0x000000092d00780c */ /* 0x000fe40003f24070 */
[----:B------:R0:W-:Y:S01]  /*3900*/  STS [R10+0x500], R24 ;  /* 0x000500180a007388 */ /* 0x0001e20000000800 */
[----:B------:R-:W-:-:S04]  /*3910*/  MOV R26, R9 ;  /* 0x00000009001a7202 */ /* 0x000fc80000000f00 */
[----:B------:R-:W3:Y:S08]  /*3920*/  LDC.64 R12, c[0x0][0x390] ;  /* 0x0000e400ff0c7b82 */ /* 0x000ef00000000a00 */
[----:B0-----:R-:W-:Y:S06]  /*3930*/  BAR.SYNC.DEFER_BLOCKING 0x0 ;  /* 0x0000000000007b1d */ /* 0x001fec0000010000 */
.L_x_212:
[----:B0-----:R-:W-:Y:S02]  /*3940*/  @!P1 LOP3.LUT R24, R26, 0x1e, R14, 0x78, !PT ;  /* 0x0000001e1a189812 */ /* 0x001fe400078e780e */
[----:B------:R-:W-:Y:S01]  /*3950*/  CS2R R22, SRZ ;  /* 0x0000000000167805 */ /* 0x000fe2000001ff00 */
[----:B------:R-:W-:Y:S01]  /*3960*/  UMOV UR6, 0xffff ;  /* 0x0000ffff00067882 */ /* 0x000fe20000000000 */
[----:B------:R-:W-:Y:S02]  /*3970*/  ISETP.NE.AND P2, PT, R45, RZ, PT ;  /* 0x000000ff2d00720c */ /* 0x000fe40003f45270 */
[----:B------:R-:W-:-:S05]  /*3980*/  @!P1 LEA R24, R24, R15, 0x2 ;  /* 0x0000000f18189211 */ /* 0x000fca00078e10ff */
[----:B------:R0:W4:Y:S04]  /*3990*/  @!P1 LDS R22, [R24] ;  /* 0x0000000018169984 */ /* 0x0001280000000800 */
[----:B------:R0:W0:Y:S01]  /*39a0*/  @!P1 LDS R23, [R24+0x500] ;  /* 0x0005000018179984 */ /* 0x0000220000000800 */
[----:B------:R-:W-:Y:S05]  /*39b0*/  BRA.DIV UR6, `(.L_x_209) ;  /* 0x0000000206b07947 */ /* 0x000fea000b800000 */
[----:B------:R-:W-:Y:S01]  /*39c0*/  IMAD.MOV.U32 R29, RZ, RZ, 0xffff ;  /* 0x0000ffffff1d7424 */ /* 0x000fe200078e00ff */
[----:B------:R-:W-:Y:S02]  /*39d0*/  MOV R30, 0xffff ;  /* 0x0000ffff001e7802 */ /* 0x000fe40000000f00 */
[----:B------:R-:W-:Y:S01]  /*39e0*/  MOV R32, 0xffff ;  /* 0x0000ffff00207802 */ /* 0x000fe20000000f00 */
[----:B----4-:R-:W4:Y:S01]  /*39f0*/  SHFL.BFLY PT, R25, R22, 0x8, 0x101f ;  /* 0x0d101f0016197f89 */ /* 0x010f2200000e0000 */
[----:B------:R-:W-:Y:S02]  /*3a00*/  MOV R31, 0xffff ;  /* 0x0000ffff001f7802 */ /* 0x000fe40000000f00 */
[----:B------:R-:W-:Y:S01]  /*3a10*/  MOV R33, 0xffff ;  /* 0x0000ffff00217802 */ /* 0x000fe20000000f00 */
[----:B0-----:R-:W0:Y:S01]  /*3a20*/  SHFL.BFLY PT, R24, R23, 0x8, 0x101f ;  /* 0x0d101f0017187f89 */ /* 0x001e2200000e0000 */
[----:B------:R-:W-:Y:S02]  /*3a30*/  MOV R34, 0xffff ;  /* 0x0000ffff00227802 */ /* 0x000fe40000000f00 */
[----:B------:R-:W-:Y:S01]  /*3a40*/  MOV R36, 0xffff ;  /* 0x0000ffff00247802 */ /* 0x000fe20000000f00 */
[----:B----4-:R-:W-:Y:S01]  /*3a50*/  FADD.FTZ R25, R25, R22 ;  /* 0x0000001619197221 */ /* 0x010fe20000010000 */
[----:B0-----:R-:W-:-:S04]  /*3a60*/  FADD.FTZ R24, R24, R23 ;  /* 0x0000001718187221 */ /* 0x001fc80000010000 */
[----:B------:R-:W0:Y:S01]  /*3a70*/  SHFL.BFLY PT, R28, R25, 0x4, 0x101f ;  /* 0x0c901f00191c7f89 */ /* 0x000e2200000e0000 */
[----:B------:R-:W-:-:S03]  /*3a80*/  MOV R23, 0xffff ;  /* 0x0000ffff00177802 */ /* 0x000fc60000000f00 */
[----:B------:R-:W4:Y:S01]  /*3a90*/  SHFL.BFLY PT, R27, R24, 0x4, 0x101f ;  /* 0x0c901f00181b7f89 */ /* 0x000f2200000e0000 */
[----:B0-----:R-:W-:Y:S01]  /*3aa0*/  FADD.FTZ R28, R25, R28 ;  /* 0x0000001c191c7221 */ /* 0x001fe20000010000 */
[----:B----4-:R-:W-:-:S04]  /*3ab0*/  FADD.FTZ R27, R24, R27 ;  /* 0x0000001b181b7221 */ /* 0x010fc80000010000 */
[----:B------:R-:W0:Y:S04]  /*3ac0*/  SHFL.BFLY PT, R29, R28, 0x2, 0x101f ;  /* 0x0c501f001c1d7f89 */ /* 0x000e2800000e0000 */
[----:B------:R-:W4:Y:S01]  /*3ad0*/  SHFL.BFLY PT, R22, R27, 0x2, 0x101f ;  /* 0x0c501f001b167f89 */ /* 0x000f2200000e0000 */
[----:B0-----:R-:W-:Y:S01]  /*3ae0*/  FADD.FTZ R29, R28, R29 ;  /* 0x0000001d1c1d7221 */ /* 0x001fe20000010000 */
[----:B----4-:R-:W-:-:S04]  /*3af0*/  FADD.FTZ R22, R27, R22 ;  /* 0x000000161b167221 */ /* 0x010fc80000010000 */
[----:B------:R-:W0:Y:S04]  /*3b00*/  SHFL.BFLY PT, R30, R29, 0x1, 0x101f ;  /* 0x0c301f001d1e7f89 */ /* 0x000e2800000e0000 */
[----:B------:R4:W1:Y:S02]  /*3b10*/  SHFL.BFLY PT, R23, R22, 0x1, 0x101f ;  /* 0x0c301f0016177f89 */ /* 0x00086400000e0000 */
[----:B0---4-:R-:W-:-:S07]  /*3b20*/  FADD.FTZ R30, R29, R30 ;  /* 0x0000001e1d1e7221 */ /* 0x011fce0000010000 */
.L_x_223:
[----:B------:R-:W-:Y:S01]  /*3b30*/  BSSY.RECONVERGENT B0, `(.L_x_210) ;  /* 0x000000b000007945 */ /* 0x000fe20003800200 */
[----:B-1----:R-:W-:-:S03]  /*3b40*/  FADD.FTZ R23, R22, R23 ;  /* 0x0000001716177221 */ /* 0x002fc60000010000 */
[----:B------:R-:W-:Y:S05]  /*3b50*/  @P2 BRA `(.L_x_211) ;  /* 0x0000000000202947 */ /* 0x000fea0003800000 */
[----:B------:R-:W-:Y:S02]  /*3b60*/  F2FP.BF16.F32.PACK_AB R22, R23, R30 ;  /* 0x0000001e1716723e */ /* 0x000fe400000010ff */
[----:B------:R-:W-:Y:S02]  /*3b70*/  IADD3 R25, PT, PT, R26, R11, RZ ;  /* 0x0000000b1a197210 */ /* 0x000fe40007ffe0ff */
[C---:B------:R-:W-:Y:S02]  /*3b80*/  PRMT R27, R22.reuse, 0x7610, R27 ;  /* 0x00007610161b7816 */ /* 0x040fe4000000001b */
[----:B------:R-:W-:Y:S01]  /*3b90*/  PRMT R28, R22, 0x7632, R28 ;  /* 0x00007632161c7816 */ /* 0x000fe2000000001c */
[----:B--2---:R-:W-:-:S04]  /*3ba0*/  IMAD.WIDE R22, R25, 0x2, R20 ;  /* 0x0000000219167825 */ /* 0x004fc800078e0214 */
[----:B---3--:R-:W-:Y:S01]  /*3bb0*/  IMAD.WIDE R24, R25, 0x2, R12 ;  /* 0x0000000219187825 */ /* 0x008fe200078e020c */
[----:B------:R0:W-:Y:S04]  /*3bc0*/  STG.E.U16 desc[UR10][R22.64], R27 ;  /* 0x0000001b16007986 */ /* 0x0001e8000c10150a */
[----:B------:R0:W-:Y:S02]  /*3bd0*/  STG.E.U16 desc[UR10][R24.64], R28 ;  /* 0x0000001c18007986 */ /* 0x0001e4000c10150a */
.L_x_211:
[----:B------:R-:W-:Y:S05]  /*3be0*/  BSYNC.RECONVERGENT B0 ;  /* 0x0000000000007941 */ /* 0x000fea0003800200 */
.L_x_210:
[C---:B------:R-:W-:Y:S01]  /*3bf0*/  ISETP.GE.U32.AND P2, PT, R26.reuse, 0xc, PT ;  /* 0x0000000c1a00780c */ /* 0x040fe20003f46070 */
[----:B------:R-:W-:-:S12]  /*3c00*/  VIADD R26, R26, 0x14 ;  /* 0x000000141a1a7836 */ /* 0x000fd80000000000 */
[----:B------:R-:W-:Y:S05]  /*3c10*/  @!P2 BRA `(.L_x_212) ;  /* 0xfffffffc0048a947 */ /* 0x000fea000383ffff */
[----:B------:R-:W-:Y:S05]  /*3c20*/  WARPSYNC.ALL ;  /* 0x0000000000007948 */ /* 0x000fea0003800000 */
[----:B------:R-:W-:Y:S01]  /*3c30*/  IADD3 R11, PT, PT, R11, 0x200, RZ ;  /* 0x000002000b0b7810 */ /* 0x000fe20007ffe0ff */
[----:B------:R-:W-:Y:S03]  /*3c40*/  BAR.SYNC.DEFER_BLOCKING 0x0 ;  /* 0x0000000000007b1d */ /* 0x000fe60000010000 */
[----:B------:R-:W-:-:S13]  /*3c50*/  ISETP.GE.AND P1, PT, R11, R0, PT ;  /* 0x000000000b00720c */ /* 0x000fda0003f26270 */
[----:B------:R-:W-:Y:S05]  /*3c60*/  @!P1 BRA `(.L_x_213) ;  /* 0xfffffff400589947 */ /* 0x000fea000383ffff */
[----:B------:R-:W-:Y:S05]  /*3c70*/  EXIT ;  /* 0x000000000000794d */ /* 0x000fea0003800000 */
.L_x_209:
[----:B------:R-:W-:Y:S01]  /*3c80*/  HFMA2 R33, -RZ, RZ, 0, 4.76837158203125e-07 ;  /* 0x00000008ff217431 */ /* 0x000fe200000001ff */
[----:B------:R-:W-:Y:S01]  /*3c90*/  BSSY B0, `(.L_x_214) ;  /* 0x0000007000007945 */ /* 0x000fe20003800000 */
[----:B----4-:R-:W-:Y:S02]  /*3ca0*/  MOV R34, R22 ;  /* 0x0000001600227202 */ /* 0x010fe40000000f00 */
[----:B------:R-:W-:Y:S02]  /*3cb0*/  MOV R36, 0x101f ;  /* 0x0000101f00247802 */ /* 0x000fe40000000f00 */
[----:B------:R-:W-:-:S07]  /*3cc0*/  MOV R31, 0xffff ;  /* 0x0000ffff001f7802 */ /* 0x000fce0000000f00 */
[----:B0123--:R-:W-:Y:S05]  /*3cd0*/  WARPSYNC.COLLECTIVE R31, `(.L_x_215) ;  /* 0x000000001f087348 */ /* 0x00ffea0003c00000 */
[----:B------:R4:W0:Y:S02]  /*3ce0*/  SHFL.BFLY P3, R32, R34, R33, R36 ;  /* 0x0c00002122207389 */ /* 0x0008240000060024 */
[----:B01234-:R-:W-:Y:S05]  /*3cf0*/  ENDCOLLECTIVE ;  /* 0x000000000000791b */ /* 0x01ffea0003800000 */
.L_x_215:
[----:B------:R-:W-:Y:S05]  /*3d00*/  BSYNC B0 ;  /* 0x0000000000007941 */ /* 0x000fea0003800000 */
.L_x_214:
[----:B------:R-:W-:Y:S01]  /*3d10*/  HFMA2 R33, -RZ, RZ, 0, 4.76837158203125e-07 ;  /* 0x00000008ff217431 */ /* 0x000fe200000001ff */
[----:B------:R-:W-:Y:S01]  /*3d20*/  MOV R34, R23 ;  /* 0x0000001700227202 */ /* 0x000fe20000000f00 */
[----:B------:R-:W-:Y:S01]  /*3d30*/  IMAD.MOV.U32 R36, RZ, RZ, 0x101f ;  /* 0x0000101fff247424 */ /* 0x000fe200078e00ff */
[----:B------:R-:W-:Y:S02]  /*3d40*/  MOV R31, 0xffff ;  /* 0x0000ffff001f7802 */ /* 0x000fe40000000f00 */
[----:B------:R-:W-:-:S07]  /*3d50*/  MOV R25, R32 ;  /* 0x0000002000197202 */ /* 0x000fce0000000f00 */
[----:B------:R-:W-:Y:S05]  /*3d60*/  WARPSYNC.COLLECTIVE R31, `(.L_x_216) ;  /* 0x000000001f087348 */ /* 0x000fea0003c00000 */
[----:B------:R0:W1:Y:S02]  /*3d70*/  SHFL.BFLY P3, R32, R34, R33, R36 ;  /* 0x0c00002122207389 */ /* 0x0000640000060024 */
[----:B01----:R-:W-:Y:S05]  /*3d80*/  ENDCOLLECTIVE ;  /* 0x000000000000791b */ /* 0x003fea0003800000 */
.L_x_216:
[----:B------:R-:W-:Y:S01]  /*3d90*/  FADD.FTZ R25, R25, R22 ;  /* 0x0000001619197221 */ /* 0x000fe20000010000 */
[----:B------:R-:W-:-:S04]  /*3da0*/  HFMA2 R33, -RZ, RZ, 0, 2.384185791015625e-07 ;  /* 0x00000004ff217431 */ /* 0x000fc800000001ff */
[----:B------:R-:W-:Y:S02]  /*3db0*/  MOV R34, R25 ;  /* 0x0000001900227202 */ /* 0x000fe40000000f00 */
[----:B------:R-:W-:-:S07]  /*3dc0*/  MOV R24, R32 ;  /* 0x0000002000187202 */ /* 0x000fce0000000f00 */
[----:B------:R-:W-:Y:S05]  /*3dd0*/  WARPSYNC.COLLECTIVE R31, `(.L_x_217) ;  /* 0x000000001f087348 */ /* 0x000fea0003c00000 */
[----:B------:R0:W1:Y:S02]  /*3de0*/  SHFL.BFLY P3, R32, R34, R33, R36 ;  /* 0x0c00002122207389 */ /* 0x0000640000060024 */
[----:B01----:R-:W-:Y:S05]  /*3df0*/  ENDCOLLECTIVE ;  /* 0x000000000000791b */ /* 0x003fea0003800000 */
.L_x_217:
[----:B------:R-:W-:-:S05]  /*3e00*/  FADD.FTZ R24, R24, R23 ;  /* 0x0000001718187221 */ /* 0x000fca0000010000 */
[----:B------:R-:W-:Y:S02]  /*3e10*/  MOV R34, R24 ;  /* 0x0000001800227202 */ /* 0x000fe40000000f00 */
[----:B------:R-:W-:-:S07]  /*3e20*/  MOV R28, R32 ;  /* 0x00000020001c7202 */ /* 0x000fce0000000f00 */
[----:B------:R-:W-:Y:S05]  /*3e30*/  WARPSYNC.COLLECTIVE R31, `(.L_x_218) ;  /* 0x000000001f087348 */ /* 0x000fea0003c00000 */
[----:B------:R0:W1:Y:S02]  /*3e40*/  SHFL.BFLY P3, R32, R34, R33, R36 ;  /* 0x0c00002122207389 */ /* 0x0000640000060024 */
[----:B01----:R-:W-:Y:S05]  /*3e50*/  ENDCOLLECTIVE ;  /* 0x000000000000791b */ /* 0x003fea0003800000 */
.L_x_218:
[----:B------:R-:W-:-:S05]  /*3e60*/  FADD.FTZ R28, R25, R28 ;  /* 0x0000001c191c7221 */ /* 0x000fca0000010000 */
[----:B------:R-:W-:Y:S01]  /*3e70*/  MOV R34, R28 ;  /* 0x0000001c00227202 */ /* 0x000fe20000000f00 */
[----:B------:R-:W-:Y:S01]  /*3e80*/  IMAD.MOV.U32 R33, RZ, RZ, 0x2 ;  /* 0x00000002ff217424 */ /* 0x000fe200078e00ff */
[----:B------:R-:W-:-:S07]  /*3e90*/  MOV R27, R32 ;  /* 0x00000020001b7202 */ /* 0x000fce0000000f00 */
[----:B------:R-:W-:Y:S05]  /*3ea0*/  WARPSYNC.COLLECTIVE R31, `(.L_x_219) ;  /* 0x000000001f087348 */ /* 0x000fea0003c00000 */
[----:B------:R0:W1:Y:S02]  /*3eb0*/  SHFL.BFLY P3, R32, R34, R33, R36 ;  /* 0x0c00002122207389 */ /* 0x0000640000060024 */
[----:B01----:R-:W-:Y:S05]  /*3ec0*/  ENDCOLLECTIVE ;  /* 0x000000000000791b */ /* 0x003fea0003800000 */
.L_x_219:
[----:B------:R-:W-:-:S05]  /*3ed0*/  FADD.FTZ R27, R24, R27 ;  /* 0x0000001b181b7221 */ /* 0x000fca0000010000 */
[----:B------:R-:W-:Y:S02]  /*3ee0*/  MOV R34, R27 ;  /* 0x0000001b00227202 */ /* 0x000fe40000000f00 */
[----:B------:R-:W-:-:S07]  /*3ef0*/  MOV R29, R32 ;  /* 0x00000020001d7202 */ /* 0x000fce0000000f00 */
[----:B------:R-:W-:Y:S05]  /*3f00*/  WARPSYNC.COLLECTIVE R31, `(.L_x_220) ;  /* 0x000000001f087348 */ /* 0x000fea0003c00000 */
[----:B------:R0:W1:Y:S02]  /*3f10*/  SHFL.BFLY P3, R32, R34, R33, R36 ;  /* 0x0c00002122207389 */ /* 0x0000640000060024 */
[----:B01----:R-:W-:Y:S05]  /*3f20*/  ENDCOLLECTIVE ;  /* 0x000000000000791b */ /* 0x003fea0003800000 */
.L_x_220:
[----:B------:R-:W-:Y:S01]  /*3f30*/  FADD.FTZ R29, R28, R29 ;  /* 0x0000001d1c1d7221 */ /* 0x000fe20000010000 */
[----:B------:R-:W-:-:S04]  /*3f40*/  HFMA2 R33, -RZ, RZ, 0, 5.9604644775390625e-08 ;  /* 0x00000001ff217431 */ /* 0x000fc800000001ff */
[----:B------:R-:W-:Y:S02]  /*3f50*/  MOV R34, R29 ;  /* 0x0000001d00227202 */ /* 0x000fe40000000f00 */
[----:B------:R-:W-:-:S07]  /*3f60*/  MOV R22, R32 ;  /* 0x0000002000167202 */ /* 0x000fce0000000f00 */
[----:B------:R-:W-:Y:S05]  /*3f70*/  WARPSYNC.COLLECTIVE R31, `(.L_x_221) ;  /* 0x000000001f087348 */ /* 0x000fea0003c00000 */
[----:B------:R0:W1:Y:S02]  /*3f80*/  SHFL.BFLY P3, R32, R34, R33, R36 ;  /* 0x0c00002122207389 */ /* 0x0000640000060024 */
[----:B01----:R-:W-:Y:S05]  /*3f90*/  ENDCOLLECTIVE ;  /* 0x000000000000791b */ /* 0x003fea0003800000 */
.L_x_221:
[----:B------:R-:W-:-:S05]  /*3fa0*/  FADD.FTZ R22, R27, R22 ;  /* 0x000000161b167221 */ /* 0x000fca0000010000 */
[----:B------:R-:W-:Y:S02]  /*3fb0*/  MOV R34, R22 ;  /* 0x0000001600227202 */ /* 0x000fe40000000f00 */
[----:B------:R-:W-:-:S07]  /*3fc0*/  MOV R30, R32 ;  /* 0x00000020001e7202 */ /* 0x000fce0000000f00 */
[----:B------:R-:W-:Y:S05]  /*3fd0*/  WARPSYNC.COLLECTIVE R31, `(.L_x_222) ;  /* 0x000000001f087348 */ /* 0x000fea0003c00000 */
[----:B------:R0:W1:Y:S02]  /*3fe0*/  SHFL.BFLY P3, R32, R34, R33, R36 ;  /* 0x0c00002122207389 */ /* 0x0000640000060024 */
[----:B01----:R-:W-:Y:S05]  /*3ff0*/  ENDCOLLECTIVE ;  /* 0x000000000000791b */ /* 0x003fea0003800000 */
.L_x_222:
[----:B------:R-:W-:Y:S01]  /*4000*/  FADD.FTZ R30, R29, R30 ;  /* 0x0000001e1d1e7221 */ /* 0x000fe20000010000 */
[----:B------:R-:W-:Y:S01]  /*4010*/  MOV R23, R32 ;  /* 0x0000002000177202 */ /* 0x000fe20000000f00 */
[----:B------:R-:W-:Y:S06]  /*4020*/  BRA `(.L_x_223) ;  /* 0xfffffff800c07947 */ /* 0x000fec000383ffff */
.L_x_224:
        /* <DEDUP_REMOVED lines=13> */
.L_x_1133:


//--------------------- .text._ZN13group_norm_v218gn_bwd_cuda_kernelI13__nv_bfloat16Li320ELi3ELi16ELi160ELi64ELb1ELb1ELi8ELi320ELi320ELi4ELb1ELi40ELb0ELb0ELNS_15WgradSyncMethodE3ENS_16CompileConditionILi1000EEEEEvPT_S6_S6_PKS5_S8_S8_S8_PKfflPfPj --------------------------
	.section	.text._ZN13group_norm_v218gn_bwd_cuda_kernelI13__nv_bfloat16Li320ELi3ELi16ELi160ELi64ELb1ELb1ELi8ELi320ELi320ELi4ELb1ELi40ELb0ELb0ELNS_15WgradSyncMethodE3ENS_16CompileConditionILi1000EEEEEvPT_S6_S6_PKS5_S8_S8_S8_PKfflPfPj,"ax",@progbits
	.align	128
        .global         _ZN13group_norm_v218gn_bwd_cuda_kernelI13__nv_bfloat16Li320ELi3ELi16ELi160ELi64ELb1ELb1ELi8ELi320ELi320ELi4ELb1ELi40ELb0ELb0ELNS_15WgradSyncMethodE3ENS_16CompileConditionILi1000EEEEEvPT_S6_S6_PKS5_S8_S8_S8_PKfflPfPj
        .type           _ZN13group_norm_v218gn_bwd_cuda_kernelI13__nv_bfloat16Li320ELi3ELi16ELi160ELi64ELb1ELb1ELi8ELi320ELi320ELi4ELb1ELi40ELb0ELb0ELNS_15WgradSyncMethodE3ENS_16CompileConditionILi1000EEEEEvPT_S6_S6_PKS5_S8_S8_S8_PKfflPfPj,@function
        .size           _ZN13group_norm_v218gn_bwd_cuda_kernelI13__nv_bfloat16Li320ELi3ELi16ELi160ELi64ELb1ELb1ELi8ELi320ELi320ELi4ELb1ELi40ELb0ELb0ELNS_15WgradSyncMethodE3ENS_16CompileConditionILi1000EEEEEvPT_S6_S6_PKS5_S8_S8_S8_PKfflPfPj,(.L_x_1134 - _ZN13group_norm_v218gn_bwd_cuda_kernelI13__nv_bfloat16Li320ELi3ELi16ELi160ELi64ELb1ELb1ELi8ELi320ELi320ELi4ELb1ELi40ELb0ELb0ELNS_15WgradSyncMethodE3ENS_16CompileConditionILi1000EEEEEvPT_S6_S6_PKS5_S8_S8_S8_PKfflPfPj)
        .other          _ZN13group_norm_v218gn_bwd_cuda_kernelI13__nv_bfloat16Li320ELi3ELi16ELi160ELi64ELb1ELb1ELi8ELi320ELi320ELi4ELb1ELi40ELb0ELb0ELNS_15WgradSyncMethodE3ENS_16CompileConditionILi1000EEEEEvPT_S6_S6_PKS5_S8_S8_S8_PKfflPfPj,@"STO_CUDA_ENTRY STV_DEFAULT"
_ZN13group_norm_v218gn_bwd_cuda_kernelI13__nv_bfloat16Li320ELi3ELi16ELi160ELi64ELb1ELb1ELi8ELi320ELi320ELi4ELb1ELi40ELb0ELb0ELNS_15WgradSyncMethodE3ENS_16CompileConditionILi1000EEEEEvPT_S6_S6_PKS5_S8_S8_S8_PKfflPfPj:
.text._ZN13group_norm_v218gn_bwd_cuda_kernelI13__nv_bfloat16Li320ELi3ELi16ELi160ELi64ELb1ELb1ELi8ELi320ELi320ELi4ELb1ELi40ELb0ELb0ELNS_15WgradSyncMethodE3ENS_16CompileConditionILi1000EEEEEvPT_S6_S6_PKS5_S8_S8_S8_PKfflPfPj:
        /* <DEDUP_REMOVED lines=8> */
[----:B0-----:R-:W-:-:S04]  /*0080*/  ISETP.LT.U32.AND P0, PT, R0, UR4, PT ;  /* 0x0000000400007c0c */ /* 0x001fc8000bf01070 */
[----:B------:R-:W-:Y:S02]  /*0090*/  ISETP.GT.AND.EX P0, PT, R3, RZ, PT, P0 ;  /* 0x000000ff0300720c */ /* 0x000fe40003f04300 */
[----:B------:R-:W-:-:S11]  /*00a0*/  LOP3.LUT R3, R0, 0x7, RZ, 0xc0, !PT ;  /* 0x0000000700037812 */ /* 0x000fd600078ec0ff */
        /* <DEDUP_REMOVED lines=15> */
.L_x_227:
[----:B------:R-:W2:Y:S04]  /*01a0*/  LD.E.STRONG.GPU R6, desc[UR10][R4.64+0xa0] ;  /* 0x0000a00a04067980 */ /* 0x000ea8000c10f900 */
[----:B--2---:R-:W-:Y:S01]  /*01b0*/  CCTL.IVALL ;  /* 0x00000000ff00798f */ /* 0x004fe20002000000 */
[----:B------:R-:W-:Y:S05]  /*01c0*/  YIELD ;  /* 0x0000000000007946 */ /* 0x000fea0003800000 */
[----:B-----5:R-:W-:-:S04]  /*01d0*/  LOP3.LUT R6, R6, R7, RZ, 0x3c, !PT ;  /* 0x0000000706067212 */ /* 0x020fc800078e3cff */
[----:B------:R-:W-:-:S13]  /*01e0*/  ISETP.GT.AND P0, PT, R6, -0x1, PT ;  /* 0xffffffff0600780c */ /* 0x000fda0003f04270 */
[----:B------:R-:W-:Y:S05]  /*01f0*/  @P0 BRA `(.L_x_227) ;  /* 0xfffffffc00e80947 */ /* 0x000fea000383ffff */
.L_x_226:
[----:B------:R-:W-:Y:S05]  /*0200*/  WARPSYNC.ALL ;  /* 0x0000000000007948 */ /* 0x000fea0003800000 */
[----:B------:R-:W-:Y:S06]  /*0210*/  BAR.SYNC.DEFER_BLOCKING 0x0 ;  /* 0x0000000000007b1d */ /* 0x000fec0000010000 */
[----:B------:R-:W-:Y:S05]  /*0220*/  BRA `(.L_x_228) ;  /* 0x0000002c00447947 */ /* 0x000fea0003800000 */
.L_x_225:
[----:B------:R-:W0:Y:S01]  /*0230*/  S2R R4, SR_TID.X ;  /* 0x0000000000047919 */ /* 0x000e220000002100 */
[----:B------:R-:W1:Y:S08]  /*0240*/  LDC.64 R12, c[0x0][0x3b0] ;  /* 0x0000ec00ff0c7b82 */ /* 0x000e700000000a00 */
[----:B------:R-:W2:Y:S01]  /*0250*/  LDC.64 R10, c[0x0][0x3a8] ;  /* 0x0000ea00ff0a7b82 */ /* 0x000ea20000000a00 */
        /* <DEDUP_REMOVED lines=8> */
[----:B------:R-:W-:-:S05]  /*02e0*/  LOP3.LUT R14, R6, 0xffff, RZ, 0xc0, !PT ;  /* 0x0000ffff060e7812 */ /* 0x000fca00078ec0ff */
[----:B------:R-:W-:-:S05]  /*02f0*/  IMAD R6, R3, 0x50, R14 ;  /* 0x0000005003067824 */ /* 0x000fca00078e020e */
[----:B------:R-:W-:-:S05]  /*0300*/  SHF.L.U32 R6, R6, 0x2, RZ ;  /* 0x0000000206067819 */ /* 0x000fca00000006ff */
[----:B-1----:R-:W-:-:S04]  /*0310*/  IMAD.WIDE.U32 R12, R6, 0x2, R12 ;  /* 0x00000002060c7825 */ /* 0x002fc800078e000c */
[----:B--2---:R-:W-:Y:S02]  /*0320*/  IMAD.WIDE.U32 R10, R6, 0x2, R10 ;  /* 0x00000002060a7825 */ /* 0x004fe400078e000a */
[----:B------:R-:W2:Y:S04]  /*0330*/  LDG.E.64.CONSTANT R12, desc[UR10][R12.64] ;  /* 0x0000000a0c0c7981 */ /* 0x000ea8000c1e9b00 */
[----:B------:R-:W3:Y:S01]  /*0340*/  LDG.E.64.CONSTANT R10, desc[UR10][R10.64] ;  /* 0x0000000a0a0a7981 */ /* 0x000ee2000c1e9b00 */
[----:B------:R-:W0:Y:S01]  /*0350*/  S2R R8, SR_CgaCtaId ;  /* 0x0000000000087919 */ /* 0x000e220000008800 */
[----:B------:R-:W-:-:S04]  /*0360*/  MOV R7, 0x400 ;  /* 0x0000040000077802 */ /* 0x000fc80000000f00 */
[----:B------:R-:W-:Y:S02]  /*0370*/  IADD3 R7, PT, PT, R7, 0x2800, RZ ;  /* 0x0000280007077810 */ /* 0x000fe40007ffe0ff */
[----:B------:R-:W-:Y:S02]  /*0380*/  CS2R R28, SRZ ;  /* 0x00000000001c7805 */ /* 0x000fe4000001ff00 */
[----:B------:R-:W-:Y:S02]  /*0390*/  CS2R R26, SRZ ;  /* 0x00000000001a7805 */ /* 0x000fe4000001ff00 */
[----:B------:R-:W-:Y:S02]  /*03a0*/  CS2R R24, SRZ ;  /* 0x0000000000187805 */ /* 0x000fe4000001ff00 */
[----:B------:R-:W-:Y:S01]  /*03b0*/  CS2R R22, SRZ ;  /* 0x0000000000167805 */ /* 0x000fe2000001ff00 */
[----:B------:R-:W-:Y:S01]  /*03c0*/  UMOV UR4, URZ ;  /* 0x000000ff00047c82 */ /* 0x000fe20008000000 */
[----:B0-----:R-:W-:-:S05]  /*03d0*/  LEA R7, R8, R7, 0x18 ;  /* 0x0000000708077211 */ /* 0x001fca00078ec0ff */
[----:B------:R-:W-:Y:S01]  /*03e0*/  IMAD R14, R14, 0x28, R7 ;  /* 0x000000280e0e7824 */ /* 0x000fe200078e0207 */
[C---:B--2---:R-:W-:Y:S02]  /*03f0*/  PRMT R17, R13.reuse, 0x7632, R17 ;  /* 0x000076320d117816 */ /* 0x044fe40000000011 */
[----:B------:R-:W-:Y:S02]  /*0400*/  SHF.L.U32 R9, R13, 0x10, RZ ;  /* 0x000000100d097819 */ /* 0x000fe400000006ff */
[----:B------:R-:W-:Y:S02]  /*0410*/  LOP3.LUT R13, R6, 0xffff, RZ, 0xc0, !PT ;  /* 0x0000ffff060d7812 */ /* 0x000fe400078ec0ff */
[C---:B---3--:R-:W-:Y:S02]  /*0420*/  PRMT R15, R10.reuse, 0x7632, R15 ;  /* 0x000076320a0f7816 */ /* 0x048fe4000000000f */
[----:B------:R-:W-:Y:S01]  /*0430*/  SHF.L.U32 R7, R10, 0x10, RZ ;  /* 0x000000100a077819 */ /* 0x000fe200000006ff */
[----:B------:R-:W-:Y:S01]  /*0440*/  IMAD R19, R13, 0xccd, RZ ;  /* 0x00000ccd0d137824 */ /* 0x000fe200078e02ff */
[C---:B------:R-:W-:Y:S01]  /*0450*/  PRMT R16, R11.reuse, 0x7632, R16 ;  /* 0x000076320b107816 */ /* 0x040fe20000000010 */
[C---:B------:R-:W-:Y:S01]  /*0460*/  IMAD.U32 R10, R12.reuse, 0x10000, RZ ;  /* 0x000100000c0a7824 */ /* 0x040fe200078e00ff */
[----:B------:R-:W-:Y:S01]  /*0470*/  PRMT R18, R12, 0x7632, R18 ;  /* 0x000076320c127816 */ /* 0x000fe20000000012 */
[----:B------:R-:W-:Y:S01]  /*0480*/  HFMA2 R12, -RZ, RZ, 0, 0 ;  /* 0x00000000ff0c7431 */ /* 0x000fe200000001ff */
[----:B------:R-:W-:Y:S01]  /*0490*/  SHF.L.U32 R8, R11, 0x10, RZ ;  /* 0x000000100b087819 */ /* 0x000fe200000006ff */
[----:B------:R-:W-:Y:S01]  /*04a0*/  IMAD.U32 R17, R17, 0x10000, RZ ;  /* 0x0001000011117824 */ /* 0x000fe200078e00ff */
[----:B------:R-:W-:-:S02]  /*04b0*/  LEA R13, R5, R14, 0x3 ;  /* 0x0000000e050d7211 */ /* 0x000fc400078e18ff */
[----:B------:R-:W-:Y:S02]  /*04c0*/  MOV R11, R0 ;  /* 0x00000000000b7202 */ /* 0x000fe40000000f00 */
[----:B------:R-:W-:Y:S02]  /*04d0*/  SHF.R.U32.HI R14, RZ, 0x13, R19 ;  /* 0x00000013ff0e7819 */ /* 0x000fe40000011613 */
[----:B------:R-:W-:Y:S02]  /*04e0*/  SHF.L.U32 R15, R15, 0x10, RZ ;  /* 0x000000100f0f7819 */ /* 0x000fe400000006ff */
[----:B------:R-:W-:Y:S02]  /*04f0*/  SHF.L.U32 R16, R16, 0x10, RZ ;  /* 0x0000001010107819 */ /* 0x000fe400000006ff */
[----:B------:R-:W-:-:S07]  /*0500*/  SHF.L.U32 R18, R18, 0x10, RZ ;  /* 0x0000001012127819 */ /* 0x000fce00000006ff */
.L_x_240:
[----:B------:R-:W0:Y:S01]  /*0510*/  LDCU.64 UR6, c[0x0][0x3b8] ;  /* 0x00007700ff0677ac */ /* 0x000e220008000a00 */
[----:B------:R-:W-:Y:S02]  /*0520*/  SHF.L.U32 R19, R2, 0x3, RZ ;  /* 0x0000000302137819 */ /* 0x000fe400000006ff */
[--C-:B------:R-:W-:Y:S01]  /*0530*/  SHF.R.U64 R33, R11, 0x3, R12.reuse ;  /* 0x000000030b217819 */ /* 0x100fe2000000120c */
[----:B-1----:R-:W1:Y:S01]  /*0540*/  LDCU.64 UR8, c[0x0][0x3a0] ;  /* 0x00007400ff0877ac */ /* 0x002e620008000a00 */
[----:B------:R-:W-:Y:S02]  /*0550*/  SHF.R.U32.HI R34, RZ, 0x3, R12 ;  /* 0x00000003ff227819 */ /* 0x000fe4000001160c */
[----:B------:R-:W-:Y:S01]  /*0560*/  LOP3.LUT R30, R19, 0x38, RZ, 0xc0, !PT ;  /* 0x00000038131e7812 */ /* 0x000fe200078ec0ff */
[----:B------:R-:W2:Y:S01]  /*0570*/  LDCU UR5, c[0x0][0x3c0] ;  /* 0x00007800ff0577ac */ /* 0x000ea20008000800 */
[C---:B------:R-:W-:Y:S02]  /*0580*/  SHF.L.U64.HI R21, R33.reuse, 0x5, R34 ;  /* 0x0000000521157819 */ /* 0x040fe40000010222 */
[----:B------:R-:W-:Y:S01]  /*0590*/  SHF.L.U32 R20, R33, 0x5, RZ ;  /* 0x0000000521147819 */ /* 0x000fe200000006ff */
[----:B------:R-:W3:Y:S01]  /*05a0*/  LDCU.64 UR12, c[0x0][0x3c8] ;  /* 0x00007900ff0c77ac */ /* 0x000ee20008000a00 */
[----:B------:R-:W-:-:S02]  /*05b0*/  IADD3 R19, PT, PT, R5, R30, RZ ;  /* 0x0000001e05137210 */ /* 0x000fc40007ffe0ff */
[----:B------:R-:W-:Y:S01]  /*05c0*/  MOV R30, R6 ;  /* 0x00000006001e7202 */ /* 0x000fe20000000f00 */
[----:B------:R-:W-:Y:S01]  /*05d0*/  IMAD.WIDE.U32 R20, R14, 0x2, R20 ;  /* 0x000000020e147825 */ /* 0x000fe200078e0014 */
[----:B------:R-:W-:-:S03]  /*05e0*/  MOV R31, RZ ;  /* 0x000000ff001f7202 */ /* 0x000fc60000000f00 */
[----:B------:R-:W-:Y:S01]  /*05f0*/  IMAD.WIDE.U32 R32, R33, 0x28000, R30 ;  /* 0x0002800021207825 */ /* 0x000fe200078e001e */
[----:B0-----:R-:W-:-:S03]  /*0600*/  LEA R30, P0, R20, UR6, 0x2 ;  /* 0x00000006141e7c11 */ /* 0x001fc6000f8010ff */
[----:B------:R-:W-:Y:S02]  /*0610*/  IMAD R31, R19, 0xa00, RZ ;  /* 0x00000a00131f7824 */ /* 0x000fe400078e02ff */
[----:B------:R-:W-:-:S03]  /*0620*/  IMAD R19, R34, 0x28000, RZ ;  /* 0x0002800022137824 */ /* 0x000fc600078e02ff */
[----:B------:R-:W-:Y:S02]  /*0630*/  IADD3 R32, P1, PT, R31, R32, RZ ;  /* 0x000000201f207210 */ /* 0x000fe40007f3e0ff */
[----:B------:R-:W-:Y:S01]  /*0640*/  LEA.HI.X R31, R20, UR7, R21, 0x2, P0 ;  /* 0x00000007141f7c11 */ /* 0x000fe200080f1415 */
[----:B------:R-:W0:Y:S01]  /*0650*/  LDCU.64 UR6, c[0x0][0x398] ;  /* 0x00007300ff0677ac */ /* 0x000e220008000a00 */
[----:B------:R-:W-:Y:S02]  /*0660*/  IADD3.X R33, PT, PT, R33, R19, RZ, P1, !PT ;  /* 0x0000001321217210 */ /* 0x000fe40000ffe4ff */
[C---:B------:R-:W-:Y:S02]  /*0670*/  SHF.L.U32 R19, R32.reuse, 0x1, RZ ;  /* 0x0000000120137819 */ /* 0x040fe400000006ff */
[----:B------:R-:W2:Y:S01]  /*0680*/  LDG.E.64.CONSTANT R30, desc[UR10][R30.64] ;  /* 0x0000000a1e1e7981 */ /* 0x000ea2000c1e9b00 */
[----:B------:R-:W-:Y:S02]  /*0690*/  SHF.L.U64.HI R20, R32, 0x1, R33 ;  /* 0x0000000120147819 */ /* 0x000fe40000010221 */
[----:B-1----:R-:W-:-:S04]  /*06a0*/  IADD3 R40, P0, PT, R19, UR8, RZ ;  /* 0x0000000813287c10 */ /* 0x002fc8000ff1e0ff */
[----:B------:R-:W-:-:S05]  /*06b0*/  IADD3.X R41, PT, PT, R20, UR9, RZ, P0, !PT ;  /* 0x0000000914297c10 */ /* 0x000fca00087fe4ff */
[----:B------:R-:W4:Y:S04]  /*06c0*/  LDG.E.64.CONSTANT R32, desc[UR10][R40.64] ;  /* 0x0000000a28207981 */ /* 0x000f28000c1e9b00 */
[----:B------:R1:W5:Y:S01]  /*06d0*/  LDG.E.64.CONSTANT R34, desc[UR10][R40.64+0x5000] ;  /* 0x0050000a28227981 */ /* 0x000362000c1e9b00 */
[----:B0-----:R-:W-:-:S04]  /*06e0*/  IADD3 R46, P0, PT, R19, UR6, RZ ;  /* 0x00000006132e7c10 */ /* 0x001fc8000ff1e0ff */
[----:B------:R-:W-:-:S05]  /*06f0*/  IADD3.X R47, PT, PT, R20, UR7, RZ, P0, !PT ;  /* 0x00000007142f7c10 */ /* 0x000fca00087fe4ff */
[----:B------:R-:W5:Y:S04]  /*0700*/  LDG.E.64.CONSTANT R36, desc[UR10][R46.64] ;  /* 0x0000000a2e247981 */ /* 0x000f68000c1e9b00 */
[----:B------:R0:W5:Y:S01]  /*0710*/  LDG.E.64.CONSTANT R38, desc[UR10][R46.64+0x5000] ;  /* 0x0050000a2e267981 */ /* 0x000162000c1e9b00 */
[----:B---3--:R-:W-:Y:S01]  /*0720*/  USHF.L.U32 UR9, UR12, 0x3, URZ ;  /* 0x000000030c097899 */ /* 0x008fe200080006ff */
[----:B------:R-:W-:Y:S01]  /*0730*/  IADD3 R11, P1, PT, R11, 0x28, RZ ;  /* 0x000000280b0b7810 */ /* 0x000fe20007f3e0ff */
[----:B------:R-:W-:-:S03]  /*0740*/  USHF.L.U64.HI UR8, UR12, 0x3, UR13 ;  /* 0x000000030c087899 */ /* 0x000fc6000801020d */
[----:B------:R-:W-:Y:S02]  /*0750*/  IADD3.X R12, PT, PT, RZ, R12, RZ, P1, !PT ;  /* 0x0000000cff0c7210 */ /* 0x000fe40000ffe4ff */
[----:B------:R-:W-:Y:S02]  /*0760*/  ISETP.GE.U32.AND P0, PT, R11, UR9, PT ;  /* 0x000000090b007c0c */ /* 0x000fe4000bf06070 */
[----:B------:R-:W-:Y:S02]  /*0770*/  ISETP.GT.U32.AND P1, PT, R4, 0x7, PT ;  /* 0x000000070400780c */ /* 0x000fe40003f24070 */
[----:B------:R-:W-:Y:S01]  /*0780*/  ISETP.GE.AND.EX P0, PT, R12, UR8, PT, P0 ;  /* 0x000000080c007c0c */ /* 0x000fe2000bf06300 */
[----:B--2---:R-:W-:-:S04]  /*0790*/  FADD.FTZ R31, R31, UR5 ;  /* 0x000000051f1f7e21 */ /* 0x004fc80008010000 */
[----:B------:R-:W2:Y:S01]  /*07a0*/  MUFU.RSQ R44, R31 ;  /* 0x0000001f002c7308 */ /* 0x000ea20000001400 */
[C---:B----4-:R-:W-:Y:S01]  /*07b0*/  IMAD.U32 R21, R32.reuse, 0x10000, RZ ;  /* 0x0001000020157824 */ /* 0x050fe200078e00ff */
[----:B-1----:R-:W-:Y:S02]  /*07c0*/  SHF.L.U32 R41, R33, 0x10, RZ ;  /* 0x0000001021297819 */ /* 0x002fe400000006ff */
[----:B------:R-:W-:Y:S01]  /*07d0*/  PRMT R33, R32, 0x7632, R33 ;  /* 0x0000763220217816 */ /* 0x000fe20000000021 */
[----:B------:R-:W-:Y:S01]  /*07e0*/  FADD.FTZ R21, -R30, R21 ;  /* 0x000000151e157221 */ /* 0x000fe20000010100 */
[----:B-----5:R-:W-:-:S03]  /*07f0*/  SHF.L.U32 R45, R35, 0x10, RZ ;  /* 0x00000010232d7819 */ /* 0x020fc600000006ff */
[----:B--2---:R-:W-:Y:S01]  /*0800*/  FMUL.FTZ R43, R44, R21 ;  /* 0x000000152c2b7220 */ /* 0x004fe20000410000 */
[----:B------:R-:W-:Y:S01]  /*0810*/  FADD.FTZ R21, -R30, R41 ;  /* 0x000000291e157221 */ /* 0x000fe20000010100 */
[----:B------:R-:W-:Y:S01]  /*0820*/  SHF.L.U32 R41, R34, 0x10, RZ ;  /* 0x0000001022297819 */ /* 0x000fe200000006ff */
[----:B------:R-:W-:Y:S01]  /*0830*/  FADD.FTZ R45, -R30, R45 ;  /* 0x0000002d1e2d7221 */ /* 0x000fe20000010100 */
[----:B------:R-:W-:Y:S01]  /*0840*/  PRMT R34, R33, 0x7632, R34 ;  /* 0x0000763221227816 */ /* 0x000fe20000000022 */
[----:B------:R-:W-:Y:S01]  /*0850*/  FMUL.FTZ R21, R44, R21 ;  /* 0x000000152c157220 */ /* 0x000fe20000410000 */
[--C-:B------:R-:W-:Y:S01]  /*0860*/  FFMA.FTZ R40, R7, R43, R10.reuse ;  /* 0x0000002b07287223 */ /* 0x100fe2000001000a */
[----:B------:R-:W-:Y:S01]  /*0870*/  FADD.FTZ R41, -R30, R41 ;  /* 0x000000291e297221 */ /* 0x000fe20000010100 */
[----:B0-----:R-:W-:Y:S01]  /*0880*/  FMUL.FTZ R46, R44, R45 ;  /* 0x0000002d2c2e7220 */ /* 0x001fe20000410000 */
[----:B------:R-:W-:Y:S01]  /*0890*/  SHF.L.U32 R47, R34, 0x10, RZ ;  /* 0x00000010222f7819 */ /* 0x000fe200000006ff */
[----:B------:R-:W-:Y:S01]  /*08a0*/  FFMA.FTZ R31, R8, R21, R9 ;  /* 0x00000015081f7223 */ /* 0x000fe20000010009 */
[----:B------:R-:W-:Y:S01]  /*08b0*/  FMUL.FTZ R42, R44, R41 ;  /* 0x000000292c2a7220 */ /* 0x000fe20000410000 */
[----:B------:R-:W-:Y:S01]  /*08c0*/  SHF.L.U32 R41, R33, 0x10, RZ ;  /* 0x0000001021297819 */ /* 0x000fe200000006ff */
[----:B------:R-:W-:Y:S01]  /*08d0*/  FMUL.FTZ R52, R40, -1.4426950216293334961 ;  /* 0xbfb8aa3b28347820 */ /* 0x000fe20000410000 */
[----:B------:R-:W-:Y:S01]  /*08e0*/  PRMT R35, R34, 0x7632, R35 ;  /* 0x0000763222237816 */ /* 0x000fe20000000023 */
[----:B------:R-:W-:Y:S01]  /*08f0*/  FMUL.FTZ R53, R31, -1.4426950216293334961 ;  /* 0xbfb8aa3b1f357820 */ /* 0x000fe20000410000 */
[C---:B------:R-:W-:Y:S01]  /*0900*/  FADD.FTZ R47, -R30.reuse, R47 ;  /* 0x0000002f1e2f7221 */ /* 0x040fe20000010100 */
[----:B------:R-:W-:Y:S01]  /*0910*/  FADD.FTZ R41, -R30, R41 ;  /* 0x000000291e297221 */ /* 0x000fe20000010100 */
[----:B------:R-:W-:Y:S01]  /*0920*/  FFMA.FTZ R32, R7, R42, R10 ;  /* 0x0000002a07207223 */ /* 0x000fe2000001000a */
[----:B------:R-:W0:Y:S01]  /*0930*/  MUFU.EX2 R52, R52 ;  /* 0x0000003400347308 */ /* 0x000e220000000800 */
[C---:B------:R-:W-:Y:S01]  /*0940*/  FMUL.FTZ R47, R44.reuse, R47 ;  /* 0x0000002f2c2f7220 */ /* 0x040fe20000410000 */
[----:B------:R-:W-:Y:S01]  /*0950*/  FMUL.FTZ R45, R44, R41 ;  /* 0x000000292c2d7220 */ /* 0x000fe20000410000 */
[C---:B------:R-:W-:Y:S01]  /*0960*/  SHF.L.U32 R41, R35.reuse, 0x10, RZ ;  /* 0x0000001023297819 */ /* 0x040fe200000006ff */
[----:B------:R-:W-:Y:S01]  /*0970*/  FFMA.FTZ R33, R8, R46, R9 ;  /* 0x0000002e08217223 */ /* 0x000fe20000010009 */
[----:B------:R-:W-:Y:S01]  /*0980*/  PRMT R35, R35, 0x7632, R35 ;  /* 0x0000763223237816 */ /* 0x000fe20000000023 */
[----:B------:R-:W-:Y:S01]  /*0990*/  FFMA.FTZ R34, R15, R45, R18 ;  /* 0x0000002d0f227223 */ /* 0x000fe20000010012 */
[----:B------:R-:W-:Y:S01]  /*09a0*/  FMUL.FTZ R54, R32, -1.4426950216293334961 ;  /* 0xbfb8aa3b20367820 */ /* 0x000fe20000410000 */
[----:B------:R-:W1:Y:S01]  /*09b0*/  MUFU.EX2 R53, R53 ;  /* 0x0000003500357308 */ /* 0x000e620000000800 */
[----:B------:R-:W-:Y:S01]  /*09c0*/  SHF.L.U32 R51, R35, 0x10, RZ ;  /* 0x0000001023337819 */ /* 0x000fe200000006ff */
[----:B------:R-:W-:Y:S01]  /*09d0*/  FMUL.FTZ R55, R34, -1.4426950216293334961 ;  /* 0xbfb8aa3b22377820 */ /* 0x000fe20000410000 */
[----:B------:R-:W-:Y:S01]  /*09e0*/  FFMA.FTZ R35, R16, R47, R17 ;  /* 0x0000002f10237223 */ /* 0x000fe20000010011 */
[C---:B------:R-:W-:Y:S01]  /*09f0*/  FADD.FTZ R41, -R30.reuse, R41 ;  /* 0x000000291e297221 */ /* 0x040fe20000010100 */
[----:B------:R-:W-:Y:S01]  /*0a00*/  FMUL.FTZ R49, R33, -1.4426950216293334961 ;  /* 0xbfb8aa3b21317820 */ /* 0x000fe20000410000 */
[----:B------:R-:W-:Y:S01]  /*0a10*/  FADD.FTZ R51, -R30, R51 ;  /* 0x000000331e337221 */ /* 0x000fe20000010100 */
[----:B------:R-:W-:Y:S01]  /*0a20*/  FMUL.FTZ R58, R35, -1.4426950216293334961 ;  /* 0xbfb8aa3b233a7820 */ /* 0x000fe20000410000 */
[----:B------:R-:W2:Y:S01]  /*0a30*/  MUFU.EX2 R55, R55 ;  /* 0x0000003700377308 */ /* 0x000ea20000000800 */
[C---:B------:R-:W-:Y:S01]  /*0a40*/  FMUL.FTZ R48, R44.reuse, R41 ;  /* 0x000000292c307220 */ /* 0x040fe20000410000 */
[----:B------:R-:W-:Y:S01]  /*0a50*/  FMUL.FTZ R50, R44, R51 ;  /* 0x000000332c327220 */ /* 0x000fe20000410000 */
[----:B0-----:R-:W-:-:S02]  /*0a60*/  FADD.FTZ R52, R52, 1 ;  /* 0x3f80000034347421 */ /* 0x001fc40000010000 */
[----:B------:R-:W-:Y:S01]  /*0a70*/  FFMA.FTZ R41, R15, R48, R18 ;  /* 0x000000300f297223 */ /* 0x000fe20000010012 */
[----:B------:R-:W-:Y:S02]  /*0a80*/  FFMA.FTZ R30, R16, R50, R17 ;  /* 0x00000032101e7223 */ /* 0x000fe40000010011 */
[----:B------:R-:W0:Y:S01]  /*0a90*/  MUFU.EX2 R58, R58 ;  /* 0x0000003a003a7308 */ /* 0x000e220000000800 */
[----:B-1----:R-:W-:Y:S01]  /*0aa0*/  FADD.FTZ R53, R53, 1 ;  /* 0x3f80000035357421 */ /* 0x002fe20000010000 */
[----:B------:R-:W-:Y:S01]  /*0ab0*/  FMUL.FTZ R57, R41, -1.4426950216293334961 ;  /* 0xbfb8aa3b29397820 */ /* 0x000fe20000410000 */
[----:B------:R-:W-:-:S05]  /*0ac0*/  FMUL.FTZ R51, R30, -1.4426950216293334961 ;  /* 0xbfb8aa3b1e337820 */ /* 0x000fca0000410000 */
[----:B------:R-:W1:Y:S01]  /*0ad0*/  MUFU.EX2 R54, R54 ;  /* 0x0000003600367308 */ /* 0x000e620000000800 */
[----:B--2---:R-:W-:-:S07]  /*0ae0*/  FADD.FTZ R56, R55, 1 ;  /* 0x3f80000037387421 */ /* 0x004fce0000010000 */
[----:B------:R-:W2:Y:S01]  /*0af0*/  MUFU.EX2 R49, R49 ;  /* 0x0000003100317308 */ /* 0x000ea20000000800 */
[----:B0-----:R-:W-:-:S07]  /*0b00*/  FADD.FTZ R55, R58, 1 ;  /* 0x3f8000003a377421 */ /* 0x001fce0000010000 */
[----:B------:R-:W0:Y:S01]  /*0b10*/  MUFU.RCP R52, R52 ;  /* 0x0000003400347308 */ /* 0x000e220000001000 */
[----:B-1----:R-:W-:-:S07]  /*0b20*/  FADD.FTZ R54, R54, 1 ;  /* 0x3f80000036367421 */ /* 0x002fce0000010000 */
[----:B------:R-:W1:Y:S01]  /*0b30*/  MUFU.RCP R53, R53 ;  /* 0x0000003500357308 */ /* 0x000e620000001000 */
[----:B--2---:R-:W-:-:S07]  /*0b40*/  FADD.FTZ R59, R49, 1 ;  /* 0x3f800000313b7421 */ /* 0x004fce0000010000 */
[----:B------:R-:W2:Y:S01]  /*0b50*/  MUFU.EX2 R57, R57 ;  /* 0x0000003900397308 */ /* 0x000ea20000000800 */
[----:B0-----:R-:W-:-:S04]  /*0b60*/  FADD.FTZ R49, -R52, 1 ;  /* 0x3f80000034317421 */ /* 0x001fc80000010100 */
[----:B------:R-:W-:-:S03]  /*0b70*/  FFMA.FTZ R49, R40, R49, 1 ;  /* 0x3f80000028317423 */ /* 0x000fc60000010031 */
[----:B------:R-:W0:Y:S01]  /*0b80*/  MUFU.EX2 R51, R51 ;  /* 0x0000003300337308 */ /* 0x000e220000000800 */
[----:B-1----:R-:W-:Y:S01]  /*0b90*/  FADD.FTZ R58, -R53, 1 ;  /* 0x3f800000353a7421 */ /* 0x002fe20000010100 */
[----:B------:R-:W-:-:S03]  /*0ba0*/  FMUL.FTZ R52, R52, R49 ;  /* 0x0000003134347220 */ /* 0x000fc60000410000 */
[----:B------:R-:W-:-:S03]  /*0bb0*/  FFMA.FTZ R58, R31, R58, 1 ;  /* 0x3f8000001f3a7423 */ /* 0x000fc6000001003a */
[----:B------:R-:W1:Y:S01]  /*0bc0*/  MUFU.RCP R56, R56 ;  /* 0x0000003800387308 */ /* 0x000e620000001000 */
[----:B--2---:R-:W-:Y:S01]  /*0bd0*/  FADD.FTZ R57, R57, 1 ;  /* 0x3f80000039397421 */ /* 0x004fe20000010000 */
[----:B------:R-:W-:-:S06]  /*0be0*/  FMUL.FTZ R53, R53, R58 ;  /* 0x0000003a35357220 */ /* 0x000fcc0000410000 */
        /* <DEDUP_REMOVED lines=12> */
[----:B------:R-:W-:Y:S01]  /*0cb0*/  FFMA.FTZ R49, R32, R35, 1 ;  /* 0x3f80000020317423 */ /* 0x000fe20000010023 */
[C---:B------:R-:W-:Y:S01]  /*0cc0*/  IMAD.U32 R35, R36.reuse, 0x10000, RZ ;  /* 0x0001000024237824 */ /* 0x040fe200078e00ff */
[----:B------:R-:W-:Y:S01]  /*0cd0*/  PRMT R36, R36, 0x7632, R36 ;  /* 0x0000763224247816 */ /* 0x000fe20000000024 */
[----:B------:R-:W0:Y:S01]  /*0ce0*/  MUFU.RCP R34, R61 ;  /* 0x0000003d00227308 */ /* 0x000e220000001000 */
[----:B-1----:R-:W-:Y:S01]  /*0cf0*/  FADD.FTZ R58, -R40, 1 ;  /* 0x3f800000283a7421 */ /* 0x002fe20000010100 */
[----:B------:R-:W-:Y:S01]  /*0d00*/  FMUL.FTZ R52, R35, R52 ;  /* 0x0000003423347220 */ /* 0x000fe20000410000 */
[----:B------:R-:W-:Y:S02]  /*0d10*/  SHF.L.U32 R35, R36, 0x10, RZ ;  /* 0x0000001024237819 */ /* 0x000fe400000006ff */
[----:B------:R-:W-:Y:S01]  /*0d20*/  FFMA.FTZ R51, R33, R58, 1 ;  /* 0x3f80000021337423 */ /* 0x000fe2000001003a */
[----:B------:R-:W-:Y:S02]  /*0d30*/  FADD.FTZ R36, R52, R29 ;  /* 0x0000001d34247221 */ /* 0x000fe40000010000 */
[----:B------:R-:W-:Y:S01]  /*0d40*/  FMUL.FTZ R56, R35, R56 ;  /* 0x0000003823387220 */ /* 0x000fe20000410000 */
[----:B--2---:R-:W-:Y:S01]  /*0d50*/  FADD.FTZ R32, -R31, 1 ;  /* 0x3f8000001f207421 */ /* 0x004fe20000010100 */
[----:B------:R-:W-:-:S02]  /*0d60*/  FMUL.FTZ R40, R40, R51 ;  /* 0x0000003328287220 */ /* 0x000fc40000410000 */
[----:B------:R-:W-:Y:S01]  /*0d70*/  FMUL.FTZ R51, R15, R56 ;  /* 0x000000380f337220 */ /* 0x000fe20000410000 */
[----:B------:R-:W-:Y:S01]  /*0d80*/  FFMA.FTZ R32, R41, R32, 1 ;  /* 0x3f80000029207423 */ /* 0x000fe20000010020 */
[----:B------:R-:W-:Y:S01]  /*0d90*/  FADD.FTZ R27, R56, R27 ;  /* 0x0000001b381b7221 */ /* 0x000fe20000010000 */
[----:B0-----:R-:W-:Y:S02]  /*0da0*/  FADD.FTZ R33, -R34, 1 ;  /* 0x3f80000022217421 */ /* 0x001fe40000010100 */
[----:B------:R-:W-:Y:S01]  /*0db0*/  FMUL.FTZ R31, R31, R32 ;  /* 0x000000201f1f7220 */ /* 0x000fe20000410000 */
[C---:B------:R-:W-:Y:S01]  /*0dc0*/  PRMT R32, R37.reuse, 0x7632, R32 ;  /* 0x0000763225207816 */ /* 0x040fe20000000020 */
[----:B------:R-:W-:Y:S01]  /*0dd0*/  FFMA.FTZ R41, R30, R33, 1 ;  /* 0x3f8000001e297423 */ /* 0x000fe20000010021 */
[----:B------:R-:W-:Y:S01]  /*0de0*/  FMUL.FTZ R33, R54, R49 ;  /* 0x0000003136217220 */ /* 0x000fe20000410000 */
[----:B------:R-:W-:Y:S01]  /*0df0*/  SHF.L.U32 R54, R37, 0x10, RZ ;  /* 0x0000001025367819 */ /* 0x000fe200000006ff */
[-C--:B------:R-:W-:Y:S01]  /*0e00*/  FFMA.FTZ R37, R43, R52.reuse, R28 ;  /* 0x000000342b257223 */ /* 0x080fe2000001001c */
[----:B------:R-:W-:Y:S01]  /*0e10*/  FMUL.FTZ R52, R7, R52 ;  /* 0x0000003407347220 */ /* 0x000fe20000410000 */
[----:B------:R-:W-:Y:S01]  /*0e20*/  FMUL.FTZ R30, R34, R41 ;  /* 0x00000029221e7220 */ /* 0x000fe20000410000 */
[----:B------:R-:W-:Y:S01]  /*0e30*/  SHF.L.U32 R32, R32, 0x10, RZ ;  /* 0x0000001020207819 */ /* 0x000fe200000006ff */
[----:B------:R-:W-:Y:S01]  /*0e40*/  FFMA.FTZ R41, R45, R56, R26 ;  /* 0x000000382d297223 */ /* 0x000fe2000001001a */
[----:B------:R-:W-:Y:S01]  /*0e50*/  FMUL.FTZ R53, R54, R53 ;  /* 0x0000003536357220 */ /* 0x000fe20000410000 */
[----:B------:R-:W-:Y:S01]  /*0e60*/  FADD.FTZ R26, RZ, R52 ;  /* 0x00000034ff1a7221 */ /* 0x000fe20000010000 */
[C---:B------:R-:W-:Y:S01]  /*0e70*/  PRMT R34, R38.reuse, 0x7632, R34 ;  /* 0x0000763226227816 */ /* 0x040fe20000000022 */
[----:B------:R-:W-:Y:S01]  /*0e80*/  FFMA.FTZ R28, R43, R52, RZ ;  /* 0x000000342b1c7223 */ /* 0x000fe200000100ff */
[----:B------:R-:W-:Y:S01]  /*0e90*/  SHF.L.U32 R38, R38, 0x10, RZ ;  /* 0x0000001026267819 */ /* 0x000fe200000006ff */
[----:B------:R-:W-:Y:S01]  /*0ea0*/  FMUL.FTZ R32, R32, R55 ;  /* 0x0000003720207220 */ /* 0x000fe20000410000 */
[----:B------:R-:W-:Y:S01]  /*0eb0*/  FMUL.FTZ R49, R8, R53 ;  /* 0x0000003508317220 */ /* 0x000fe20000410000 */
[----:B------:R-:W-:Y:S01]  /*0ec0*/  FADD.FTZ R26, R26, R51 ;  /* 0x000000331a1a7221 */ /* 0x000fe20000010000 */
[----:B------:R-:W-:Y:S01]  /*0ed0*/  SHF.L.U32 R34, R34, 0x10, RZ ;  /* 0x0000001022227819 */ /* 0x000fe200000006ff */
[----:B------:R-:W-:Y:S01]  /*0ee0*/  FFMA.FTZ R28, R45, R51, R28 ;  /* 0x000000332d1c7223 */ /* 0x000fe2000001001c */
[--C-:B------:R-:W-:Y:S01]  /*0ef0*/  FFMA.FTZ R35, R21, R53, R24.reuse ;  /* 0x0000003515237223 */ /* 0x100fe20000010018 */
[----:B------:R-:W-:Y:S01]  /*0f00*/  PRMT R24, R39, 0x7632, R24 ;  /* 0x0000763227187816 */ /* 0x000fe20000000018 */
[----:B------:R-:W-:Y:S01]  /*0f10*/  FMUL.FTZ R54, R16, R32 ;  /* 0x0000002010367220 */ /* 0x000fe20000410000 */
[----:B------:R-:W-:Y:S01]  /*0f20*/  FADD.FTZ R29, R26, R49 ;  /* 0x000000311a1d7221 */ /* 0x000fe20000010000 */
[----:B------:R-:W-:Y:S01]  /*0f30*/  FMUL.FTZ R33, R38, R33 ;  /* 0x0000002126217220 */ /* 0x000fe20000410000 */
[----:B------:R-:W-:Y:S01]  /*0f40*/  FFMA.FTZ R28, R21, R49, R28 ;  /* 0x00000031151c7223 */ /* 0x000fe2000001001c */
[----:B------:R-:W-:Y:S01]  /*0f50*/  FMUL.FTZ R34, R34, R31 ;  /* 0x0000001f22227220 */ /* 0x000fe20000410000 */
[----:B------:R-:W-:Y:S01]  /*0f60*/  SHF.L.U32 R31, R24, 0x10, RZ ;  /* 0x00000010181f7819 */ /* 0x000fe200000006ff */
[----:B------:R-:W-:Y:S01]  /*0f70*/  FADD.FTZ R24, R29, R54 ;  /* 0x000000361d187221 */ /* 0x000fe20000010000 */
[----:B------:R-:W-:Y:S01]  /*0f80*/  SHF.L.U32 R39, R39, 0x10, RZ ;  /* 0x0000001027277819 */ /* 0x000fe200000006ff */
[----:B------:R-:W-:Y:S01]  /*0f90*/  FMUL.FTZ R59, R7, R33 ;  /* 0x00000021073b7220 */ /* 0x000fe20000410000 */
[----:B------:R-:W-:Y:S01]  /*0fa0*/  FFMA.FTZ R29, R47, R54, R28 ;  /* 0x000000362f1d7223 */ /* 0x000fe2000001001c */
[----:B------:R-:W-:Y:S01]  /*0fb0*/  FMUL.FTZ R57, R15, R34 ;  /* 0x000000220f397220 */ /* 0x000fe20000410000 */
[----:B------:R-:W-:Y:S01]  /*0fc0*/  FADD.FTZ R25, R53, R25 ;  /* 0x0000001935197221 */ /* 0x000fe20000010000 */
        /* <DEDUP_REMOVED lines=19> */
[----:B------:R0:W-:Y:S01]  /*1100*/  STS.64 [R13], R30 ;  /* 0x0000001e0d007388 */ /* 0x0001e20000000a00 */
[----:B------:R-:W-:Y:S01]  /*1110*/  FADD.FTZ R27, R27, R34 ;  /* 0x000000221b1b7221 */ /* 0x000fe20000010000 */
[----:B------:R-:W-:Y:S01]  /*1120*/  FFMA.FTZ R22, R50, R39, R61 ;  /* 0x0000002732167223 */ /* 0x000fe2000001003d */
[----:B------:R-:W-:Y:S01]  /*1130*/  FADD.FTZ R23, R32, R39 ;  /* 0x0000002720177221 */ /* 0x000fe20000010000 */
[----:B------:R-:W-:Y:S06]  /*1140*/  BAR.SYNC.DEFER_BLOCKING 0x0 ;  /* 0x0000000000007b1d */ /* 0x000fec0000010000 */
[----:B------:R-:W-:Y:S05]  /*1150*/  @!P0 BRA `(.L_x_229) ;  /* 0x0000000000b48947 */ /* 0x000fea0003800000 */
[----:B------:R-:W1:Y:S01]  /*1160*/  S2UR UR6, SR_CgaCtaId ;  /* 0x00000000000679c3 */ /* 0x000e620000008800 */
[----:B------:R-:W-:Y:S01]  /*1170*/  UMOV UR5, 0x400 ;  /* 0x0000040000057882 */ /* 0x000fe20000000000 */
[----:B0-----:R-:W-:Y:S01]  /*1180*/  SHF.R.U32.HI R31, RZ, 0x4, R4 ;  /* 0x00000004ff1f7819 */ /* 0x001fe20000011604 */
[C---:B------:R-:W-:Y:S01]  /*1190*/  IMAD.SHL.U32 R30, R4.reuse, 0x2, RZ ;  /* 0x00000002041e7824 */ /* 0x040fe200078e00ff */
[----:B------:R-:W-:Y:S02]  /*11a0*/  SHF.L.U32 R33, R4, 0x3, RZ ;  /* 0x0000000304217819 */ /* 0x000fe400000006ff */
[----:B------:R-:W-:Y:S02]  /*11b0*/  LOP3.LUT R32, R31, R4, RZ, 0x3c, !PT ;  /* 0x000000041f207212 */ /* 0x000fe400078e3cff */
[----:B------:R-:W-:Y:S02]  /*11c0*/  LOP3.LUT R31, R30, 0x18, RZ, 0xc0, !PT ;  /* 0x000000181e1f7812 */ /* 0x000fe400078ec0ff */
[----:B------:R-:W-:-:S02]  /*11d0*/  LOP3.LUT R39, R33, 0x1fe0, RZ, 0xc0, !PT ;  /* 0x00001fe021277812 */ /* 0x000fc400078ec0ff */
[C---:B------:R-:W-:Y:S02]  /*11e0*/  LOP3.LUT R33, R31.reuse, 0x8, RZ, 0x3c, !PT ;  /* 0x000000081f217812 */ /* 0x040fe400078e3cff */
[C---:B------:R-:W-:Y:S02]  /*11f0*/  LOP3.LUT R35, R31.reuse, 0x10, RZ, 0x3c, !PT ;  /* 0x000000101f237812 */ /* 0x040fe400078e3cff */
[----:B------:R-:W-:Y:S02]  /*1200*/  LOP3.LUT R37, R31, 0x18, RZ, 0x3c, !PT ;  /* 0x000000181f257812 */ /* 0x000fe400078e3cff */
[----:B------:R-:W-:Y:S02]  /*1210*/  SHF.L.U32 R32, R32, 0x3, RZ ;  /* 0x0000000320207819 */ /* 0x000fe400000006ff */
[----:B------:R-:W-:Y:S02]  /*1220*/  LOP3.LUT R61, R0, 0xfff8, RZ, 0xc0, !PT ;  /* 0x0000fff8003d7812 */ /* 0x000fe400078ec0ff */
[----:B------:R-:W-:Y:S01]  /*1230*/  LOP3.LUT R32, R32, 0x18, RZ, 0xc0, !PT ;  /* 0x0000001820207812 */ /* 0x000fe200078ec0ff */
[----:B-1----:R-:W-:Y:S01]  /*1240*/  ULEA UR5, UR6, UR5, 0x18 ;  /* 0x0000000506057291 */ /* 0x002fe2000f8ec0ff */
[----:B------:R-:W-:-:S05]  /*1250*/  LOP3.LUT R61, R61, 0x7, R2, 0xf8, !PT ;  /* 0x000000073d3d7812 */ /* 0x000fca00078ef802 */
[----:B------:R-:W-:Y:S02]  /*1260*/  LEA R30, R4, UR5, 0x5 ;  /* 0x00000005041e7c11 */ /* 0x000fe4000f8e28ff */
[----:B------:R-:W-:Y:S02]  /*1270*/  IADD3 R60, PT, PT, R39, UR5, R32 ;  /* 0x00000005273c7c10 */ /* 0x000fe4000fffe020 */
[C---:B------:R-:W-:Y:S01]  /*1280*/  IADD3 R40, PT, PT, R30.reuse, R31, RZ ;  /* 0x0000001f1e287210 */ /* 0x040fe20007ffe0ff */
[----:B------:R-:W0:Y:S01]  /*1290*/  LDC.64 R38, c[0x0][0x3d0] ;  /* 0x0000f400ff267b82 */ /* 0x000e220000000a00 */
[C---:B------:R-:W-:Y:S02]  /*12a0*/  IADD3 R41, PT, PT, R30.reuse, R33, RZ ;  /* 0x000000211e297210 */ /* 0x040fe40007ffe0ff */
[C---:B------:R-:W-:Y:S01]  /*12b0*/  IADD3 R56, PT, PT, R30.reuse, R35, RZ ;  /* 0x000000231e387210 */ /* 0x040fe20007ffe0ff */
[----:B------:R1:W-:Y:S01]  /*12c0*/  STS.64 [R40], R28 ;  /* 0x0000001c28007388 */ /* 0x0003e20000000a00 */
[----:B------:R-:W-:-:S03]  /*12d0*/  IADD3 R58, PT, PT, R30, R37, RZ ;  /* 0x000000251e3a7210 */ /* 0x000fc60007ffe0ff */
[----:B------:R-:W-:Y:S04]  /*12e0*/  STS.64 [R41], R26 ;  /* 0x0000001a29007388 */ /* 0x000fe80000000a00 */
[----:B------:R-:W-:Y:S04]  /*12f0*/  STS.64 [R56], R24 ;  /* 0x0000001838007388 */ /* 0x000fe80000000a00 */
[----:B------:R-:W-:Y:S01]  /*1300*/  STS.64 [R58], R22 ;  /* 0x000000163a007388 */ /* 0x000fe20000000a00 */
[----:B-1----:R-:W-:Y:S01]  /*1310*/  IMAD R40, R61, 0xa00, R4 ;  /* 0x00000a003d287824 */ /* 0x002fe200078e0204 */
[----:B------:R-:W-:Y:S03]  /*1320*/  BAR.SYNC.DEFER_BLOCKING 0x0 ;  /* 0x0000000000007b1d */ /* 0x000fe60000010000 */
[----:B------:R-:W-:-:S03]  /*1330*/  IMAD R40, R3, 0x140, R40 ;  /* 0x0000014003287824 */ /* 0x000fc600078e0228 */
        /* <DEDUP_REMOVED lines=15> */
.L_x_229:
[----:B------:R-:W-:Y:S01]  /*1430*/  BSSY.RECONVERGENT B0, `(.L_x_230) ;  /* 0x0000126000007945 */ /* 0x000fe20003800200 */
[----:B------:R-:W-:Y:S02]  /*1440*/  HFMA2 R41, -RZ, RZ, 0, 0 ;  /* 0x00000000ff297431 */ /* 0x000fe400000001ff */
[----:B------:R-:W-:Y:S01]  /*1450*/  IMAD.MOV.U32 R32, RZ, RZ, RZ ;  /* 0x000000ffff207224 */ /* 0x000fe200078e00ff */
[----:B------:R-:W-:Y:S06]  /*1460*/  @P1 BRA `(.L_x_231) ;  /* 0x0000001000881947 */ /* 0x000fec0003800000 */
[----:B------:R-:W2:Y:S01]  /*1470*/  S2R R33, SR_CgaCtaId ;  /* 0x0000000000217919 */ /* 0x000ea20000008800 */
[----:B0-----:R-:W-:Y:S01]  /*1480*/  SHF.L.U32 R30, R0, 0x1, RZ ;  /* 0x00000001001e7819 */ /* 0x001fe200000006ff */
[----:B------:R-:W-:Y:S01]  /*1490*/  IMAD R40, R3, 0x140, RZ ;  /* 0x0000014003287824 */ /* 0x000fe200078e02ff */
[----:B-1----:R-:W-:Y:S02]  /*14a0*/  SHF.L.U32 R39, R4, 0x3, RZ ;  /* 0x0000000304277819 */ /* 0x002fe400000006ff */
[----:B------:R-:W-:Y:S02]  /*14b0*/  LOP3.LUT R31, R30, 0xe, RZ, 0xc0, !PT ;  /* 0x0000000e1e1f7812 */ /* 0x000fe400078ec0ff */
[----:B------:R-:W-:Y:S02]  /*14c0*/  MOV R30, 0x400 ;  /* 0x00000400001e7802 */ /* 0x000fe40000000f00 */
[----:B------:R-:W-:Y:S02]  /*14d0*/  LEA.HI R31, R4, R31, RZ, 0x1e ;  /* 0x0000001f041f7211 */ /* 0x000fe400078ff0ff */
[----:B------:R-:W-:-:S02]  /*14e0*/  IADD3 R30, PT, PT, R30, 0x2800, RZ ;  /* 0x000028001e1e7810 */ /* 0x000fc40007ffe0ff */
[----:B------:R-:W-:Y:S01]  /*14f0*/  LOP3.LUT R39, R39, 0x18, RZ, 0xc0, !PT ;  /* 0x0000001827277812 */ /* 0x000fe200078ec0ff */
[----:B------:R-:W-:-:S05]  /*1500*/  IMAD R40, R31, 0xa0, -R40 ;  /* 0x000000a01f287824 */ /* 0x000fca00078e0a28 */
[----:B------:R-:W-:Y:S02]  /*1510*/  SHF.R.U32.HI R31, RZ, 0x2, R40 ;  /* 0x00000002ff1f7819 */ /* 0x000fe40000011628 */
[C---:B------:R-:W-:Y:S02]  /*1520*/  LOP3.LUT R34, R40.reuse, 0xc, RZ, 0xfc, !PT ;  /* 0x0000000c28227812 */ /* 0x040fe400078efcff */
[C---:B------:R-:W-:Y:S02]  /*1530*/  LOP3.LUT R41, R40.reuse, 0x10, RZ, 0xfc, !PT ;  /* 0x0000001028297812 */ /* 0x040fe400078efcff */
[----:B------:R-:W-:Y:S02]  /*1540*/  LOP3.LUT R58, R40, 0x14, RZ, 0xfc, !PT ;  /* 0x00000014283a7812 */ /* 0x000fe400078efcff */
[----:B------:R-:W-:Y:S02]  /*1550*/  SHF.R.U32.HI R41, RZ, 0x2, R41 ;  /* 0x00000002ff297819 */ /* 0x000fe40000011629 */
[----:B------:R-:W-:-:S02]  /*1560*/  SHF.R.U32.HI R61, RZ, 0x2, R58 ;  /* 0x00000002ff3d7819 */ /* 0x000fc4000001163a */
[----:B--2---:R-:W-:Y:S02]  /*1570*/  LEA R38, R33, R30, 0x18 ;  /* 0x0000001e21267211 */ /* 0x004fe400078ec0ff */
[----:B------:R-:W-:-:S03]  /*1580*/  LOP3.LUT R30, R40, 0x4, RZ, 0xfc, !PT ;  /* 0x00000004281e7812 */ /* 0x000fc600078efcff */
[----:B------:R-:W-:Y:S01]  /*1590*/  IMAD R56, R41, 0x28, R38 ;  /* 0x0000002829387824 */ /* 0x000fe200078e0226 */
[----:B------:R-:W-:Y:S01]  /*15a0*/  SHF.R.U32.HI R33, RZ, 0x2, R30 ;  /* 0x00000002ff217819 */ /* 0x000fe2000001161e */
[----:B------:R-:W-:-:S04]  /*15b0*/  IMAD R30, R31, 0x28, R38 ;  /* 0x000000281f1e7824 */ /* 0x000fc800078e0226 */
[----:B------:R-:W-:Y:S01]  /*15c0*/  IMAD R32, R33, 0x28, R38 ;  /* 0x0000002821207824 */ /* 0x000fe200078e0226 */
[----:B------:R-:W-:Y:S02]  /*15d0*/  IADD3 R30, PT, PT, R30, R39, RZ ;  /* 0x000000271e1e7210 */ /* 0x000fe40007ffe0ff */
[----:B------:R-:W-:Y:S02]  /*15e0*/  LOP3.LUT R33, R40, 0x8, RZ, 0xfc, !PT ;  /* 0x0000000828217812 */ /* 0x000fe400078efcff */
[----:B------:R-:W-:Y:S02]  /*15f0*/  IADD3 R36, PT, PT, R39, R32, RZ ;  /* 0x0000002027247210 */ /* 0x000fe40007ffe0ff */
[----:B------:R-:W0:Y:S01]  /*1600*/  LDS.64 R30, [R30] ;  /* 0x000000001e1e7984 */ /* 0x000e220000000a00 */
[----:B------:R-:W-:-:S03]  /*1610*/  SHF.R.U32.HI R33, RZ, 0x2, R33 ;  /* 0x00000002ff217819 */ /* 0x000fc60000011621 */
[----:B------:R-:W1:Y:S02]  /*1620*/  LDS.64 R36, [R36] ;  /* 0x0000000024247984 */ /* 0x000e640000000a00 */
[----:B------:R-:W-:Y:S01]  /*1630*/  IMAD R32, R33, 0x28, R38 ;  /* 0x0000002821207824 */ /* 0x000fe200078e0226 */
[----:B------:R-:W-:-:S04]  /*1640*/  SHF.R.U32.HI R33, RZ, 0x2, R34 ;  /* 0x00000002ff217819 */ /* 0x000fc80000011622 */
[----:B------:R-:W-:Y:S01]  /*1650*/  IADD3 R34, PT, PT, R39, R32, RZ ;  /* 0x0000002027227210 */ /* 0x000fe20007ffe0ff */
[----:B------:R-:W-:-:S05]  /*1660*/  IMAD R32, R33, 0x28, R38 ;  /* 0x0000002821207824 */ /* 0x000fca00078e0226 */
[----:B------:R-:W2:Y:S01]  /*1670*/  LDS.64 R34, [R34] ;  /* 0x0000000022227984 */ /* 0x000ea20000000a00 */
        /* <DEDUP_REMOVED lines=13> */
[----:B------:R-:W1:Y:S03]  /*1750*/  LDS.64 R34, [R58] ;  /* 0x000000003a227984 */ /* 0x000e660000000a00 */
        /* <DEDUP_REMOVED lines=8> */
[----:B------:R-:W-:Y:S01]  /*17e0*/  SHF.R.U32.HI R61, RZ, 0x2, R41 ;  /* 0x00000002ff3d7819 */ /* 0x000fe20000011629 */
[----:B------:R-:W-:-:S03]  /*17f0*/  IMAD R36, R33, 0x28, R38 ;  /* 0x0000002821247824 */ /* 0x000fc600078e0226 */
[----:B------:R-:W2:Y:S02]  /*1800*/  LDS.64 R32, [R32] ;  /* 0x0000000020207984 */ /* 0x000ea40000000a00 */
[----:B------:R-:W-:Y:S01]  /*1810*/  IADD3 R36, PT, PT, R39, R36, RZ ;  /* 0x0000002427247210 */ /* 0x000fe20007ffe0ff */
[----:B0-----:R-:W-:Y:S01]  /*1820*/  FADD.FTZ R41, R37, R30 ;  /* 0x0000001e25297221 */ /* 0x001fe20000010000 */
[----:B------:R-:W-:-:S04]  /*1830*/  IMAD R30, R61, 0x28, R38 ;  /* 0x000000283d1e7824 */ /* 0x000fc800078e0226 */
[----:B------:R-:W0:Y:S01]  /*1840*/  LDS.64 R36, [R36] ;  /* 0x0000000024247984 */ /* 0x000e220000000a00 */
[----:B------:R-:W-:Y:S01]  /*1850*/  FADD.FTZ R56, R56, R31 ;  /* 0x0000001f38387221 */ /* 0x000fe20000010000 */
[----:B------:R-:W-:Y:S01]  /*1860*/  IADD3 R30, PT, PT, R39, R30, RZ ;  /* 0x0000001e271e7210 */ /* 0x000fe20007ffe0ff */
[----:B-1----:R-:W-:Y:S01]  /*1870*/  FADD.FTZ R41, R41, R34 ;  /* 0x0000002229297221 */ /* 0x002fe20000010000 */
[----:B------:R-:W-:-:S04]  /*1880*/  IADD3 R34, PT, PT, R40, 0x24, RZ ;  /* 0x0000002428227810 */ /* 0x000fc80007ffe0ff */
[----:B------:R-:W1:Y:S01]  /*1890*/  LDS.64 R30, [R30] ;  /* 0x000000001e1e7984 */ /* 0x000e620000000a00 */
[----:B------:R-:W-:Y:S01]  /*18a0*/  FADD.FTZ R56, R56, R35 ;  /* 0x0000002338387221 */ /* 0x000fe20000010000 */
[----:B------:R-:W-:Y:S02]  /*18b0*/  IADD3 R35, PT, PT, R40, 0x28, RZ ;  /* 0x0000002828237810 */ /* 0x000fe40007ffe0ff */
[----:B------:R-:W-:-:S05]  /*18c0*/  SHF.R.U32.HI R61, RZ, 0x2, R34 ;  /* 0x00000002ff3d7819 */ /* 0x000fca0000011622 */
[----:B------:R-:W-:Y:S01]  /*18d0*/  IMAD R34, R61, 0x28, R38 ;  /* 0x000000283d227824 */ /* 0x000fe200078e0226 */
[----:B------:R-:W-:-:S04]  /*18e0*/  SHF.R.U32.HI R61, RZ, 0x2, R35 ;  /* 0x00000002ff3d7819 */ /* 0x000fc80000011623 */
[----:B------:R-:W-:Y:S01]  /*18f0*/  IADD3 R34, PT, PT, R39, R34, RZ ;  /* 0x0000002227227210 */ /* 0x000fe20007ffe0ff */
[----:B--2---:R-:W-:Y:S01]  /*1900*/  FADD.FTZ R41, R41, R32 ;  /* 0x0000002029297221 */ /* 0x004fe20000010000 */
[----:B------:R-:W-:Y:S02]  /*1910*/  IMAD R32, R61, 0x28, R38 ;  /* 0x000000283d207824 */ /* 0x000fe400078e0226 */
[----:B------:R-:W-:Y:S02]  /*1920*/  FADD.FTZ R56, R56, R33 ;  /* 0x0000002138387221 */ /* 0x000fe40000010000 */
[----:B------:R-:W2:Y:S01]  /*1930*/  LDS.64 R34, [R34] ;  /* 0x0000000022227984 */ /* 0x000ea20000000a00 */
[----:B------:R-:W-:Y:S01]  /*1940*/  IADD3 R32, PT, PT, R39, R32, RZ ;  /* 0x0000002027207210 */ /* 0x000fe20007ffe0ff */
[----:B0-----:R-:W-:Y:S01]  /*1950*/  FADD.FTZ R41, R41, R36 ;  /* 0x0000002429297221 */ /* 0x001fe20000010000 */
[----:B------:R-:W-:Y:S02]  /*1960*/  VIADD R36, R40, 0x2c ;  /* 0x0000002c28247836 */ /* 0x000fe40000000000 */
[----:B------:R-:W-:-:S02]  /*1970*/  FADD.FTZ R56, R56, R37 ;  /* 0x0000002538387221 */ /* 0x000fc40000010000 */
[----:B------:R-:W0:Y:S01]  /*1980*/  LDS.64 R32, [R32] ;  /* 0x0000000020207984 */ /* 0x000e220000000a00 */
[----:B------:R-:W-:Y:S01]  /*1990*/  SHF.R.U32.HI R37, RZ, 0x2, R36 ;  /* 0x00000002ff257819 */ /* 0x000fe20000011624 */
[----:B-1----:R-:W-:Y:S01]  /*19a0*/  FADD.FTZ R56, R56, R31 ;  /* 0x0000001f38387221 */ /* 0x002fe20000010000 */
[----:B------:R-:W-:Y:S01]  /*19b0*/  IADD3 R31, PT, PT, R40, 0x30, RZ ;  /* 0x00000030281f7810 */ /* 0x000fe20007ffe0ff */
[----:B------:R-:W-:Y:S02]  /*19c0*/  FADD.FTZ R41, R41, R30 ;  /* 0x0000001e29297221 */ /* 0x000fe40000010000 */
[----:B------:R-:W-:Y:S01]  /*19d0*/  IMAD R30, R37, 0x28, R38 ;  /* 0x00000028251e7824 */ /* 0x000fe200078e0226 */
[----:B------:R-:W-:-:S04]  /*19e0*/  SHF.R.U32.HI R31, RZ, 0x2, R31 ;  /* 0x00000002ff1f7819 */ /* 0x000fc8000001161f */
[----:B------:R-:W-:Y:S01]  /*19f0*/  IADD3 R36, PT, PT, R39, R30, RZ ;  /* 0x0000001e27247210 */ /* 0x000fe20007ffe0ff */
[----:B------:R-:W-:Y:S01]  /*1a00*/  IMAD R30, R31, 0x28, R38 ;  /* 0x000000281f1e7824 */ /* 0x000fe200078e0226 */
[----:B------:R-:W-:-:S04]  /*1a10*/  IADD3 R31, PT, PT, R40, 0x34, RZ ;  /* 0x00000034281f7810 */ /* 0x000fc80007ffe0ff */
[----:B------:R-:W1:Y:S01]  /*1a20*/  LDS.64 R36, [R36] ;  /* 0x0000000024247984 */ /* 0x000e620000000a00 */
[----:B------:R-:W-:Y:S02]  /*1a30*/  SHF.R.U32.HI R31, RZ, 0x2, R31 ;  /* 0x00000002ff1f7819 */ /* 0x000fe4000001161f */
[----:B------:R-:W-:Y:S01]  /*1a40*/  IADD3 R30, PT, PT, R39, R30, RZ ;  /* 0x0000001e271e7210 */ /* 0x000fe20007ffe0ff */
[----:B--2---:R-:W-:Y:S02]  /*1a50*/  FADD.FTZ R41, R41, R34 ;  /* 0x0000002229297221 */ /* 0x004fe40000010000 */
[----:B------:R-:W-:Y:S02]  /*1a60*/  IMAD R34, R31, 0x28, R38 ;  /* 0x000000281f227824 */ /* 0x000fe400078e0226 */
[----:B------:R-:W-:Y:S01]  /*1a70*/  FADD.FTZ R56, R56, R35 ;  /* 0x0000002338387221 */ /* 0x000fe20000010000 */
[----:B------:R-:W2:Y:S02]  /*1a80*/  LDS.64 R30, [R30] ;  /* 0x000000001e1e7984 */ /* 0x000ea40000000a00 */
[----:B------:R-:W-:Y:S01]  /*1a90*/  IADD3 R34, PT, PT, R39, R34, RZ ;  /* 0x0000002227227210 */ /* 0x000fe20007ffe0ff */
[----:B0-----:R-:W-:Y:S01]  /*1aa0*/  FADD.FTZ R41, R41, R32 ;  /* 0x0000002029297221 */ /* 0x001fe20000010000 */
[----:B------:R-:W-:-:S04]  /*1ab0*/  IADD3 R32, PT, PT, R40, 0x38, RZ ;  /* 0x0000003828207810 */ /* 0x000fc80007ffe0ff */
[----:B------:R-:W0:Y:S01]  /*1ac0*/  LDS.64 R34, [R34] ;  /* 0x0000000022227984 */ /* 0x000e220000000a00 */
[----:B------:R-:W-:Y:S01]  /*1ad0*/  FADD.FTZ R56, R56, R33 ;  /* 0x0000002138387221 */ /* 0x000fe20000010000 */
[----:B------:R-:W-:-:S05]  /*1ae0*/  SHF.R.U32.HI R61, RZ, 0x2, R32 ;  /* 0x00000002ff3d7819 */ /* 0x000fca0000011620 */
[----:B------:R-:W-:-:S05]  /*1af0*/  IMAD R32, R61, 0x28, R38 ;  /* 0x000000283d207824 */ /* 0x000fca00078e0226 */
[----:B------:R-:W-:Y:S02]  /*1b00*/  IADD3 R58, PT, PT, R39, R32, RZ ;  /* 0x00000020273a7210 */ /* 0x000fe40007ffe0ff */
[----:B------:R-:W-:-:S04]  /*1b10*/  IADD3 R32, PT, PT, R40, 0x3c, RZ ;  /* 0x0000003c28207810 */ /* 0x000fc80007ffe0ff */
[----:B------:R-:W-:Y:S01]  /*1b20*/  SHF.R.U32.HI R33, RZ, 0x2, R32 ;  /* 0x00000002ff217819 */ /* 0x000fe20000011620 */
[----:B-1----:R-:W-:Y:S01]  /*1b30*/  FADD.FTZ R41, R41, R36 ;  /* 0x0000002429297221 */ /* 0x002fe20000010000 */
[----:B------:R-:W-:Y:S02]  /*1b40*/  FADD.FTZ R56, R56, R37 ;  /* 0x0000002538387221 */ /* 0x000fe40000010000 */
[----:B------:R-:W1:Y:S01]  /*1b50*/  LDS.64 R36, [R58] ;  /* 0x000000003a247984 */ /* 0x000e620000000a00 */
[----:B--2---:R-:W-:Y:S01]  /*1b60*/  FADD.FTZ R41, R41, R30 ;  /* 0x0000001e29297221 */ /* 0x004fe20000010000 */
[----:B------:R-:W-:Y:S01]  /*1b70*/  FADD.FTZ R56, R56, R31 ;  /* 0x0000001f38387221 */ /* 0x000fe20000010000 */
[----:B------:R-:W-:Y:S02]  /*1b80*/  IMAD R30, R33, 0x28, R38 ;  /* 0x00000028211e7824 */ /* 0x000fe400078e0226 */
[----:B------:R-:W-:-:S03]  /*1b90*/  VIADD R31, R40, 0x40 ;  /* 0x00000040281f7836 */ /* 0x000fc60000000000 */
[----:B------:R-:W-:Y:S02]  /*1ba0*/  IADD3 R32, PT, PT, R39, R30, RZ ;  /* 0x0000001e27207210 */ /* 0x000fe40007ffe0ff */
[----:B------:R-:W-:Y:S01]  /*1bb0*/  SHF.R.U32.HI R31, RZ, 0x2, R31 ;  /* 0x00000002ff1f7819 */ /* 0x000fe2000001161f */
[----:B0-----:R-:W-:Y:S01]  /*1bc0*/  FADD.FTZ R41, R41, R34 ;  /* 0x0000002229297221 */ /* 0x001fe20000010000 */
[----:B------:R-:W-:Y:S01]  /*1bd0*/  FADD.FTZ R56, R56, R35 ;  /* 0x0000002338387221 */ /* 0x000fe20000010000 */
[C---:B------:R-:W-:Y:S01]  /*1be0*/  IADD3 R35, PT, PT, R40.reuse, 0x48, RZ ;  /* 0x0000004828237810 */ /* 0x040fe20007ffe0ff */
[----:B------:R-:W0:Y:S01]  /*1bf0*/  LDS.64 R32, [R32] ;  /* 0x0000000020207984 */ /* 0x000e220000000a00 */
[----:B------:R-:W-:Y:S01]  /*1c00*/  IMAD R30, R31, 0x28, R38 ;  /* 0x000000281f1e7824 */ /* 0x000fe200078e0226 */
[----:B------:R-:W-:-:S04]  /*1c10*/  IADD3 R31, PT, PT, R40, 0x44, RZ ;  /* 0x00000044281f7810 */ /* 0x000fc80007ffe0ff */
[----:B------:R-:W-:Y:S02]  /*1c20*/  IADD3 R30, PT, PT, R39, R30, RZ ;  /* 0x0000001e271e7210 */ /* 0x000fe40007ffe0ff */
[----:B------:R-:W-:-:S04]  /*1c30*/  SHF.R.U32.HI R61, RZ, 0x2, R31 ;  /* 0x00000002ff3d7819 */ /* 0x000fc8000001161f */
[----:B------:R-:W2:Y:S01]  /*1c40*/  LDS.64 R30, [R30] ;  /* 0x000000001e1e7984 */ /* 0x000ea20000000a00 */
[----:B------:R-:W-:Y:S01]  /*1c50*/  IMAD R34, R61, 0x28, R38 ;  /* 0x000000283d227824 */ /* 0x000fe200078e0226 */
[----:B------:R-:W-:-:S04]  /*1c60*/  SHF.R.U32.HI R61, RZ, 0x2, R35 ;  /* 0x00000002ff3d7819 */ /* 0x000fc80000011623 */
[----:B------:R-:W-:Y:S01]  /*1c70*/  IADD3 R34, PT, PT, R39, R34, RZ ;  /* 0x0000002227227210 */ /* 0x000fe20007ffe0ff */
[----:B-1----:R-:W-:Y:S01]  /*1c80*/  FADD.FTZ R41, R41, R36 ;  /* 0x0000002429297221 */ /* 0x002fe20000010000 */
[----:B------:R-:W-:Y:S02]  /*1c90*/  IMAD R36, R61, 0x28, R38 ;  /* 0x000000283d247824 */ /* 0x000fe400078e0226 */
[----:B------:R-:W-:Y:S02]  /*1ca0*/  FADD.FTZ R56, R56, R37 ;  /* 0x0000002538387221 */ /* 0x000fe40000010000 */
[----:B------:R-:W1:Y:S01]  /*1cb0*/  LDS.64 R34, [R34] ;  /* 0x0000000022227984 */ /* 0x000e620000000a00 */
[----:B------:R-:W-:Y:S01]  /*1cc0*/  IADD3 R58, PT, PT, R39, R36, RZ ;  /* 0x00000024273a7210 */ /* 0x000fe20007ffe0ff */
[----:B0-----:R-:W-:Y:S01]  /*1cd0*/  FADD.FTZ R37, R41, R32 ;  /* 0x0000002029257221 */ /* 0x001fe20000010000 */
[----:B------:R-:W-:Y:S01]  /*1ce0*/  FADD.FTZ R36, R56, R33 ;  /* 0x0000002138247221 */ /* 0x000fe20000010000 */
[----:B------:R-:W-:-:S02]  /*1cf0*/  IADD3 R41, PT, PT, R40, 0x4c, RZ ;  /* 0x0000004c28297810 */ /* 0x000fc40007ffe0ff */
[----:B------:R-:W0:Y:S02]  /*1d00*/  LDS.64 R32, [R58] ;  /* 0x000000003a207984 */ /* 0x000e240000000a00 */
[----:B------:R-:W-:Y:S01]  /*1d10*/  SHF.R.U32.HI R41, RZ, 0x2, R41 ;  /* 0x00000002ff297819 */ /* 0x000fe20000011629 */
[----:B--2---:R-:W-:-:S04]  /*1d20*/  FADD.FTZ R37, R37, R30 ;  /* 0x0000001e25257221 */ /* 0x004fc80000010000 */
[----:B------:R-:W-:Y:S02]  /*1d30*/  IMAD R30, R41, 0x28, R38 ;  /* 0x00000028291e7824 */ /* 0x000fe400078e0226 */
[----:B------:R-:W-:Y:S01]  /*1d40*/  FADD.FTZ R36, R36, R31 ;  /* 0x0000001f24247221 */ /* 0x000fe20000010000 */
[----:B------:R-:W-:Y:S01]  /*1d50*/  IADD3 R31, PT, PT, R40, 0x50, RZ ;  /* 0x00000050281f7810 */ /* 0x000fe20007ffe0ff */
[----:B------:R-:W-:-:S03]  /*1d60*/  IMAD.IADD R30, R39, 0x1, R30 ;  /* 0x00000001271e7824 */ /* 0x000fc600078e021e */
[----:B------:R-:W-:-:S03]  /*1d70*/  SHF.R.U32.HI R41, RZ, 0x2, R31 ;  /* 0x00000002ff297819 */ /* 0x000fc6000001161f */
[----:B------:R-:W2:Y:S02]  /*1d80*/  LDS.64 R30, [R30] ;  /* 0x000000001e1e7984 */ /* 0x000ea40000000a00 */
[----:B------:R-:W-:Y:S02]  /*1d90*/  IMAD R56, R41, 0x28, R38 ;  /* 0x0000002829387824 */ /* 0x000fe400078e0226 */
[----:B-1----:R-:W-:Y:S01]  /*1da0*/  FADD.FTZ R37, R37, R34 ;  /* 0x0000002225257221 */ /* 0x002fe20000010000 */
[----:B------:R-:W-:Y:S01]  /*1db0*/  FADD.FTZ R36, R36, R35 ;  /* 0x0000002324247221 */ /* 0x000fe20000010000 */
[----:B------:R-:W-:Y:S02]  /*1dc0*/  IADD3 R35, PT, PT, R40, 0x54, RZ ;  /* 0x0000005428237810 */ /* 0x000fe40007ffe0ff */
[----:B------:R-:W-:Y:S02]  /*1dd0*/  IADD3 R34, PT, PT, R39, R56, RZ ;  /* 0x0000003827227210 */ /* 0x000fe40007ffe0ff */
[----:B------:R-:W-:-:S04]  /*1de0*/  SHF.R.U32.HI R41, RZ, 0x2, R35 ;  /* 0x00000002ff297819 */ /* 0x000fc80000011623 */
[----:B------:R-:W1:Y:S01]  /*1df0*/  LDS.64 R34, [R34] ;  /* 0x0000000022227984 */ /* 0x000e620000000a00 */
[----:B------:R-:W-:Y:S02]  /*1e00*/  IMAD R56, R41, 0x28, R38 ;  /* 0x0000002829387824 */ /* 0x000fe400078e0226 */
[----:B0-----:R-:W-:Y:S01]  /*1e10*/  FADD.FTZ R41, R37, R32 ;  /* 0x0000002025297221 */ /* 0x001fe20000010000 */
[----:B------:R-:W-:Y:S01]  /*1e20*/  FADD.FTZ R32, R36, R33 ;  /* 0x0000002124207221 */ /* 0x000fe20000010000 */
[C---:B------:R-:W-:Y:S02]  /*1e30*/  IADD3 R33, PT, PT, R40.reuse, 0x58, RZ ;  /* 0x0000005828217810 */ /* 0x040fe40007ffe0ff */
[----:B------:R-:W-:Y:S02]  /*1e40*/  IADD3 R36, PT, PT, R39, R56, RZ ;  /* 0x0000003827247210 */ /* 0x000fe40007ffe0ff */
[----:B------:R-:W-:Y:S02]  /*1e50*/  SHF.R.U32.HI R33, RZ, 0x2, R33 ;  /* 0x00000002ff217819 */ /* 0x000fe40000011621 */
[----:B------:R-:W-:-:S03]  /*1e60*/  IADD3 R37, PT, PT, R40, 0x5c, RZ ;  /* 0x0000005c28257810 */ /* 0x000fc60007ffe0ff */
[--C-:B------:R-:W-:Y:S01]  /*1e70*/  IMAD R56, R33, 0x28, R38.reuse ;  /* 0x0000002821387824 */ /* 0x100fe200078e0226 */
[----:B------:R-:W-:Y:S02]  /*1e80*/  SHF.R.U32.HI R61, RZ, 0x2, R37 ;  /* 0x00000002ff3d7819 */ /* 0x000fe40000011625 */
[----:B------:R-:W0:Y:S02]  /*1e90*/  LDS.64 R36, [R36] ;  /* 0x0000000024247984 */ /* 0x000e240000000a00 */
[----:B------:R-:W-:Y:S01]  /*1ea0*/  IADD3 R58, PT, PT, R39, R56, RZ ;  /* 0x00000038273a7210 */ /* 0x000fe20007ffe0ff */
[----:B------:R-:W-:Y:S02]  /*1eb0*/  IMAD R60, R61, 0x28, R38 ;  /* 0x000000283d3c7824 */ /* 0x000fe400078e0226 */
[----:B--2---:R-:W-:Y:S01]  /*1ec0*/  FADD.FTZ R41, R41, R30 ;  /* 0x0000001e29297221 */ /* 0x004fe20000010000 */
[----:B------:R-:W-:Y:S02]  /*1ed0*/  FADD.FTZ R56, R32, R31 ;  /* 0x0000001f20387221 */ /* 0x000fe40000010000 */
[----:B------:R-:W-:Y:S01]  /*1ee0*/  IADD3 R32, PT, PT, R39, R60, RZ ;  /* 0x0000003c27207210 */ /* 0x000fe20007ffe0ff */
[----:B------:R-:W2:Y:S05]  /*1ef0*/  LDS.64 R30, [R58] ;  /* 0x000000003a1e7984 */ /* 0x000eaa0000000a00 */
[----:B------:R-:W3:Y:S01]  /*1f00*/  LDS.64 R32, [R32] ;  /* 0x0000000020207984 */ /* 0x000ee20000000a00 */
[----:B-1----:R-:W-:Y:S01]  /*1f10*/  FADD.FTZ R41, R41, R34 ;  /* 0x0000002229297221 */ /* 0x002fe20000010000 */
[----:B------:R-:W-:Y:S01]  /*1f20*/  IADD3 R34, PT, PT, R40, 0x60, RZ ;  /* 0x0000006028227810 */ /* 0x000fe20007ffe0ff */
[----:B------:R-:W-:-:S03]  /*1f30*/  FADD.FTZ R56, R56, R35 ;  /* 0x0000002338387221 */ /* 0x000fc60000010000 */
[----:B------:R-:W-:-:S05]  /*1f40*/  SHF.R.U32.HI R61, RZ, 0x2, R34 ;  /* 0x00000002ff3d7819 */ /* 0x000fca0000011622 */
[----:B------:R-:W-:-:S04]  /*1f50*/  IMAD R34, R61, 0x28, R38 ;  /* 0x000000283d227824 */ /* 0x000fc800078e0226 */
[----:B------:R-:W-:-:S06]  /*1f60*/  IMAD.IADD R34, R39, 0x1, R34 ;  /* 0x0000000127227824 */ /* 0x000fcc00078e0222 */
[----:B------:R-:W1:Y:S01]  /*1f70*/  LDS.64 R34, [R34] ;  /* 0x0000000022227984 */ /* 0x000e620000000a00 */
[----:B0-----:R-:W-:Y:S01]  /*1f80*/  FADD.FTZ R41, R41, R36 ;  /* 0x0000002429297221 */ /* 0x001fe20000010000 */
[----:B------:R-:W-:Y:S01]  /*1f90*/  IADD3 R36, PT, PT, R40, 0x64, RZ ;  /* 0x0000006428247810 */ /* 0x000fe20007ffe0ff */
[----:B------:R-:W-:-:S03]  /*1fa0*/  FADD.FTZ R56, R56, R37 ;  /* 0x0000002538387221 */ /* 0x000fc60000010000 */
[----:B------:R-:W-:Y:S01]  /*1fb0*/  SHF.R.U32.HI R61, RZ, 0x2, R36 ;  /* 0x00000002ff3d7819 */ /* 0x000fe20000011624 */
[----:B--2---:R-:W-:Y:S01]  /*1fc0*/  FADD.FTZ R36, R56, R31 ;  /* 0x0000001f38247221 */ /* 0x004fe20000010000 */
[----:B------:R-:W-:Y:S01]  /*1fd0*/  IADD3 R31, PT, PT, R40, 0x68, RZ ;  /* 0x00000068281f7810 */ /* 0x000fe20007ffe0ff */
[----:B------:R-:W-:Y:S02]  /*1fe0*/  FADD.FTZ R37, R41, R30 ;  /* 0x0000001e29257221 */ /* 0x000fe40000010000 */
[----:B------:R-:W-:Y:S01]  /*1ff0*/  IMAD R30, R61, 0x28, R38 ;  /* 0x000000283d1e7824 */ /* 0x000fe200078e0226 */
[----:B------:R-:W-:Y:S01]  /*2000*/  SHF.R.U32.HI R31, RZ, 0x2, R31 ;  /* 0x00000002ff1f7819 */ /* 0x000fe2000001161f */
[----:B---3--:R-:W-:Y:S01]  /*2010*/  FADD.FTZ R37, R37, R32 ;  /* 0x0000002025257221 */ /* 0x008fe20000010000 */
[----:B------:R-:W-:Y:S02]  /*2020*/  FADD.FTZ R36, R36, R33 ;  /* 0x0000002124247221 */ /* 0x000fe40000010000 */
[----:B------:R-:W-:Y:S01]  /*2030*/  IADD3 R32, PT, PT, R39, R30, RZ ;  /* 0x0000001e27207210 */ /* 0x000fe20007ffe0ff */
[----:B------:R-:W-:Y:S01]  /*2040*/  IMAD R30, R31, 0x28, R38 ;  /* 0x000000281f1e7824 */ /* 0x000fe200078e0226 */
[----:B------:R-:W-:-:S04]  /*2050*/  IADD3 R31, PT, PT, R40, 0x6c, RZ ;  /* 0x0000006c281f7810 */ /* 0x000fc80007ffe0ff */
[----:B------:R-:W0:Y:S01]  /*2060*/  LDS.64 R32, [R32] ;  /* 0x0000000020207984 */ /* 0x000e220000000a00 */
[----:B------:R-:W-:Y:S02]  /*2070*/  IADD3 R30, PT, PT, R39, R30, RZ ;  /* 0x0000001e271e7210 */ /* 0x000fe40007ffe0ff */
[----:B------:R-:W-:-:S04]  /*2080*/  SHF.R.U32.HI R41, RZ, 0x2, R31 ;  /* 0x00000002ff297819 */ /* 0x000fc8000001161f */
[----:B------:R-:W2:Y:S01]  /*2090*/  LDS.64 R30, [R30] ;  /* 0x000000001e1e7984 */ /* 0x000ea20000000a00 */
[----:B------:R-:W-:Y:S02]  /*20a0*/  IMAD R58, R41, 0x28, R38 ;  /* 0x00000028293a7824 */ /* 0x000fe400078e0226 */
[----:B-1----:R-:W-:-:S03]  /*20b0*/  FADD.FTZ R56, R36, R35 ;  /* 0x0000002324387221 */ /* 0x002fc60000010000 */
[----:B------:R-:W-:Y:S01]  /*20c0*/  IADD3 R36, PT, PT, R39, R58, RZ ;  /* 0x0000003a27247210 */ /* 0x000fe20007ffe0ff */
[----:B------:R-:W-:Y:S01]  /*20d0*/  FADD.FTZ R41, R37, R34 ;  /* 0x0000002225297221 */ /* 0x000fe20000010000 */
[----:B------:R-:W-:-:S04]  /*20e0*/  IADD3 R34, PT, PT, R40, 0x70, RZ ;  /* 0x0000007028227810 */ /* 0x000fc80007ffe0ff */
[----:B------:R-:W1:Y:S01]  /*20f0*/  LDS.64 R36, [R36] ;  /* 0x0000000024247984 */ /* 0x000e620000000a00 */
[----:B------:R-:W-:Y:S02]  /*2100*/  SHF.R.U32.HI R35, RZ, 0x2, R34 ;  /* 0x00000002ff237819 */ /* 0x000fe40000011622 */
[----:B------:R-:W-:-:S04]  /*2110*/  IADD3 R34, PT, PT, R40, 0x74, RZ ;  /* 0x0000007428227810 */ /* 0x000fc80007ffe0ff */
[----:B------:R-:W-:Y:S01]  /*2120*/  SHF.R.U32.HI R61, RZ, 0x2, R34 ;  /* 0x00000002ff3d7819 */ /* 0x000fe20000011622 */
[----:B------:R-:W-:-:S04]  /*2130*/  IMAD R34, R35, 0x28, R38 ;  /* 0x0000002823227824 */ /* 0x000fc800078e0226 */
[----:B------:R-:W-:Y:S02]  /*2140*/  IMAD.IADD R34, R39, 0x1, R34 ;  /* 0x0000000127227824 */ /* 0x000fe400078e0222 */
[----:B------:R-:W-:Y:S02]  /*2150*/  IMAD R58, R61, 0x28, R38 ;  /* 0x000000283d3a7824 */ /* 0x000fe400078e0226 */
[----:B0-----:R-:W-:-:S03]  /*2160*/  FADD.FTZ R41, R41, R32 ;  /* 0x0000002029297221 */ /* 0x001fc60000010000 */
[----:B------:R-:W-:Y:S01]  /*2170*/  IADD3 R32, PT, PT, R39, R58, RZ ;  /* 0x0000003a27207210 */ /* 0x000fe20007ffe0ff */
[----:B------:R-:W0:Y:S01]  /*2180*/  LDS.64 R34, [R34] ;  /* 0x0000000022227984 */ /* 0x000e220000000a00 */
[----:B------:R-:W-:Y:S01]  /*2190*/  FADD.FTZ R56, R56, R33 ;  /* 0x0000002138387221 */ /* 0x000fe20000010000 */
[----:B--2---:R-:W-:Y:S01]  /*21a0*/  FADD.FTZ R41, R41, R30 ;  /* 0x0000001e29297221 */ /* 0x004fe20000010000 */
[----:B------:R-:W-:Y:S02]  /*21b0*/  IADD3 R30, PT, PT, R40, 0x78, RZ ;  /* 0x00000078281e7810 */ /* 0x000fe40007ffe0ff */
[----:B------:R-:W2:Y:S01]  /*21c0*/  LDS.64 R32, [R32] ;  /* 0x0000000020207984 */ /* 0x000ea20000000a00 */
[----:B------:R-:W-:Y:S01]  /*21d0*/  FADD.FTZ R56, R56, R31 ;  /* 0x0000001f38387221 */ /* 0x000fe20000010000 */
[----:B------:R-:W-:Y:S02]  /*21e0*/  IADD3 R31, PT, PT, R40, 0x7c, RZ ;  /* 0x0000007c281f7810 */ /* 0x000fe40007ffe0ff */
[----:B------:R-:W-:-:S05]  /*21f0*/  SHF.R.U32.HI R61, RZ, 0x2, R30 ;  /* 0x00000002ff3d7819 */ /* 0x000fca000001161e */
[----:B------:R-:W-:Y:S02]  /*2200*/  IMAD R30, R61, 0x28, R38 ;  /* 0x000000283d1e7824 */ /* 0x000fe400078e0226 */
[----:B-1----:R-:W-:-:S03]  /*2210*/  FADD.FTZ R41, R41, R36 ;  /* 0x0000002429297221 */ /* 0x002fc60000010000 */
[----:B------:R-:W-:Y:S01]  /*2220*/  IADD3 R30, PT, PT, R39, R30, RZ ;  /* 0x0000001e271e7210 */ /* 0x000fe20007ffe0ff */
[----:B------:R-:W-:Y:S01]  /*2230*/  FADD.FTZ R36, R56, R37 ;  /* 0x0000002538247221 */ /* 0x000fe20000010000 */
[----:B------:R-:W-:Y:S02]  /*2240*/  SHF.R.U32.HI R37, RZ, 0x2, R31 ;  /* 0x00000002ff257819 */ /* 0x000fe4000001161f */
[----:B------:R-:W-:Y:S02]  /*2250*/  IADD3 R56, PT, PT, R40, 0x80, RZ ;  /* 0x0000008028387810 */ /* 0x000fe40007ffe0ff */
[----:B------:R-:W1:Y:S01]  /*2260*/  LDS.64 R30, [R30] ;  /* 0x000000001e1e7984 */ /* 0x000e620000000a00 */
[----:B------:R-:W-:Y:S01]  /*2270*/  IMAD R58, R37, 0x28, R38 ;  /* 0x00000028253a7824 */ /* 0x000fe200078e0226 */
[----:B------:R-:W-:Y:S01]  /*2280*/  SHF.R.U32.HI R61, RZ, 0x2, R56 ;  /* 0x00000002ff3d7819 */ /* 0x000fe20000011638 */
[----:B0-----:R-:W-:Y:S01]  /*2290*/  FADD.FTZ R56, R36, R35 ;  /* 0x0000002324387221 */ /* 0x001fe20000010000 */
[----:B------:R-:W-:-:S03]  /*22a0*/  FADD.FTZ R41, R41, R34 ;  /* 0x0000002229297221 */ /* 0x000fc60000010000 */
[----:B------:R-:W-:Y:S01]  /*22b0*/  IMAD R36, R61, 0x28, R38 ;  /* 0x000000283d247824 */ /* 0x000fe200078e0226 */
[----:B------:R-:W-:Y:S01]  /*22c0*/  IADD3 R34, PT, PT, R39, R58, RZ ;  /* 0x0000003a27227210 */ /* 0x000fe20007ffe0ff */
[----:B--2---:R-:W-:-:S03]  /*22d0*/  FADD.FTZ R41, R41, R32 ;  /* 0x0000002029297221 */ /* 0x004fc60000010000 */
[----:B------:R-:W-:Y:S02]  /*22e0*/  IADD3 R36, PT, PT, R39, R36, RZ ;  /* 0x0000002427247210 */ /* 0x000fe40007ffe0ff */
[----:B------:R-:W0:Y:S01]  /*22f0*/  LDS.64 R34, [R34] ;  /* 0x0000000022227984 */ /* 0x000e220000000a00 */
[----:B------:R-:W-:Y:S01]  /*2300*/  IADD3 R32, PT, PT, R40, 0x84, RZ ;  /* 0x0000008428207810 */ /* 0x000fe20007ffe0ff */
[----:B------:R-:W-:Y:S01]  /*2310*/  FADD.FTZ R56, R56, R33 ;  /* 0x0000002138387221 */ /* 0x000fe20000010000 */
[----:B------:R-:W-:Y:S02]  /*2320*/  VIADD R33, R40, 0x88 ;  /* 0x0000008828217836 */ /* 0x000fe40000000000 */
[----:B------:R-:W-:Y:S01]  /*2330*/  SHF.R.U32.HI R61, RZ, 0x2, R32 ;  /* 0x00000002ff3d7819 */ /* 0x000fe20000011620 */
[----:B------:R-:W2:Y:S02]  /*2340*/  LDS.64 R36, [R36] ;  /* 0x0000000024247984 */ /* 0x000ea40000000a00 */
[----:B------:R-:W-:-:S02]  /*2350*/  SHF.R.U32.HI R33, RZ, 0x2, R33 ;  /* 0x00000002ff217819 */ /* 0x000fc40000011621 */
[----:B------:R-:W-:Y:S01]  /*2360*/  IMAD R32, R61, 0x28, R38 ;  /* 0x000000283d207824 */ /* 0x000fe200078e0226 */
[----:B------:R-:W-:-:S04]  /*2370*/  IADD3 R61, PT, PT, R40, 0x9c, RZ ;  /* 0x0000009c283d7810 */ /* 0x000fc80007ffe0ff */
[----:B------:R-:W-:Y:S02]  /*2380*/  IADD3 R32, PT, PT, R39, R32, RZ ;  /* 0x0000002027207210 */ /* 0x000fe40007ffe0ff */
[----:B------:R-:W-:Y:S01]  /*2390*/  SHF.R.U32.HI R61, RZ, 0x2, R61 ;  /* 0x00000002ff3d7819 */ /* 0x000fe2000001163d */
[----:B-1----:R-:W-:Y:S01]  /*23a0*/  FADD.FTZ R41, R41, R30 ;  /* 0x0000001e29297221 */ /* 0x002fe20000010000 */
[--C-:B------:R-:W-:Y:S02]  /*23b0*/  IMAD R30, R33, 0x28, R38.reuse ;  /* 0x00000028211e7824 */ /* 0x100fe400078e0226 */
[----:B------:R-:W-:Y:S01]  /*23c0*/  FADD.FTZ R56, R56, R31 ;  /* 0x0000001f38387221 */ /* 0x000fe20000010000 */
[----:B------:R-:W1:Y:S01]  /*23d0*/  LDS.64 R32, [R32] ;  /* 0x0000000020207984 */ /* 0x000e620000000a00 */
[----:B------:R-:W-:Y:S01]  /*23e0*/  IMAD R60, R61, 0x28, R38 ;  /* 0x000000283d3c7824 */ /* 0x000fe200078e0226 */
[----:B------:R-:W-:-:S06]  /*23f0*/  IADD3 R30, PT, PT, R39, R30, RZ ;  /* 0x0000001e271e7210 */ /* 0x000fcc0007ffe0ff */
[----:B------:R-:W3:Y:S01]  /*2400*/  LDS.64 R30, [R30] ;  /* 0x000000001e1e7984 */ /* 0x000ee20000000a00 */
[----:B0-----:R-:W-:Y:S01]  /*2410*/  FADD.FTZ R41, R41, R34 ;  /* 0x0000002229297221 */ /* 0x001fe20000010000 */
[----:B------:R-:W-:Y:S01]  /*2420*/  IADD3 R34, PT, PT, R40, 0x8c, RZ ;  /* 0x0000008c28227810 */ /* 0x000fe20007ffe0ff */
[----:B------:R-:W-:-:S03]  /*2430*/  FADD.FTZ R56, R56, R35 ;  /* 0x0000002338387221 */ /* 0x000fc60000010000 */
[----:B------:R-:W-:Y:S01]  /*2440*/  SHF.R.U32.HI R34, RZ, 0x2, R34 ;  /* 0x00000002ff227819 */ /* 0x000fe20000011622 */
[----:B--2---:R-:W-:Y:S01]  /*2450*/  FADD.FTZ R35, R41, R36 ;  /* 0x0000002429237221 */ /* 0x004fe20000010000 */
[----:B------:R-:W-:Y:S01]  /*2460*/  IADD3 R36, PT, PT, R40, 0x90, RZ ;  /* 0x0000009028247810 */ /* 0x000fe20007ffe0ff */
[----:B------:R-:W-:Y:S01]  /*2470*/  FADD.FTZ R56, R56, R37 ;  /* 0x0000002538387221 */ /* 0x000fe20000010000 */
[----:B------:R-:W-:Y:S01]  /*2480*/  IADD3 R37, PT, PT, R40, 0x94, RZ ;  /* 0x0000009428257810 */ /* 0x000fe20007ffe0ff */
[----:B------:R-:W-:Y:S01]  /*2490*/  IMAD R58, R34, 0x28, R38 ;  /* 0x00000028223a7824 */ /* 0x000fe200078e0226 */
[----:B------:R-:W-:Y:S02]  /*24a0*/  SHF.R.U32.HI R36, RZ, 0x2, R36 ;  /* 0x00000002ff247819 */ /* 0x000fe40000011624 */
[----:B------:R-:W-:Y:S02]  /*24b0*/  IADD3 R41, PT, PT, R40, 0x98, RZ ;  /* 0x0000009828297810 */ /* 0x000fe40007ffe0ff */
[----:B------:R-:W-:Y:S01]  /*24c0*/  SHF.R.U32.HI R37, RZ, 0x2, R37 ;  /* 0x00000002ff257819 */ /* 0x000fe20000011625 */
[----:B------:R-:W-:Y:S01]  /*24d0*/  IMAD R34, R36, 0x28, R38 ;  /* 0x0000002824227824 */ /* 0x000fe200078e0226 */
[----:B------:R-:W-:-:S02]  /*24e0*/  IADD3 R58, PT, PT, R39, R58, RZ ;  /* 0x0000003a273a7210 */ /* 0x000fc40007ffe0ff */
[----:B------:R-:W-:Y:S01]  /*24f0*/  SHF.R.U32.HI R41, RZ, 0x2, R41 ;  /* 0x00000002ff297819 */ /* 0x000fe20000011629 */
[----:B------:R-:W-:Y:S02]  /*2500*/  IMAD R36, R37, 0x28, R38 ;  /* 0x0000002825247824 */ /* 0x000fe400078e0226 */
[----:B-1----:R-:W-:Y:S01]  /*2510*/  FADD.FTZ R61, R35, R32 ;  /* 0x00000020233d7221 */ /* 0x002fe20000010000 */
[----:B------:R-:W-:Y:S02]  /*2520*/  IMAD.IADD R34, R39, 0x1, R34 ;  /* 0x0000000127227824 */ /* 0x000fe400078e0222 */
        /* <DEDUP_REMOVED lines=8> */
[----:B------:R-:W2:Y:S01]  /*25b0*/  LDS.64 R36, [R36] ;  /* 0x0000000024247984 */ /* 0x000ea20000000a00 */
[----:B------:R-:W-:-:S03]  /*25c0*/  FADD.FTZ R56, R56, R31 ;  /* 0x0000001f38387221 */ /* 0x000fc60000010000 */
        /* <DEDUP_REMOVED lines=12> */
.L_x_231:
[----:B------:R-:W-:Y:S05]  /*2690*/  BSYNC.RECONVERGENT B0 ;  /* 0x0000000000007941 */ /* 0x000fea0003800200 */
.L_x_230:
[----:B0-----:R-:W0:Y:S01]  /*26a0*/  SHFL.BFLY PT, R31, R32, 0x2, 0x1f ;  /* 0x0c401f00201f7f89 */ /* 0x001e2200000e0000 */
[----:B------:R-:W-:Y:S01]  /*26b0*/  LOP3.LUT P1, RZ, R4, 0x3fb, RZ, 0xc0, !PT ;  /* 0x000003fb04ff7812 */ /* 0x000fe2000782c0ff */
[----:B------:R-:W-:Y:S02]  /*26c0*/  BSSY.RECONVERGENT B0, `(.L_x_232) ;  /* 0x0000012000007945 */ /* 0x000fe40003800200 */
[----:B------:R-:W2:Y:S01]  /*26d0*/  SHFL.BFLY PT, R30, R41, 0x2, 0x1f ;  /* 0x0c401f00291e7f89 */ /* 0x000ea200000e0000 */
[----:B0-----:R-:W-:Y:S01]  /*26e0*/  FADD.FTZ R33, R31, R32 ;  /* 0x000000201f217221 */ /* 0x001fe20000010000 */
[----:B--2---:R-:W-:-:S04]  /*26f0*/  FADD.FTZ R34, R30, R41 ;  /* 0x000000291e227221 */ /* 0x004fc80000010000 */
[----:B------:R-:W0:Y:S04]  /*2700*/  SHFL.BFLY PT, R30, R33, 0x1, 0x1f ;  /* 0x0c201f00211e7f89 */ /* 0x000e2800000e0000 */
[----:B------:R-:W2:Y:S01]  /*2710*/  SHFL.BFLY PT, R31, R34, 0x1, 0x1f ;  /* 0x0c201f00221f7f89 */ /* 0x000ea200000e0000 */
[----:B0-----:R-:W-:Y:S01]  /*2720*/  FADD.FTZ R30, R33, R30 ;  /* 0x0000001e211e7221 */ /* 0x001fe20000010000 */
[----:B--2---:R-:W-:Y:S01]  /*2730*/  FADD.FTZ R31, R34, R31 ;  /* 0x0000001f221f7221 */ /* 0x004fe20000010000 */
[----:B------:R-:W-:Y:S06]  /*2740*/  @P1 BRA `(.L_x_233) ;  /* 0x0000000000241947 */ /* 0x000fec0003800000 */
[----:B-1----:R-:W0:Y:S01]  /*2750*/  LDC R37, c[0x0][0x374] ;  /* 0x0000dd00ff257b82 */ /* 0x002e220000000800 */
[----:B------:R-:W-:-:S04]  /*2760*/  SHF.L.U32 R34, R2, 0x1, RZ ;  /* 0x0000000102227819 */ /* 0x000fc800000006ff */
[----:B------:R-:W-:-:S03]  /*2770*/  LOP3.LUT R35, R34, 0xe, RZ, 0xc0, !PT ;  /* 0x0000000e22237812 */ /* 0x000fc600078ec0ff */
[----:B------:R-:W1:Y:S01]  /*2780*/  LDC.64 R32, c[0x0][0x3d0] ;  /* 0x0000f400ff207b82 */ /* 0x000e620000000a00 */
[----:B------:R-:W-:Y:S01]  /*2790*/  LEA R35, R4, R35, 0x2 ;  /* 0x0000002304237211 */ /* 0x000fe200078e10ff */
[----:B0-----:R-:W-:-:S05]  /*27a0*/  IMAD R34, R37, UR4, R0 ;  /* 0x0000000425227c24 */ /* 0x001fca000f8e0200 */
[----:B------:R-:W-:-:S05]  /*27b0*/  LEA R35, R34, R35, 0x5 ;  /* 0x0000002322237211 */ /* 0x000fca00078e28ff */
[----:B-1----:R-:W-:-:S05]  /*27c0*/  IMAD.WIDE.U32 R32, R35, 0x4, R32 ;  /* 0x0000000423207825 */ /* 0x002fca00078e0020 */
[----:B------:R0:W-:Y:S02]  /*27d0*/  STG.E.64 desc[UR10][R32.64], R30 ;  /* 0x0000001e20007986 */ /* 0x0001e4000c101b0a */
.L_x_233:
[----:B------:R-:W-:Y:S05]  /*27e0*/  BSYNC.RECONVERGENT B0 ;  /* 0x0000000000007941 */ /* 0x000fea0003800200 */
.L_x_232:
[----:B------:R-:W-:Y:S05]  /*27f0*/  @!P0 BRA `(.L_x_234) ;  /* 0x0000000000588947 */ /* 0x000fea0003800000 */
[----:B------:R-:W-:Y:S01]  /*2800*/  BAR.SYNC.DEFER_BLOCKING 0x0 ;  /* 0x0000000000007b1d */ /* 0x000fe20000010000 */
[----:B------:R-:W-:-:S13]  /*2810*/  ISETP.NE.AND P0, PT, R4, RZ, PT ;  /* 0x000000ff0400720c */ /* 0x000fda0003f05270 */
[----:B------:R-:W-:Y:S05]  /*2820*/  @P0 BRA `(.L_x_235) ;  /* 0x0000000000400947 */ /* 0x000fea0003800000 */
[----:B0-----:R-:W0:Y:S01]  /*2830*/  LDC.64 R30, c[0x0][0x3d8] ;  /* 0x0000f600ff1e7b82 */ /* 0x001e220000000a00 */
        /* <DEDUP_REMOVED lines=9> */
.L_x_236:
[----:B0-----:R-:W2:Y:S04]  /*28d0*/  LD.E.STRONG.GPU R33, desc[UR10][R30.64+0xa0] ;  /* 0x0000a00a1e217980 */ /* 0x001ea8000c10f900 */
[----:B--2---:R-:W-:Y:S01]  /*28e0*/  CCTL.IVALL ;  /* 0x00000000ff00798f */ /* 0x004fe20002000000 */
[----:B------:R-:W-:Y:S05]  /*28f0*/  YIELD ;  /* 0x0000000000007946 */ /* 0x000fea0003800000 */
[----:B-----5:R-:W-:-:S04]  /*2900*/  LOP3.LUT R33, R33, R32, RZ, 0x3c, !PT ;  /* 0x0000002021217212 */ /* 0x020fc800078e3cff */
[----:B------:R-:W-:-:S13]  /*2910*/  ISETP.GT.AND P0, PT, R33, -0x1, PT ;  /* 0xffffffff2100780c */ /* 0x000fda0003f04270 */
[----:B------:R-:W-:Y:S05]  /*2920*/  @P0 BRA `(.L_x_236) ;  /* 0xfffffffc00e80947 */ /* 0x000fea000383ffff */
.L_x_235:
[----:B------:R-:W-:Y:S05]  /*2930*/  WARPSYNC.ALL ;  /* 0x0000000000007948 */ /* 0x000fea0003800000 */
[----:B------:R-:W-:Y:S06]  /*2940*/  BAR.SYNC.DEFER_BLOCKING 0x0 ;  /* 0x0000000000007b1d */ /* 0x000fec0000010000 */
[----:B------:R-:W-:Y:S05]  /*2950*/  BRA `(.L_x_237) ;  /* 0x0000000000547947 */ /* 0x000fea0003800000 */
.L_x_234:
[----:B------:R-:W-:Y:S01]  /*2960*/  BAR.SYNC.DEFER_BLOCKING 0x0 ;  /* 0x0000000000007b1d */ /* 0x000fe20000010000 */
[----:B------:R-:W-:-:S13]  /*2970*/  ISETP.NE.AND P0, PT, R4, RZ, PT ;  /* 0x000000ff0400720c */ /* 0x000fda0003f05270 */
[----:B------:R-:W-:Y:S05]  /*2980*/  @P0 BRA `(.L_x_238) ;  /* 0x0000000000400947 */ /* 0x000fea0003800000 */
[----:B0-----:R-:W0:Y:S01]  /*2990*/  LDC.64 R30, c[0x0][0x3d8] ;  /* 0x0000f600ff1e7b82 */ /* 0x001e220000000a00 */
[----:B------:R-:W-:Y:S02]  /*29a0*/  ISETP.NE.AND P0, PT, R2, RZ, PT ;  /* 0x000000ff0200720c */ /* 0x000fe40003f05270 */
[----:B------:R-:W-:-:S04]  /*29b0*/  MOV R33, 0x7ffffff9 ;  /* 0x7ffffff900217802 */ /* 0x000fc80000000f00 */
[----:B------:R-:W-:Y:S02]  /*29c0*/  SEL R33, R33, 0x1, !P0 ;  /* 0x0000000121217807 */ /* 0x000fe40004000000 */
[----:B0-----:R-:W-:-:S04]  /*29d0*/  LEA R30, P1, R0, R30, 0x2 ;  /* 0x0000001e001e7211 */ /* 0x001fc800078210ff */
[----:B------:R-:W-:Y:S01]  /*29e0*/  LEA.HI.X R31, R0, R31, RZ, 0x2, P1 ;  /* 0x0000001f001f7211 */ /* 0x000fe200008f14ff */
[----:B------:R-:W-:Y:S06]  /*29f0*/  MEMBAR.ALL.GPU ;  /* 0x0000000000007992 */ /* 0x000fec000000a000 */
[----:B------:R-:W-:-:S00]  /*2a00*/  ERRBAR ;  /* 0x00000000000079ab */ /* 0x000fc00000000000 */
[----:B------:R-:W-:Y:S06]  /*2a10*/  CGAERRBAR ;  /* 0x00000000000075ab */ /* 0x000fec0000000000 */
[----:B------:R0:W5:Y:S02]  /*2a20*/  ATOM.E.ADD.STRONG.GPU PT, R33, desc[UR10][R30.64], R33 ;  /* 0x800000211e21798a */ /* 0x00016400081ef10a */
.L_x_239:
[----:B------:R-:W2:Y:S04]  /*2a30*/  LD.E.STRONG.GPU R32, desc[UR10][R30.64] ;  /* 0x0000000a1e207980 */ /* 0x000ea8000c10f900 */
[----:B--2---:R-:W-:Y:S01]  /*2a40*/  CCTL.IVALL ;  /* 0x00000000ff00798f */ /* 0x004fe20002000000 */
[----:B------:R-:W-:Y:S05]  /*2a50*/  YIELD ;  /* 0x0000000000007946 */ /* 0x000fea0003800000 */
[----:B-----5:R-:W-:-:S04]  /*2a60*/  LOP3.LUT R32, R32, R33, RZ, 0x3c, !PT ;  /* 0x0000002120207212 */ /* 0x020fc800078e3cff */
[----:B------:R-:W-:-:S13]  /*2a70*/  ISETP.GT.AND P0, PT, R32, -0x1, PT ;  /* 0xffffffff2000780c */ /* 0x000fda0003f04270 */
[----:B------:R-:W-:Y:S05]  /*2a80*/  @P0 BRA `(.L_x_239) ;  /* 0xfffffffc00e80947 */ /* 0x000fea000383ffff */
.L_x_238:
[----:B------:R-:W-:Y:S05]  /*2a90*/  WARPSYNC.ALL ;  /* 0x0000000000007948 */ /* 0x000fea0003800000 */
[----:B------:R-:W-:Y:S06]  /*2aa0*/  BAR.SYNC.DEFER_BLOCKING 0x0 ;  /* 0x0000000000007b1d */ /* 0x000fec0000010000 */
.L_x_237:
[----:B------:R-:W-:-:S13]  /*2ab0*/  ISETP.GT.U32.AND P0, PT, R4, 0xf, PT ;  /* 0x0000000f0400780c */ /* 0x000fda0003f04070 */
[----:B0-----:R-:W0:Y:S01]  /*2ac0*/  @!P0 LDC R33, c[0x0][0x374] ;  /* 0x0000dd00ff218b82 */ /* 0x001e220000000800 */
[----:B------:R-:W-:-:S07]  /*2ad0*/  @!P0 IMAD.SHL.U32 R34, R4, 0x2, RZ ;  /* 0x0000000204228824 */ /* 0x000fce00078e00ff */
[----:B------:R-:W2:Y:S01]  /*2ae0*/  @!P0 LDC.64 R30, c[0x0][0x3d0] ;  /* 0x0000f400ff1e8b82 */ /* 0x000ea20000000a00 */
[----:B0-----:R-:W-:Y:S01]  /*2af0*/  @!P0 IMAD R32, R33, UR4, R0 ;  /* 0x0000000421208c24 */ /* 0x001fe2000f8e0200 */
[----:B------:R-:W-:-:S04]  /*2b00*/  @!P0 LOP3.LUT R33, R34, 0x1e, RZ, 0xc0, !PT ;  /* 0x0000001e22218812 */ /* 0x000fc800078ec0ff */
[----:B------:R-:W-:-:S05]  /*2b10*/  @!P0 LEA R33, R32, R33, 0x5 ;  /* 0x0000002120218211 */ /* 0x000fca00078e28ff */
[----:B--2---:R-:W-:-:S06]  /*2b20*/  @!P0 IMAD.WIDE.U32 R30, R33, 0x4, R30 ;  /* 0x00000004211e8825 */ /* 0x004fcc00078e001e */
[----:B------:R-:W2:Y:S01]  /*2b30*/  @!P0 LDG.E.64 R30, desc[UR10][R30.64] ;  /* 0x0000000a1e1e8981 */ /* 0x000ea2000c1e1b00 */
[----:B------:R-:W-:Y:S01]  /*2b40*/  CS2R R32, SRZ ;  /* 0x0000000000207805 */ /* 0x000fe2000001ff00 */
[----:B------:R-:W0:Y:S01]  /*2b50*/  S2UR UR6, SR_CgaCtaId ;  /* 0x00000000000679c3 */ /* 0x000e220000008800 */
[----:B------:R-:W-:Y:S01]  /*2b60*/  UMOV UR5, 0x400 ;  /* 0x0000040000057882 */ /* 0x000fe20000000000 */
[----:B------:R-:W-:Y:S02]  /*2b70*/  ULOP3.LUT UR4, UR4, 0x1, URZ, 0x3c, !UPT ;  /* 0x0000000104047892 */ /* 0x000fe4000f8e3cff */
[----:B------:R-:W-:-:S04]  /*2b80*/  UIADD3 UR5, UPT, UPT, UR5, 0x3480, URZ ;  /* 0x0000348005057890 */ /* 0x000fc8000fffe0ff */
[----:B0-----:R-:W-:Y:S01]  /*2b90*/  ULEA UR5, UR6, UR5, 0x18 ;  /* 0x0000000506057291 */ /* 0x001fe2000f8ec0ff */
[----:B------:R-:W0:Y:S01]  /*2ba0*/  LDCU.64 UR6, c[0x0][0x380] ;  /* 0x00007000ff0677ac */ /* 0x000e220008000a00 */
[----:B--2---:R-:W-:Y:S01]  /*2bb0*/  @!P0 FADD.FTZ R33, RZ, R30 ;  /* 0x0000001eff218221 */ /* 0x004fe20000010000 */
[----:B------:R-:W-:Y:S01]  /*2bc0*/  @!P0 FADD.FTZ R32, RZ, R31 ;  /* 0x0000001fff208221 */ /* 0x000fe20000010000 */
[----:B------:R-:W-:-:S03]  /*2bd0*/  LOP3.LUT P0, RZ, R4, 0x3f7, RZ, 0xc0, !PT ;  /* 0x000003f704ff7812 */ /* 0x000fc6000780c0ff */
[----:B------:R-:W2:Y:S04]  /*2be0*/  SHFL.BFLY PT, R34, R33, 0x4, 0x1f ;  /* 0x0c801f0021227f89 */ /* 0x000ea800000e0000 */
[----:B------:R-:W3:Y:S01]  /*2bf0*/  SHFL.BFLY PT, R35, R32, 0x4, 0x1f ;  /* 0x0c801f0020237f89 */ /* 0x000ee200000e0000 */
[----:B--2---:R-:W-:Y:S01]  /*2c00*/  FADD.FTZ R34, R34, R33 ;  /* 0x0000002122227221 */ /* 0x004fe20000010000 */
[----:B---3--:R-:W-:-:S04]  /*2c10*/  FADD.FTZ R35, R35, R32 ;  /* 0x0000002023237221 */ /* 0x008fc80000010000 */
[----:B-1----:R-:W1:Y:S01]  /*2c20*/  SHFL.BFLY PT, R37, R34, 0x2, 0x1f ;  /* 0x0c401f0022257f89 */ /* 0x002e6200000e0000 */
[----:B------:R-:W-:-:S03]  /*2c30*/  IMAD R32, R3, -0x2, R14 ;  /* 0xfffffffe03207824 */ /* 0x000fc600078e020e */
[----:B------:R-:W2:Y:S02]  /*2c40*/  SHFL.BFLY PT, R36, R35, 0x2, 0x1f ;  /* 0x0c401f0023247f89 */ /* 0x000ea400000e0000 */
[----:B------:R-:W-:Y:S01]  /*2c50*/  LEA R32, R32, UR5, 0x3 ;  /* 0x0000000520207c11 */ /* 0x000fe2000f8e18ff */
        /* <DEDUP_REMOVED lines=8> */
[----:B------:R0:W-:Y:S01]  /*2ce0*/  @!P0 STS.64 [R4+UR5], R30 ;  /* 0x0000001e04008988 */ /* 0x0001e20008000a05 */
[----:B------:R-:W-:Y:S01]  /*2cf0*/  BAR.SYNC.DEFER_BLOCKING 0x0 ;  /* 0x0000000000007b1d */ /* 0x000fe20000010000 */
[----:B0-----:R-:W-:-:S04]  /*2d00*/  IADD3 R30, P0, PT, R19, UR6, RZ ;  /* 0x00000006131e7c10 */ /* 0x001fc8000ff1e0ff */
[----:B------:R-:W-:Y:S02]  /*2d10*/  IADD3.X R31, PT, PT, R20, UR7, RZ, P0, !PT ;  /* 0x00000007141f7c10 */ /* 0x000fe400087fe4ff */
[----:B------:R-:W-:-:S04]  /*2d20*/  ISETP.GE.U32.AND P0, PT, R11, UR9, PT ;  /* 0x000000090b007c0c */ /* 0x000fc8000bf06070 */
[----:B------:R-:W-:Y:S01]  /*2d30*/  ISETP.GE.AND.EX P0, PT, R12, UR8, PT, P0 ;  /* 0x000000080c007c0c */ /* 0x000fe2000bf06300 */
[----:B------:R-:W0:Y:S02]  /*2d40*/  LDS.64 R32, [R32] ;  /* 0x0000000020207984 */ /* 0x000e240000000a00 */
[--C-:B0-----:R-:W-:Y:S01]  /*2d50*/  FADD.FTZ R52, R52, -R32.reuse ;  /* 0x8000002034347221 */ /* 0x101fe20000010000 */
        /* <DEDUP_REMOVED lines=30> */
.L_x_228:
[----:B0-----:R-:W-:Y:S01]  /*2f40*/  LOP3.LUT R5, R0, 0xfff8, RZ, 0xc0, !PT ;  /* 0x0000fff800057812 */ /* 0x001fe200078ec0ff */
[----:B------:R-:W-:-:S03]  /*2f50*/  IMAD R3, R3, 0x140, RZ ;  /* 0x0000014003037824 */ /* 0x000fc600078e02ff */
[----:B------:R-:W-:Y:S02]  /*2f60*/  IADD3 R2, PT, PT, R5, R2, RZ ;  /* 0x0000000205027210 */ /* 0x000fe40007ffe0ff */
[----:B------:R-:W-:Y:S02]  /*2f70*/  IADD3 R0, PT, PT, R3, 0x140, RZ ;  /* 0x0000014003007810 */ /* 0x000fe40007ffe0ff */
[----:B------:R-:W-:-:S04]  /*2f80*/  LEA R29, R2, R3, 0x5 ;  /* 0x00000003021d7211 */ /* 0x000fc800078e28ff */
[----:B------:R-:W-:-:S13]  /*2f90*/  ISETP.GE.AND P0, PT, R29, R0, PT ;  /* 0x000000001d00720c */ /* 0x000fda0003f06270 */
[----:B------:R-:W-:Y:S05]  /*2fa0*/  @P0 EXIT ;  /* 0x000000000000094d */ /* 0x000fea0003800000 */
[----:B------:R-:W0:Y:S01]  /*2fb0*/  S2R R9, SR_TID.X ;  /* 0x0000000000097919 */ /* 0x000e220000002100 */
[----:B------:R-:W-:Y:S01]  /*2fc0*/  UISETP.LT.U32.AND UP0, UPT, UR12, 0x5, UPT ;  /* 0x000000050c00788c */ /* 0x000fe2000bf01070 */
[----:B------:R-:W2:Y:S01]  /*2fd0*/  S2UR UR8, SR_CgaCtaId ;  /* 0x00000000000879c3 */ /* 0x000ea20000008800 */
[----:B------:R-:W-:Y:S02]  /*2fe0*/  UMOV UR7, 0x400 ;  /* 0x0000040000077882 */ /* 0x000fe40000000000 */
[----:B------:R-:W-:-:S04]  /*2ff0*/  UISETP.LT.AND.EX UP0, UPT, UR13, URZ, UPT, UP0 ;  /* 0x000000ff0d00728c */ /* 0x000fc8000bf01300 */
[----:B------:R-:W-:Y:S02]  /*3000*/  USEL UR6, UR12, 0x5, UP0 ;  /* 0x000000050c067887 */ /* 0x000fe40008000000 */
[----:B------:R-:W-:Y:S02]  /*3010*/  USEL UR4, UR13, URZ, UP0 ;  /* 0x000000ff0d047287 */ /* 0x000fe40008000000 */
[----:B------:R-:W-:Y:S02]  /*3020*/  USHF.L.U32 UR9, UR6, 0x3, URZ ;  /* 0x0000000306097899 */ /* 0x000fe400080006ff */
[----:B------:R-:W-:-:S06]  /*3030*/  USHF.L.U64.HI UR6, UR6, 0x3, UR4 ;  /* 0x0000000306067899 */ /* 0x000fcc0008010204 */
[----:B------:R-:W-:Y:S01]  /*3040*/  MOV R26, UR6 ;  /* 0x00000006001a7c02 */ /* 0x000fe20008000f00 */
[----:B------:R-:W3:Y:S01]  /*3050*/  LDCU.64 UR4, c[0x0][0x3d0] ;  /* 0x00007a00ff0477ac */ /* 0x000ee20008000a00 */
[----:B--2---:R-:W-:Y:S01]  /*3060*/  ULEA UR7, UR8, UR7, 0x18 ;  /* 0x0000000708077291 */ /* 0x004fe2000f8ec0ff */
[--C-:B0-----:R-:W-:Y:S02]  /*3070*/  SHF.R.U32.HI R24, RZ, 0x5, R9.reuse ;  /* 0x00000005ff187819 */ /* 0x101fe40000011609 */
[----:B------:R-:W-:Y:S02]  /*3080*/  SHF.R.U32.HI R27, RZ, 0x4, R9 ;  /* 0x00000004ff1b7819 */ /* 0x000fe40000011609 */
[----:B------:R-:W-:Y:S02]  /*3090*/  LOP3.LUT R25, RZ, R24, RZ, 0x33, !PT ;  /* 0x00000018ff197212 */ /* 0x000fe400078e33ff */
[----:B------:R-:W-:Y:S02]  /*30a0*/  LEA R28, R24, UR7, 0x7 ;  /* 0x00000007181c7c11 */ /* 0x000fe4000f8e38ff */
[----:B------:R-:W-:Y:S01]  /*30b0*/  IADD3 R25, P0, PT, R25, UR9, RZ ;  /* 0x0000000919197c10 */ /* 0x000fe2000ff1e0ff */
[----:B---3--:R-:W-:Y:S01]  /*30c0*/  UIADD3 UR4, UP0, UPT, UR4, 0xca800, URZ ;  /* 0x000ca80004047890 */ /* 0x008fe2000ff1e0ff */
[----:B-1----:R-:W-:-:S02]  /*30d0*/  LOP3.LUT R30, R9, 0x1f, RZ, 0xc0, !PT ;  /* 0x0000001f091e7812 */ /* 0x002fc400078ec0ff */
[----:B------:R-:W-:Y:S01]  /*30e0*/  IADD3.X R26, PT, PT, R26, -0x1, RZ, P0, !PT ;  /* 0xffffffff1a1a7810 */ /* 0x000fe200007fe4ff */
[----:B------:R-:W-:Y:S01]  /*30f0*/  UIADD3.X UR5, UPT, UPT, URZ, UR5, URZ, UP0, !UPT ;  /* 0x00000005ff057290 */ /* 0x000fe200087fe4ff */
[C---:B------:R-:W-:Y:S02]  /*3100*/  LOP3.LUT R46, R9.reuse, 0xf, RZ, 0xc0, !PT ;  /* 0x0000000f092e7812 */ /* 0x040fe400078ec0ff */
[----:B------:R-:W-:Y:S01]  /*3110*/  SHF.L.U32 R31, R9, 0x1, RZ ;  /* 0x00000001091f7819 */ /* 0x000fe200000006ff */
[----:B------:R-:W-:-:S04]  /*3120*/  IMAD.WIDE.U32 R2, R26, -0x33333333, RZ ;  /* 0xcccccccd1a027825 */ /* 0x000fc800078e00ff */
        /* <DEDUP_REMOVED lines=11> */
[----:B------:R-:W-:-:S02]  /*31e0*/  LEA.HI.X R35, R3, RZ, RZ, 0x1d, P1 ;  /* 0x000000ff03237211 */ /* 0x000fc400008fecff */
[----:B------:R-:W-:Y:S02]  /*31f0*/  IADD3 R2, P2, PT, R45, -0x1, RZ ;  /* 0xffffffff2d027810 */ /* 0x000fe40007f5e0ff */
[----:B------:R-:W-:Y:S02]  /*3200*/  LEA R28, R5, R28, 0x2 ;  /* 0x0000001c051c7211 */ /* 0x000fe400078e10ff */
[----:B------:R-:W-:Y:S01]  /*3210*/  ISETP.GE.U32.AND P0, PT, R2, 0x3, PT ;  /* 0x000000030200780c */ /* 0x000fe20003f06070 */
[----:B------:R-:W-:Y:S01]  /*3220*/  IMAD.X R4, RZ, RZ, -0x1, P2 ;  /* 0xffffffffff047424 */ /* 0x000fe200010e06ff */
[----:B------:R-:W-:Y:S02]  /*3230*/  SHF.L.U32 R2, R9, 0x7, RZ ;  /* 0x0000000709027819 */ /* 0x000fe400000006ff */
[----:B------:R-:W-:Y:S02]  /*3240*/  LOP3.LUT R33, R44, 0xfffffff8, RZ, 0xc0, !PT ;  /* 0xfffffff82c217812 */ /* 0x000fe400078ec0ff */
[----:B------:R-:W-:Y:S01]  /*3250*/  LOP3.LUT R32, R2, 0x780, RZ, 0xc0, !PT ;  /* 0x0000078002207812 */ /* 0x000fe200078ec0ff */
[----:B------:R-:W-:Y:S01]  /*3260*/  IMAD.WIDE.U32 R2, R24, 0xa00, RZ ;  /* 0x00000a0018027825 */ /* 0x000fe200078e00ff */
[----:B------:R-:W-:-:S02]  /*3270*/  ISETP.GE.U32.AND.EX P0, PT, R4, RZ, PT, P0 ;  /* 0x000000ff0400720c */ /* 0x000fc40003f06100 */
[----:B------:R-:W-:Y:S02]  /*3280*/  IADD3 R32, PT, PT, R32, UR7, RZ ;  /* 0x0000000720207c10 */ /* 0x000fe4000fffe0ff */
[----:B------:R-:W-:Y:S02]  /*3290*/  LOP3.LUT R34, R2, 0x1f, R9, 0xf8, !PT ;  /* 0x0000001f02227812 */ /* 0x000fe400078ef809 */
[----:B------:R-:W-:-:S07]  /*32a0*/  LOP3.LUT R35, R35, 0x3fffffff, RZ, 0xc0, !PT ;  /* 0x3fffffff23237812 */ /* 0x000fce00078ec0ff */
.L_x_252:
[----:B------:R-:W-:Y:S01]  /*32b0*/  ISETP.LT.U32.AND P1, PT, R24, UR9, PT ;  /* 0x0000000918007c0c */ /* 0x000fe2000bf21070 */
[----:B------:R-:W-:Y:S01]  /*32c0*/  BSSY.RECONVERGENT B0, `(.L_x_241) ;  /* 0x0000071000007945 */ /* 0x000fe20003800200 */
[----:B--2---:R-:W-:Y:S02]  /*32d0*/  MOV R4, UR6 ;  /* 0x0000000600047c02 */ /* 0x004fe40008000f00 */
[----:B------:R-:W-:Y:S02]  /*32e0*/  CS2R R36, SRZ ;  /* 0x0000000000247805 */ /* 0x000fe4000001ff00 */
[----:B------:R-:W-:-:S13]  /*32f0*/  ISETP.GT.AND.EX P1, PT, R4, RZ, PT, P1 ;  /* 0x000000ff0400720c */ /* 0x000fda0003f24310 */
[----:B01----:R-:W-:Y:S05]  /*3300*/  @!P1 BRA `(.L_x_242) ;  /* 0x0000000400b09947 */ /* 0x003fea0003800000 */
[----:B------:R-:W-:Y:S01]  /*3310*/  ISETP.GE.U32.AND P2, PT, R25, 0x46, PT ;  /* 0x000000461900780c */ /* 0x000fe20003f46070 */
[----:B------:R-:W-:Y:S01]  /*3320*/  BSSY.RECONVERGENT B1, `(.L_x_243) ;  /* 0x0000034000017945 */ /* 0x000fe20003800200 */
[----:B------:R-:W-:Y:S01]  /*3330*/  ISETP.NE.U32.AND P1, PT, R45, RZ, PT ;  /* 0x000000ff2d00720c */ /* 0x000fe20003f25070 */
[----:B------:R-:W-:Y:S01]  /*3340*/  HFMA2 R38, -RZ, RZ, 0, 0 ;  /* 0x00000000ff267431 */ /* 0x000fe200000001ff */
[----:B------:R-:W-:Y:S02]  /*3350*/  ISETP.GE.U32.AND.EX P2, PT, R26, RZ, PT, P2 ;  /* 0x000000ff1a00720c */ /* 0x000fe40003f46120 */
[----:B------:R-:W-:Y:S02]  /*3360*/  CS2R R36, SRZ ;  /* 0x0000000000247805 */ /* 0x000fe4000001ff00 */
[----:B------:R-:W-:Y:S02]  /*3370*/  IADD3 R4, P3, PT, R30, R29, RZ ;  /* 0x0000001d1e047210 */ /* 0x000fe40007f7e0ff */
[----:B------:R-:W-:-:S02]  /*3380*/  ISETP.NE.AND.EX P1, PT, RZ, RZ, PT, P1 ;  /* 0x000000ffff00720c */ /* 0x000fc40003f25310 */
[----:B------:R-:W-:Y:S02]  /*3390*/  SHF.R.S32.HI R41, RZ, 0x1f, R29 ;  /* 0x0000001fff297819 */ /* 0x000fe4000001141d */
[----:B------:R-:W-:-:S03]  /*33a0*/  MOV R39, R24 ;  /* 0x0000001800277202 */ /* 0x000fc60000000f00 */
[----:B------:R-:W-:Y:S06]  /*33b0*/  @!P2 BRA `(.L_x_244) ;  /* 0x0000000000a8a947 */ /* 0x000fec0003800000 */
[----:B------:R-:W-:Y:S01]  /*33c0*/  IADD3 R7, P2, PT, R29, R34, RZ ;  /* 0x000000221d077210 */ /* 0x000fe20007f5e0ff */
[----:B------:R-:W-:Y:S01]  /*33d0*/  IMAD.MOV.U32 R40, RZ, RZ, R33 ;  /* 0x000000ffff287224 */ /* 0x000fe200078e0021 */
[----:B------:R-:W-:Y:S02]  /*33e0*/  MOV R36, RZ ;  /* 0x000000ff00247202 */ /* 0x000fe40000000f00 */
[----:B------:R-:W-:Y:S02]  /*33f0*/  IADD3.X R8, PT, PT, R3, R41, RZ, P2, !PT ;  /* 0x0000002903087210 */ /* 0x000fe400017fe4ff */
[C---:B------:R-:W-:Y:S02]  /*3400*/  LEA R6, P2, R7.reuse, UR4, 0x3 ;  /* 0x0000000407067c11 */ /* 0x040fe4000f8418ff */
[----:B------:R-:W-:Y:S02]  /*3410*/  MOV R42, R35 ;  /* 0x00000023002a7202 */ /* 0x000fe40000000f00 */
[----:B------:R-:W-:-:S02]  /*3420*/  LEA.HI.X R7, R7, UR5, R8, 0x3, P2 ;  /* 0x0000000507077c11 */ /* 0x000fc400090f1c08 */
[----:B------:R-:W-:Y:S02]  /*3430*/  MOV R39, R24 ;  /* 0x0000001800277202 */ /* 0x000fe40000000f00 */
[----:B------:R-:W-:-:S07]  /*3440*/  MOV R38, RZ ;  /* 0x000000ff00267202 */ /* 0x000fce0000000f00 */
.L_x_245:
        /* <DEDUP_REMOVED lines=33> */
.L_x_244:
[----:B------:R-:W-:Y:S05]  /*3660*/  BSYNC.RECONVERGENT B1 ;  /* 0x0000000000017941 */ /* 0x000fea0003800200 */
.L_x_243:
        /* <DEDUP_REMOVED lines=25> */
.L_x_247:
[----:B------:R-:W-:Y:S05]  /*3800*/  BSYNC.RECONVERGENT B1 ;  /* 0x0000000000017941 */ /* 0x000fea0003800200 */
.L_x_246:
        /* <DEDUP_REMOVED lines=28> */
.L_x_242:
[----:B------:R-:W-:Y:S05]  /*39d0*/  BSYNC.RECONVERGENT B0 ;  /* 0x0000000000007941 */ /* 0x000fea0003800200 */
.L_x_241:
[----:B------:R0:W-:Y:S01]  /*39e0*/  STS [R28], R37 ;  /* 0x000000251c007388 */ /* 0x0001e20000000800 */
[----:B------:R-:W1:Y:S01]  /*39f0*/  LDC.64 R6, c[0x0][0x388] ;  /* 0x0000e200ff067b82 */ /* 0x000e620000000a00 */
[----:B------:R-:W-:Y:S02]  /*3a00*/  ISETP.GT.U32.AND P1, PT, R46, 0x9, PT ;  /* 0x000000092e00780c */ /* 0x000fe40003f24070 */
[----:B------:R0:W-:Y:S01]  /*3a10*/  STS [R28+0x500], R36 ;  /* 0x000500241c007388 */ /* 0x0001e20000000800 */
[----:B------:R-:W-:-:S04]  /*3a20*/  MOV R8, R27 ;  /* 0x0000001b00087202 */ /* 0x000fc80000000f00 */
[----:B------:R-:W2:Y:S08]  /*3a30*/  LDC.64 R4, c[0x0][0x390] ;  /* 0x0000e400ff047b82 */ /* 0x000eb00000000a00 */
[----:B0-----:R-:W-:Y:S06]  /*3a40*/  BAR.SYNC.DEFER_BLOCKING 0x0 ;  /* 0x0000000000007b1d */ /* 0x001fec0000010000 */
.L_x_251:
[----:B0-----:R-:W-:Y:S01]  /*3a50*/  HFMA2 R9, -RZ, RZ, 0, 0 ;  /* 0x00000000ff097431 */ /* 0x001fe200000001ff */
[----:B------:R-:W-:Y:S01]  /*3a60*/  @!P1 LOP3.LUT R11, R8, 0x1e, R31, 0x78, !PT ;  /* 0x0000001e080b9812 */ /* 0x000fe200078e781f */
[----:B------:R-:W-:Y:S01]  /*3a70*/  UMOV UR7, 0xffff ;  /* 0x0000ffff00077882 */ /* 0x000fe20000000000 */
[----:B------:R-:W-:Y:S02]  /*3a80*/  MOV R10, RZ ;  /* 0x000000ff000a7202 */ /* 0x000fe40000000f00 */
[----:B------:R-:W-:Y:S02]  /*3a90*/  @!P1 LEA R11, R11, R32, 0x2 ;  /* 0x000000200b0b9211 */ /* 0x000fe400078e10ff */
[----:B------:R-:W-:-:S03]  /*3aa0*/  ISETP.NE.AND P2, PT, R46, RZ, PT ;  /* 0x000000ff2e00720c */ /* 0x000fc60003f45270 */
[----:B------:R0:W3:Y:S04]  /*3ab0*/  @!P1 LDS R9, [R11] ;  /* 0x000000000b099984 */ /* 0x0000e80000000800 */
[----:B------:R0:W4:Y:S01]  /*3ac0*/  @!P1 LDS R10, [R11+0x500] ;  /* 0x000500000b0a9984 */ /* 0x0001220000000800 */
[----:B------:R-:W-:Y:S05]  /*3ad0*/  BRA.DIV UR7, `(.L_x_248) ;  /* 0x0000000207ac7947 */ /* 0x000fea000b800000 */
[----:B------:R-:W-:Y:S01]  /*3ae0*/  IMAD.MOV.U32 R16, RZ, RZ, 0xffff ;  /* 0x0000ffffff107424 */ /* 0x000fe200078e00ff */
[----:B------:R-:W-:Y:S02]  /*3af0*/  MOV R15, 0xffff ;  /* 0x0000ffff000f7802 */ /* 0x000fe40000000f00 */
[----:B------:R-:W-:Y:S01]  /*3b00*/  MOV R17, 0xffff ;  /* 0x0000ffff00117802 */ /* 0x000fe20000000f00 */
[----:B---3--:R-:W3:Y:S01]  /*3b10*/  SHFL.BFLY PT, R12, R9, 0x8, 0x101f ;  /* 0x0d101f00090c7f89 */ /* 0x008ee200000e0000 */
[----:B------:R-:W-:Y:S02]  /*3b20*/  MOV R18, 0xffff ;  /* 0x0000ffff00127802 */ /* 0x000fe40000000f00 */
[----:B------:R-:W-:Y:S01]  /*3b30*/  MOV R20, 0xffff ;  /* 0x0000ffff00147802 */ /* 0x000fe20000000f00 */
[----:B0---4-:R-:W0:Y:S01]  /*3b40*/  SHFL.BFLY PT, R11, R10, 0x8, 0x101f ;  /* 0x0d101f000a0b7f89 */ /* 0x011e2200000e0000 */
[----:B------:R-:W-:Y:S02]  /*3b50*/  MOV R19, 0xffff ;  /* 0x0000ffff00137802 */ /* 0x000fe40000000f00 */
        /* <DEDUP_REMOVED lines=15> */
.L_x_262:
[----:B------:R-:W-:Y:S01]  /*3c50*/  BSSY.RECONVERGENT B0, `(.L_x_249) ;  /* 0x000000a000007945 */ /* 0x000fe20003800200 */
[----:B----4-:R-:W-:-:S03]  /*3c60*/  FADD.FTZ R10, R9, R10 ;  /* 0x0000000a090a7221 */ /* 0x010fc60000010000 */
[----:B------:R-:W-:Y:S05]  /*3c70*/  @P2 BRA `(.L_x_250) ;  /* 0x00000000001c2947 */ /* 0x000fea0003800000 */
[----:B------:R-:W-:Y:S02]  /*3c80*/  IADD3 R13, PT, PT, R8, R29, RZ ;  /* 0x0000001d080d7210 */ /* 0x000fe40007ffe0ff */
[----:B------:R-:W-:-:S03]  /*3c90*/  F2FP.BF16.F32.PACK_AB R9, R10, R15 ;  /* 0x0000000f0a09723e */ /* 0x000fc600000010ff */
[----:B-1----:R-:W-:Y:S01]  /*3ca0*/  IMAD.WIDE R10, R13, 0x2, R6 ;  /* 0x000000020d0a7825 */ /* 0x002fe200078e0206 */
[----:B------:R-:W-:-:S03]  /*3cb0*/  PRMT R14, R9, 0x7632, R14 ;  /* 0x00007632090e7816 */ /* 0x000fc6000000000e */
[----:B--2---:R-:W-:Y:S01]  /*3cc0*/  IMAD.WIDE R12, R13, 0x2, R4 ;  /* 0x000000020d0c7825 */ /* 0x004fe200078e0204 */
[----:B------:R0:W-:Y:S04]  /*3cd0*/  STG.E.U16 desc[UR10][R10.64], R9 ;  /* 0x000000090a007986 */ /* 0x0001e8000c10150a */
[----:B------:R0:W-:Y:S02]  /*3ce0*/  STG.E.U16 desc[UR10][R12.64], R14 ;  /* 0x0000000e0c007986 */ /* 0x0001e4000c10150a */
.L_x_250:
[----:B------:R-:W-:Y:S05]  /*3cf0*/  BSYNC.RECONVERGENT B0 ;  /* 0x0000000000007941 */ /* 0x000fea0003800200 */
.L_x_249:
        /* <DEDUP_REMOVED lines=9> */
.L_x_248:
[----:B------:R-:W-:Y:S01]  /*3d90*/  BSSY B0, `(.L_x_253) ;  /* 0x0000008000007945 */ /* 0x000fe20003800000 */
[----:B---3--:R-:W-:Y:S02]  /*3da0*/  MOV R20, R9 ;  /* 0x0000000900147202 */ /* 0x008fe40000000f00 */
[----:B------:R-:W-:Y:S02]  /*3db0*/  MOV R19, 0x8 ;  /* 0x0000000800137802 */ /* 0x000fe40000000f00 */
[----:B------:R-:W-:Y:S02]  /*3dc0*/  MOV R22, 0x101f ;  /* 0x0000101f00167802 */ /* 0x000fe40000000f00 */
[----:B------:R-:W-:-:S07]  /*3dd0*/  MOV R17, 0xffff ;  /* 0x0000ffff00117802 */ /* 0x000fce0000000f00 */
[----:B012-4-:R-:W-:Y:S05]  /*3de0*/  WARPSYNC.COLLECTIVE R17, `(.L_x_254) ;  /* 0x0000000011087348 */ /* 0x017fea0003c00000 */
[----:B------:R3:W0:Y:S02]  /*3df0*/  SHFL.BFLY P3, R18, R20, R19, R22 ;  /* 0x0c00001314127389 */ /* 0x0006240000060016 */
[----:B01234-:R-:W-:Y:S05]  /*3e00*/  ENDCOLLECTIVE ;  /* 0x000000000000791b */ /* 0x01ffea0003800000 */
.L_x_254:
[----:B------:R-:W-:Y:S05]  /*3e10*/  BSYNC B0 ;  /* 0x0000000000007941 */ /* 0x000fea0003800000 */
.L_x_253:
        /* <DEDUP_REMOVED lines=8> */
.L_x_255:
[----:B------:R-:W-:Y:S01]  /*3ea0*/  FADD.FTZ R12, R12, R9 ;  /* 0x000000090c0c7221 */ /* 0x000fe20000010000 */
[----:B------:R-:W-:-:S04]  /*3eb0*/  HFMA2 R19, -RZ, RZ, 0, 2.384185791015625e-07 ;  /* 0x00000004ff137431 */ /* 0x000fc800000001ff */
[----:B------:R-:W-:Y:S02]  /*3ec0*/  MOV R20, R12 ;  /* 0x0000000c00147202 */ /* 0x000fe40000000f00 */
[----:B------:R-:W-:-:S07]  /*3ed0*/  MOV R11, R18 ;  /* 0x00000012000b7202 */ /* 0x000fce0000000f00 */
[----:B------:R-:W-:Y:S05]  /*3ee0*/  WARPSYNC.COLLECTIVE R17, `(.L_x_256) ;  /* 0x0000000011087348 */ /* 0x000fea0003c00000 */
[----:B------:R0:W1:Y:S02]  /*3ef0*/  SHFL.BFLY P3, R18, R20, R19, R22 ;  /* 0x0c00001314127389 */ /* 0x0000640000060016 */
[----:B01----:R-:W-:Y:S05]  /*3f00*/  ENDCOLLECTIVE ;  /* 0x000000000000791b */ /* 0x003fea0003800000 */
.L_x_256:
[----:B------:R-:W-:-:S05]  /*3f10*/  FADD.FTZ R11, R11, R10 ;  /* 0x0000000a0b0b7221 */ /* 0x000fca0000010000 */
[----:B------:R-:W-:Y:S02]  /*3f20*/  MOV R20, R11 ;  /* 0x0000000b00147202 */ /* 0x000fe40000000f00 */
[----:B------:R-:W-:-:S07]  /*3f30*/  MOV R13, R18 ;  /* 0x00000012000d7202 */ /* 0x000fce0000000f00 */
[----:B------:R-:W-:Y:S05]  /*3f40*/  WARPSYNC.COLLECTIVE R17, `(.L_x_257) ;  /* 0x0000000011087348 */ /* 0x000fea0003c00000 */
[----:B------:R0:W1:Y:S02]  /*3f50*/  SHFL.BFLY P3, R18, R20, R19, R22 ;  /* 0x0c00001314127389 */ /* 0x0000640000060016 */
[----:B01----:R-:W-:Y:S05]  /*3f60*/  ENDCOLLECTIVE ;  /* 0x000000000000791b */ /* 0x003fea0003800000 */
.L_x_257:
[----:B------:R-:W-:-:S05]  /*3f70*/  FADD.FTZ R13, R12, R13 ;  /* 0x0000000d0c0d7221 */ /* 0x000fca0000010000 */
[----:B------:R-:W-:Y:S01]  /*3f80*/  MOV R20, R13 ;  /* 0x0000000d00147202 */ /* 0x000fe20000000f00 */
[----:B------:R-:W-:Y:S01]  /*3f90*/  IMAD.MOV.U32 R19, RZ, RZ, 0x2 ;  /* 0x00000002ff137424 */ /* 0x000fe200078e00ff */
[----:B------:R-:W-:-:S07]  /*3fa0*/  MOV R14, R18 ;  /* 0x00000012000e7202 */ /* 0x000fce0000000f00 */
[----:B------:R-:W-:Y:S05]  /*3fb0*/  WARPSYNC.COLLECTIVE R17, `(.L_x_258) ;  /* 0x0000000011087348 */ /* 0x000fea0003c00000 */
[----:B------:R0:W1:Y:S02]  /*3fc0*/  SHFL.BFLY P3, R18, R20, R19, R22 ;  /* 0x0c00001314127389 */ /* 0x0000640000060016 */
[----:B01----:R-:W-:Y:S05]  /*3fd0*/  ENDCOLLECTIVE ;  /* 0x000000000000791b */ /* 0x003fea0003800000 */
.L_x_258:
[----:B------:R-:W-:-:S05]  /*3fe0*/  FADD.FTZ R14, R11, R14 ;  /* 0x0000000e0b0e7221 */ /* 0x000fca0000010000 */
[----:B------:R-:W-:Y:S02]  /*3ff0*/  MOV R20, R14 ;  /* 0x0000000e00147202 */ /* 0x000fe40000000f00 */
[----:B------:R-:W-:-:S07]  /*4000*/  MOV R16, R18 ;  /* 0x0000001200107202 */ /* 0x000fce0000000f00 */
[----:B------:R-:W-:Y:S05]  /*4010*/  WARPSYNC.COLLECTIVE R17, `(.L_x_259) ;  /* 0x0000000011087348 */ /* 0x000fea0003c00000 */
[----:B------:R0:W1:Y:S02]  /*4020*/  SHFL.BFLY P3, R18, R20, R19, R22 ;  /* 0x0c00001314127389 */ /* 0x0000640000060016 */
[----:B01----:R-:W-:Y:S05]  /*4030*/  ENDCOLLECTIVE ;  /* 0x000000000000791b */ /* 0x003fea0003800000 */
.L_x_259:
[----:B------:R-:W-:Y:S01]  /*4040*/  FADD.FTZ R16, R13, R16 ;  /* 0x000000100d107221 */ /* 0x000fe20000010000 */
[----:B------:R-:W-:-:S04]  /*4050*/  HFMA2 R19, -RZ, RZ, 0, 5.9604644775390625e-08 ;  /* 0x00000001ff137431 */ /* 0x000fc800000001ff */
[----:B------:R-:W-:Y:S02]  /*4060*/  MOV R20, R16 ;  /* 0x0000001000147202 */ /* 0x000fe40000000f00 */
[----:B------:R-:W-:-:S07]  /*4070*/  MOV R9, R18 ;  /* 0x0000001200097202 */ /* 0x000fce0000000f00 */
[----:B------:R-:W-:Y:S05]  /*4080*/  WARPSYNC.COLLECTIVE R17, `(.L_x_260) ;  /* 0x0000000011087348 */ /* 0x000fea0003c00000 */
[----:B------:R0:W1:Y:S02]  /*4090*/  SHFL.BFLY P3, R18, R20, R19, R22 ;  /* 0x0c00001314127389 */ /* 0x0000640000060016 */
[----:B01----:R-:W-:Y:S05]  /*40a0*/  ENDCOLLECTIVE ;  /* 0x000000000000791b */ /* 0x003fea0003800000 */
.L_x_260:
[----:B------:R-:W-:-:S05]  /*40b0*/  FADD.FTZ R9, R14, R9 ;  /* 0x000000090e097221 */ /* 0x000fca0000010000 */
[----:B------:R-:W-:Y:S02]  /*40c0*/  MOV R20, R9 ;  /* 0x0000000900147202 */ /* 0x000fe40000000f00 */
[----:B------:R-:W-:-:S07]  /*40d0*/  MOV R15, R18 ;  /* 0x00000012000f7202 */ /* 0x000fce0000000f00 */
[----:B------:R-:W-:Y:S05]  /*40e0*/  WARPSYNC.COLLECTIVE R17, `(.L_x_261) ;  /* 0x0000000011087348 */ /* 0x000fea0003c00000 */
[----:B------:R0:W1:Y:S02]  /*40f0*/  SHFL.BFLY P3, R18, R20, R19, R22 ;  /* 0x0c00001314127389 */ /* 0x0000640000060016 */
[----:B01----:R-:W-:Y:S05]  /*4100*/  ENDCOLLECTIVE ;  /* 0x000000000000791b */ /* 0x003fea0003800000 */
.L_x_261:
[----:B------:R-:W-:Y:S01]  /*4110*/  FADD.FTZ R15, R16, R15 ;  /* 0x0000000f100f7221 */ /* 0x000fe20000010000 */
[----:B------:R-:W-:Y:S01]  /*4120*/  MOV R10, R18 ;  /* 0x00000012000a7202 */ /* 0x000fe20000000f00 */
[----:B------:R-:W-:Y:S06]  /*4130*/  BRA `(.L_x_262) ;  /* 0xfffffff800c47947 */ /* 0x000fec000383ffff */
.L_x_263:
        /* <DEDUP_REMOVED lines=12> */
.L_x_1134:


//--------------------- .text._ZN13group_norm_v218gn_bwd_cuda_kernelI13__nv_bfloat16Li320ELi1ELi16ELi160ELi64ELb1ELb1ELi16ELi320ELi320ELi4ELb1ELi32ELb0ELb0ELNS_15WgradSyncMethodE3ENS_16CompileConditionILi1000EEEEEvPT_S6_S6_PKS5_S8_S8_S8_PKfflPfPj --------------------------
	.section	.text._ZN13group_norm_v218gn_bwd_cuda_kernelI13__nv_bfloat16Li320ELi1ELi16ELi160ELi64ELb1ELb1ELi16ELi320ELi320ELi4ELb1ELi32ELb0ELb0ELNS_15WgradSyncMethodE3ENS_16CompileConditionILi1000EEEEEvPT_S6_S6_PKS5_S8_S8_S8_PKfflPfPj,"ax",@progbits
	.align	128
        .global         _ZN13group_norm_v218gn_bwd_cuda_kernelI13__nv_bfloat16Li320ELi1ELi16ELi160ELi64ELb1ELb1ELi16ELi320ELi320ELi4ELb1ELi32ELb0ELb0ELNS_15WgradSyncMethodE3ENS_16CompileConditionILi1000EEEEEvPT_S6_S6_PKS5_S8_S8_S8_PKfflPfPj
        .type           _ZN13group_norm_v218gn_bwd_cuda_kernelI13__nv_bfloat16Li320ELi1ELi16ELi160ELi64ELb1ELb1ELi16ELi320ELi320ELi4ELb1ELi32ELb0ELb0ELNS_15WgradSyncMethodE3ENS_16CompileConditionILi1000EEEEEvPT_S6_S6_PKS5_S8_S8_S8_PKfflPfPj,@function
        .size           _ZN13group_norm_v218gn_bwd_cuda_kernelI13__nv_bfloat16Li320ELi1ELi16ELi160ELi64ELb1ELb1ELi16ELi320ELi320ELi4ELb1ELi32ELb0ELb0ELNS_15WgradSyncMethodE3ENS_16CompileConditionILi1000EEEEEvPT_S6_S6_PKS5_S8_S8_S8_PKfflPfPj,(.L_x_1135 - _ZN13group_norm_v218gn_bwd_cuda_kernelI13__nv_bfloat16Li320ELi1ELi16ELi160ELi64ELb1ELb1ELi16ELi320ELi320ELi4ELb1ELi32ELb0ELb0ELNS_15WgradSyncMethodE3ENS_16CompileConditionILi1000EEEEEvPT_S6_S6_PKS5_S8_S8_S8_PKfflPfPj)
        .other          _ZN13group_norm_v218gn_bwd_cuda_kernelI13__nv_bfloat16Li320ELi1ELi16ELi160ELi64ELb1ELb1ELi16ELi320ELi320ELi4ELb1ELi32ELb0ELb0ELNS_15WgradSyncMethodE3ENS_16CompileConditionILi1000EEEEEvPT_S6_S6_PKS5_S8_S8_S8_PKfflPfPj,@"STO_CUDA_ENTRY STV_DEFAULT"
_ZN13group_norm_v218gn_bwd_cuda_kernelI13__nv_bfloat16Li320ELi1ELi16ELi160ELi64ELb1ELb1ELi16ELi320ELi320ELi4ELb1ELi32ELb0ELb0ELNS_15WgradSyncMethodE3ENS_16CompileConditionILi1000EEEEEvPT_S6_S6_PKS5_S8_S8_S8_PKfflPfPj:
.text._ZN13group_norm_v218gn_bwd_cuda_kernelI13__nv_bfloat16Li320ELi1ELi16ELi160ELi64ELb1ELb1ELi16ELi320ELi320ELi4ELb1ELi32ELb0ELb0ELNS_15WgradSyncMethodE3ENS_16CompileConditionILi1000EEEEEvPT_S6_S6_PKS5_S8_S8_S8_PKfflPfPj:
        /* <DEDUP_REMOVED lines=26> */
.L_x_266:
[----:B------:R-:W2:Y:S04]  /*01a0*/  LD.E.STRONG.GPU R6, desc[UR10][R4.64+0x80] ;  /* 0x0000800a04067980 */ /* 0x000ea8000c10f900 */
[----:B--2---:R-:W-:Y:S01]  /*01b0*/  CCTL.IVALL ;  /* 0x00000000ff00798f */ /* 0x004fe20002000000 */
[----:B------:R-:W-:Y:S05]  /*01c0*/  YIELD ;  /* 0x0000000000007946 */ /* 0x000fea0003800000 */
[----:B-----5:R-:W-:-:S04]  /*01d0*/  LOP3.LUT R6, R6, R3, RZ, 0x3c, !PT ;  /* 0x0000000306067212 */ /* 0x020fc800078e3cff */
[----:B------:R-:W-:-:S13]  /*01e0*/  ISETP.GT.AND P0, PT, R6, -0x1, PT ;  /* 0xffffffff0600780c */ /* 0x000fda0003f04270 */
[----:B------:R-:W-:Y:S05]  /*01f0*/  @P0 BRA `(.L_x_266) ;  /* 0xfffffffc00e80947 */ /* 0x000fea000383ffff */
.L_x_265:
[----:B------:R-:W-:Y:S05]  /*0200*/  WARPSYNC.ALL ;  /* 0x0000000000007948 */ /* 0x000fea0003800000 */
[----:B------:R-:W-:Y:S06]  /*0210*/  BAR.SYNC.DEFER_BLOCKING 0x0 ;  /* 0x0000000000007b1d */ /* 0x000fec0000010000 */
[----:B------:R-:W-:Y:S05]  /*0220*/  BRA `(.L_x_267) ;  /* 0x0000003400e07947 */ /* 0x000fea0003800000 */
.L_x_264:
[----:B------:R-:W0:Y:S01]  /*0230*/  S2R R3, SR_TID.X ;  /* 0x0000000000037919 */ /* 0x000e220000002100 */
[----:B------:R-:W1:Y:S01]  /*0240*/  LDC.64 R52, c[0x0][0x3a8] ;  /* 0x0000ea00ff347b82 */ /* 0x000e620000000a00 */
[----:B------:R-:W-:-:S07]  /*0250*/  IMAD R7, R104, 0x140, RZ ;  /* 0x0000014068077824 */ /* 0x000fce00078e02ff */
[----:B------:R-:W2:Y:S08]  /*0260*/  LDC.64 R54, c[0x0][0x3b0] ;  /* 0x0000ec00ff367b82 */ /* 0x000eb00000000a00 */
[----:B------:R-:W3:Y:S01]  /*0270*/  S2UR UR6, SR_CgaCtaId ;  /* 0x00000000000679c3 */ /* 0x000ee20000008800 */
[--C-:B------:R-:W-:Y:S01]  /*0280*/  SHF.R.U32.HI R5, RZ, 0x1, R0.reuse ;  /* 0x00000001ff057819 */ /* 0x100fe20000011600 */
        /* <DEDUP_REMOVED lines=19> */
[----:B------:R-:W-:Y:S01]  /*03c0*/  LOP3.LUT R5, R5, 0x7ffc, RZ, 0xc0, !PT ;  /* 0x00007ffc05057812 */ /* 0x000fe200078ec0ff */
[----:B---3--:R-:W-:Y:S01]  /*03d0*/  ULEA UR8, UR6, UR4, 0x18 ;  /* 0x0000000406087291 */ /* 0x008fe2000f8ec0ff */
[--C-:B------:R-:W-:Y:S01]  /*03e0*/  SHF.R.U32.HI R6, RZ, 0x4, R3.reuse ;  /* 0x00000004ff067819 */ /* 0x100fe20000011603 */
[----:B------:R-:W-:Y:S01]  /*03f0*/  UIADD3 UR5, UPT, UPT, UR4, 0x2800, URZ ;  /* 0x0000280004057890 */ /* 0x000fe2000fffe0ff */
[----:B------:R-:W-:Y:S01]  /*0400*/  LOP3.LUT R8, R5, 0x3, R2, 0xf8, !PT ;  /* 0x0000000305087812 */ /* 0x000fe200078ef802 */
[----:B------:R-:W-:Y:S01]  /*0410*/  UIADD3 UR4, UPT, UPT, UR4, 0x3480, URZ ;  /* 0x0000348004047890 */ /* 0x000fe2000fffe0ff */
[--C-:B------:R-:W-:Y:S01]  /*0420*/  SHF.R.U32.HI R13, RZ, 0x2, R3.reuse ;  /* 0x00000002ff0d7819 */ /* 0x100fe20000011603 */
[----:B------:R-:W-:Y:S01]  /*0430*/  ULEA UR5, UR6, UR5, 0x18 ;  /* 0x0000000506057291 */ /* 0x000fe2000f8ec0ff */
[----:B------:R-:W-:Y:S01]  /*0440*/  LOP3.LUT R6, R6, R3, RZ, 0x3c, !PT ;  /* 0x0000000306067212 */ /* 0x000fe200078e3cff */
[----:B------:R-:W-:Y:S01]  /*0450*/  IMAD R8, R8, 0xa00, R3 ;  /* 0x00000a0008087824 */ /* 0x000fe200078e0203 */
[----:B------:R-:W-:Y:S01]  /*0460*/  SHF.L.U32 R5, R13, 0x3, RZ ;  /* 0x000000030d057819 */ /* 0x000fe200000006ff */
[----:B------:R-:W-:Y:S01]  /*0470*/  ULEA UR4, UR6, UR4, 0x18 ;  /* 0x0000000406047291 */ /* 0x000fe2000f8ec0ff */
[C---:B------:R-:W-:Y:S01]  /*0480*/  LEA R10, R104.reuse, R13, 0x1 ;  /* 0x0000000d680a7211 */ /* 0x040fe200078e08ff */
[----:B-----5:R-:W-:Y:S01]  /*0490*/  IMAD.WIDE.U32 R142, R104, 0x4, R142 ;  /* 0x00000004688e7825 */ /* 0x020fe200078e008e */
[----:B------:R-:W-:-:S02]  /*04a0*/  IADD3 R15, PT, PT, R8, R7, RZ ;  /* 0x00000007080f7210 */ /* 0x000fc40007ffe0ff */
[----:B------:R-:W-:Y:S01]  /*04b0*/  SHF.L.U32 R6, R6, 0x3, RZ ;  /* 0x0000000306067819 */ /* 0x000fe200000006ff */
[----:B------:R-:W-:Y:S01]  /*04c0*/  IMAD R17, R10, 0xa0, -R7 ;  /* 0x000000a00a117824 */ /* 0x000fe200078e0a07 */
[----:B------:R-:W-:Y:S02]  /*04d0*/  LOP3.LUT R8, R5, 0x18, RZ, 0xc0, !PT ;  /* 0x0000001805087812 */ /* 0x000fe400078ec0ff */
[----:B------:R-:W-:Y:S02]  /*04e0*/  LOP3.LUT P1, RZ, R9, R2, RZ, 0xfc, !PT ;  /* 0x0000000209ff7212 */ /* 0x000fe4000782fcff */
[----:B------:R-:W-:Y:S02]  /*04f0*/  LEA R9, R3, UR8, 0x5 ;  /* 0x0000000803097c11 */ /* 0x000fe4000f8e28ff */
[----:B------:R-:W-:Y:S02]  /*0500*/  LOP3.LUT R7, R6, 0x18, RZ, 0xc0, !PT ;  /* 0x0000001806077812 */ /* 0x000fe400078ec0ff */
[----:B------:R-:W-:-:S02]  /*0510*/  LOP3.LUT R16, R5, 0x18, RZ, 0xc, !PT ;  /* 0x0000001805107812 */ /* 0x000fc400078e0cff */
[C---:B------:R-:W-:Y:S02]  /*0520*/  LOP3.LUT R12, R8.reuse, 0x8, RZ, 0x3c, !PT ;  /* 0x00000008080c7812 */ /* 0x040fe400078e3cff */
[----:B------:R-:W-:Y:S02]  /*0530*/  LOP3.LUT R14, R8, 0x10, RZ, 0x3c, !PT ;  /* 0x00000010080e7812 */ /* 0x000fe400078e3cff */
[----:B------:R-:W-:Y:S02]  /*0540*/  IADD3 R6, PT, PT, R9, R8, RZ ;  /* 0x0000000809067210 */ /* 0x000fe40007ffe0ff */
[----:B------:R-:W-:Y:S02]  /*0550*/  IADD3 R10, PT, PT, R7, UR8, RZ ;  /* 0x00000008070a7c10 */ /* 0x000fe4000fffe0ff */
[C---:B------:R-:W-:Y:S02]  /*0560*/  IADD3 R7, PT, PT, R9.reuse, R16, RZ ;  /* 0x0000001009077210 */ /* 0x040fe40007ffe0ff */
[----:B------:R-:W-:-:S02]  /*0570*/  IADD3 R8, PT, PT, R9, R12, RZ ;  /* 0x0000000c09087210 */ /* 0x000fc40007ffe0ff */
[----:B------:R-:W-:Y:S02]  /*0580*/  IADD3 R9, PT, PT, R9, R14, RZ ;  /* 0x0000000e09097210 */ /* 0x000fe40007ffe0ff */
[C---:B------:R-:W-:Y:S02]  /*0590*/  IADD3 R57, PT, PT, R17.reuse, 0x5c, RZ ;  /* 0x0000005c11397810 */ /* 0x040fe40007ffe0ff */
[C---:B------:R-:W-:Y:S02]  /*05a0*/  LOP3.LUT R14, R17.reuse, 0x4, RZ, 0xfc, !PT ;  /* 0x00000004110e7812 */ /* 0x040fe400078efcff */
[C---:B------:R-:W-:Y:S02]  /*05b0*/  LOP3.LUT R16, R17.reuse, 0x8, RZ, 0xfc, !PT ;  /* 0x0000000811107812 */ /* 0x040fe400078efcff */
[C---:B------:R-:W-:Y:S02]  /*05c0*/  LOP3.LUT R18, R17.reuse, 0xc, RZ, 0xfc, !PT ;  /* 0x0000000c11127812 */ /* 0x040fe400078efcff */
[----:B------:R-:W-:-:S02]  /*05d0*/  LOP3.LUT R19, R17, 0x10, RZ, 0xfc, !PT ;  /* 0x0000001011137812 */ /* 0x000fc400078efcff */
[C---:B------:R-:W-:Y:S02]  /*05e0*/  LOP3.LUT R20, R17.reuse, 0x14, RZ, 0xfc, !PT ;  /* 0x0000001411147812 */ /* 0x040fe400078efcff */
[C---:B------:R-:W-:Y:S02]  /*05f0*/  LOP3.LUT R21, R17.reuse, 0x18, RZ, 0xfc, !PT ;  /* 0x0000001811157812 */ /* 0x040fe400078efcff */
[C---:B------:R-:W-:Y:S02]  /*0600*/  LOP3.LUT R22, R17.reuse, 0x1c, RZ, 0xfc, !PT ;  /* 0x0000001c11167812 */ /* 0x040fe400078efcff */
[C---:B------:R-:W-:Y:S02]  /*0610*/  IADD3 R24, PT, PT, R17.reuse, 0x20, RZ ;  /* 0x0000002011187810 */ /* 0x040fe40007ffe0ff */
[C---:B------:R-:W-:Y:S02]  /*0620*/  IADD3 R26, PT, PT, R17.reuse, 0x24, RZ ;  /* 0x00000024111a7810 */ /* 0x040fe40007ffe0ff */
[----:B------:R-:W-:-:S02]  /*0630*/  IADD3 R56, PT, PT, R17, 0x58, RZ ;  /* 0x0000005811387810 */ /* 0x000fc40007ffe0ff */
[----:B------:R-:W-:Y:S01]  /*0640*/  MOV R98, UR5 ;  /* 0x0000000500627c02 */ /* 0x000fe20008000f00 */
[----:B------:R-:W1:Y:S01]  /*0650*/  LDCU UR5, c[0x0][0x374] ;  /* 0x00006e80ff0577ac */ /* 0x000e620008000800 */
        /* <DEDUP_REMOVED lines=11> */
[----:B------:R-:W-:Y:S02]  /*0710*/  SHF.R.U32.HI R12, RZ, 0x2, R17 ;  /* 0x00000002ff0c7819 */ /* 0x000fe40000011611 */
[----:B------:R-:W-:Y:S02]  /*0720*/  SHF.R.U32.HI R57, RZ, 0x2, R57 ;  /* 0x00000002ff397819 */ /* 0x000fe40000011639 */
[----:B------:R-:W-:Y:S01]  /*0730*/  LEA R10, R13, R10, 0x5 ;  /* 0x0000000a0d0a7211 */ /* 0x000fe200078e28ff */
[----:B------:R-:W-:Y:S01]  /*0740*/  IMAD R12, R12, 0x28, R98 ;  /* 0x000000280c0c7824 */ /* 0x000fe200078e0262 */
        /* <DEDUP_REMOVED lines=18> */
[----:B------:R-:W-:Y:S02]  /*0870*/  SHF.L.U32 R13, R3, 0x3, RZ ;  /* 0x00000003030d7819 */ /* 0x000fe400000006ff */
[----:B------:R-:W-:Y:S01]  /*0880*/  SHF.R.U32.HI R16, RZ, 0x2, R16 ;  /* 0x00000002ff107819 */ /* 0x000fe20000011610 */
[----:B------:R-:W-:Y:S01]  /*0890*/  IMAD R14, R14, 0x28, R98 ;  /* 0x000000280e0e7824 */ /* 0x000fe200078e0262 */
[----:B------:R-:W-:-:S02]  /*08a0*/  SHF.R.U32.HI R18, RZ, 0x2, R18 ;  /* 0x00000002ff127819 */ /* 0x000fc40000011612 */
[----:B------:R-:W-:Y:S01]  /*08b0*/  SHF.R.U32.HI R19, RZ, 0x2, R19 ;  /* 0x00000002ff137819 */ /* 0x000fe20000011613 */
[----:B------:R-:W-:Y:S01]  /*08c0*/  IMAD R16, R16, 0x28, R98 ;  /* 0x0000002810107824 */ /* 0x000fe200078e0262 */
[----:B------:R-:W-:Y:S01]  /*08d0*/  SHF.R.U32.HI R17, RZ, 0x2, R20 ;  /* 0x00000002ff117819 */ /* 0x000fe20000011614 */
[--C-:B------:R-:W-:Y:S01]  /*08e0*/  IMAD R18, R18, 0x28, R98.reuse ;  /* 0x0000002812127824 */ /* 0x100fe200078e0262 */
        /* <DEDUP_REMOVED lines=8> */
[----:B------:R-:W-:-:S02]  /*0970*/  SHF.R.U32.HI R56, RZ, 0x2, R56 ;  /* 0x00000002ff387819 */ /* 0x000fc40000011638 */
        /* <DEDUP_REMOVED lines=56> */
[----:B------:R-:W-:Y:S01]  /*0d00*/  LOP3.LUT R57, R13, 0x18, RZ, 0xc0, !PT ;  /* 0x000000180d397812 */ /* 0x000fe200078ec0ff */
[--C-:B------:R-:W-:Y:S01]  /*0d10*/  IMAD R88, R81, 0x28, R98.reuse ;  /* 0x0000002851587824 */ /* 0x100fe200078e0262 */
[----:B------:R-:W-:Y:S01]  /*0d20*/  SHF.L.U32 R51, R15, 0x1, RZ ;  /* 0x000000010f337819 */ /* 0x000fe200000006ff */
[--C-:B------:R-:W-:Y:S01]  /*0d30*/  IMAD R90, R83, 0x28, R98.reuse ;  /* 0x00000028535a7824 */ /* 0x100fe200078e0262 */
[----:B------:R-:W-:Y:S01]  /*0d40*/  IADD3 R11, PT, PT, R12, R57, RZ ;  /* 0x000000390c0b7210 */ /* 0x000fe20007ffe0ff */
[--C-:B------:R-:W-:Y:S01]  /*0d50*/  IMAD R92, R85, 0x28, R98.reuse ;  /* 0x00000028555c7824 */ /* 0x100fe200078e0262 */
[----:B------:R-:W-:Y:S01]  /*0d60*/  IADD3 R12, PT, PT, R57, R14, RZ ;  /* 0x0000000e390c7210 */ /* 0x000fe20007ffe0ff */
[--C-:B------:R-:W-:Y:S01]  /*0d70*/  IMAD R94, R87, 0x28, R98.reuse ;  /* 0x00000028575e7824 */ /* 0x100fe200078e0262 */
[----:B------:R-:W-:Y:S01]  /*0d80*/  IADD3 R13, PT, PT, R57, R16, RZ ;  /* 0x00000010390d7210 */ /* 0x000fe20007ffe0ff */
[----:B------:R-:W-:Y:S01]  /*0d90*/  IMAD R96, R89, 0x28, R98 ;  /* 0x0000002859607824 */ /* 0x000fe200078e0262 */
[----:B------:R-:W-:Y:S01]  /*0da0*/  IADD3 R14, PT, PT, R57, R18, RZ ;  /* 0x00000012390e7210 */ /* 0x000fe20007ffe0ff */
[----:B0-----:R-:W-:Y:S01]  /*0db0*/  IMAD.WIDE.U32 R144, R51, 0x4, R144 ;  /* 0x0000000433907825 */ /* 0x001fe200078e0090 */
[----:B------:R-:W-:-:S02]  /*0dc0*/  IADD3 R15, PT, PT, R57, R20, RZ ;  /* 0x00000014390f7210 */ /* 0x000fc40007ffe0ff */
[C---:B------:R-:W-:Y:S02]  /*0dd0*/  IADD3 R16, PT, PT, R57.reuse, R22, RZ ;  /* 0x0000001639107210 */ /* 0x040fe40007ffe0ff */
        /* <DEDUP_REMOVED lines=21> */
[----:B------:R-:W-:Y:S02]  /*0f30*/  CS2R R70, SRZ ;  /* 0x0000000000467805 */ /* 0x000fe4000001ff00 */
[----:B------:R-:W-:-:S02]  /*0f40*/  IADD3 R38, PT, PT, R57, R72, RZ ;  /* 0x0000004839267210 */ /* 0x000fc40007ffe0ff */
[----:B------:R-:W-:Y:S02]  /*0f50*/  CS2R R72, SRZ ;  /* 0x0000000000487805 */ /* 0x000fe4000001ff00 */
[C---:B------:R-:W-:Y:S02]  /*0f60*/  IADD3 R39, PT, PT, R57.reuse, R74, RZ ;  /* 0x0000004a39277210 */ /* 0x040fe40007ffe0ff */
[----:B------:R-:W-:Y:S02]  /*0f70*/  CS2R R74, SRZ ;  /* 0x00000000004a7805 */ /* 0x000fe4000001ff00 */
[C---:B------:R-:W-:Y:S02]  /*0f80*/  IADD3 R40, PT, PT, R57.reuse, R76, RZ ;  /* 0x0000004c39287210 */ /* 0x040fe40007ffe0ff */
[----:B------:R-:W-:Y:S02]  /*0f90*/  CS2R R76, SRZ ;  /* 0x00000000004c7805 */ /* 0x000fe4000001ff00 */
        /* <DEDUP_REMOVED lines=9> */
[----:B------:R-:W-:Y:S02]  /*1030*/  IADD3 R50, PT, PT, R57, R96, RZ ;  /* 0x0000006039327210 */ /* 0x000fe40007ffe0ff */
[----:B------:R-:W-:Y:S02]  /*1040*/  LOP3.LUT R57, R4, 0xffff, RZ, 0xc0, !PT ;  /* 0x0000ffff04397812 */ /* 0x000fe400078ec0ff */
[----:B----4-:R-:W-:Y:S02]  /*1050*/  LEA R146, P0, R0, R146, 0x2 ;  /* 0x0000009200927211 */ /* 0x010fe400078010ff */
[----:B------:R-:W-:Y:S01]  /*1060*/  LOP3.LUT R58, R2, 0x3, RZ, 0xc0, !PT ;  /* 0x00000003023a7812 */ /* 0x000fe200078ec0ff */
[----:B------:R-:W-:Y:S01]  /*1070*/  IMAD R59, R57, 0xccd, RZ ;  /* 0x00000ccd393b7824 */ /* 0x000fe200078e02ff */
[----:B------:R-:W-:-:S02]  /*1080*/  LEA.HI.X R147, R0, R147, RZ, 0x2, P0 ;  /* 0x0000009300937211 */ /* 0x000fc400000f14ff */
[C---:B------:R-:W-:Y:S02]  /*1090*/  ISETP.NE.AND P0, PT, R2.reuse, RZ, PT ;  /* 0x000000ff0200720c */ /* 0x040fe40003f05270 */
[----:B------:R-:W-:Y:S02]  /*10a0*/  MOV R60, 0x7ffffffd ;  /* 0x7ffffffd003c7802 */ /* 0x000fe40000000f00 */
[----:B------:R-:W-:Y:S02]  /*10b0*/  MOV R66, 0x7ffffff1 ;  /* 0x7ffffff100427802 */ /* 0x000fe40000000f00 */
[----:B------:R-:W-:Y:S02]  /*10c0*/  SHF.R.U32.HI R59, RZ, 0x13, R59 ;  /* 0x00000013ff3b7819 */ /* 0x000fe4000001163b */
[----:B------:R-:W-:Y:S02]  /*10d0*/  SHF.L.U32 R102, R2, 0x4, RZ ;  /* 0x0000000402667819 */ /* 0x000fe400000006ff */
[----:B------:R-:W-:-:S02]  /*10e0*/  IADD3 R57, PT, PT, R58, R3, RZ ;  /* 0x000000033a397210 */ /* 0x000fc40007ffe0ff */
[----:B------:R-:W-:Y:S02]  /*10f0*/  SEL R58, R60, 0x1, !P0 ;  /* 0x000000013c3a7807 */ /* 0x000fe40004000000 */
[----:B------:R-:W-:Y:S01]  /*1100*/  SEL R60, R66, 0x1, !P1 ;  /* 0x00000001423c7807 */ /* 0x000fe20004800000 */
[----:B------:R-:W-:Y:S01]  /*1110*/  IMAD R66, R104, -0x2, R59 ;  /* 0xfffffffe68427824 */ /* 0x000fe200078e023b */
[C---:B--2---:R-:W-:Y:S02]  /*1120*/  PRMT R62, R52.reuse, 0x7632, R62 ;  /* 0x00007632343e7816 */ /* 0x044fe4000000003e */
[----:B------:R-:W-:Y:S02]  /*1130*/  SHF.L.U32 R51, R52, 0x10, RZ ;  /* 0x0000001034337819 */ /* 0x000fe400000006ff */
[----:B------:R-:W-:Y:S02]  /*1140*/  LOP3.LUT R102, R101, 0x30, R102, 0xf8, !PT ;  /* 0x0000003065667812 */ /* 0x000fe400078ef866 */
[----:B------:R-:W-:-:S02]  /*1150*/  PRMT R63, R53, 0x7632, R63 ;  /* 0x00007632353f7816 */ /* 0x000fc4000000003f */
[----:B------:R-:W-:Y:S02]  /*1160*/  SHF.L.U32 R52, R53, 0x10, RZ ;  /* 0x0000001035347819 */ /* 0x000fe400000006ff */
[C---:B------:R-:W-:Y:S02]  /*1170*/  PRMT R65, R54.reuse, 0x7632, R65 ;  /* 0x0000763236417816 */ /* 0x040fe40000000041 */
[----:B------:R-:W-:Y:S02]  /*1180*/  PRMT R64, R55, 0x7632, R64 ;  /* 0x0000763237407816 */ /* 0x000fe40000000040 */
[----:B------:R-:W-:Y:S02]  /*1190*/  SHF.L.U32 R61, R3, 0x1, RZ ;  /* 0x00000001033d7819 */ /* 0x000fe400000006ff */
[----:B------:R-:W-:Y:S01]  /*11a0*/  LEA R101, R101, R56, 0x3 ;  /* 0x0000003865657211 */ /* 0x000fe200078e18ff */
[----:B------:R-:W-:Y:S01]  /*11b0*/  HFMA2 R56, -RZ, RZ, 0, 0 ;  /* 0x00000000ff387431 */ /* 0x000fe200000001ff */
[----:B------:R-:W-:Y:S01]  /*11c0*/  SHF.L.U32 R53, R55, 0x10, RZ ;  /* 0x0000001037357819 */ /* 0x000fe200000006ff */
[----:B------:R-:W-:Y:S01]  /*11d0*/  HFMA2 R55, -RZ, RZ, 0, 0 ;  /* 0x00000000ff377431 */ /* 0x000fe200000001ff */
[----:B------:R-:W-:-:S02]  /*11e0*/  SHF.L.U32 R54, R54, 0x10, RZ ;  /* 0x0000001036367819 */ /* 0x000fc400000006ff */
[----:B------:R-:W-:Y:S02]  /*11f0*/  MOV R99, R0 ;  /* 0x0000000000637202 */ /* 0x000fe40000000f00 */
[----:B------:R-:W-:Y:S02]  /*1200*/  LOP3.LUT R100, R3, 0x3fb, RZ, 0xc0, !PT ;  /* 0x000003fb03647812 */ /* 0x000fe400078ec0ff */
[----:B------:R-:W-:Y:S02]  /*1210*/  LOP3.LUT R61, R61, 0xe, RZ, 0xc0, !PT ;  /* 0x0000000e3d3d7812 */ /* 0x000fe400078ec0ff */
[----:B------:R-:W-:Y:S02]  /*1220*/  SHF.L.U32 R62, R62, 0x10, RZ ;  /* 0x000000103e3e7819 */ /* 0x000fe400000006ff */
[----:B------:R-:W-:Y:S02]  /*1230*/  SHF.L.U32 R63, R63, 0x10, RZ ;  /* 0x000000103f3f7819 */ /* 0x000fe400000006ff */
[----:B------:R-:W-:-:S02]  /*1240*/  SHF.L.U32 R65, R65, 0x10, RZ ;  /* 0x0000001041417819 */ /* 0x000fc400000006ff */
[----:B------:R-:W-:Y:S02]  /*1250*/  SHF.L.U32 R64, R64, 0x10, RZ ;  /* 0x0000001040407819 */ /* 0x000fe400000006ff */
[----:B-1----:R-:W-:-:S07]  /*1260*/  LEA R66, R66, UR4, 0x3 ;  /* 0x0000000442427c11 */ /* 0x002fce000f8e18ff */
.L_x_279:
[----:B------:R-:W0:Y:S01]  /*1270*/  LDCU.64 UR12, c[0x0][0x3b8] ;  /* 0x00007700ff0c77ac */ /* 0x000e220008000a00 */
[--C-:B-1----:R-:W-:Y:S02]  /*1280*/  SHF.R.U64 R81, R99, 0x3, R56.reuse ;  /* 0x0000000363517819 */ /* 0x102fe40000001238 */
[----:B------:R-:W-:Y:S01]  /*1290*/  SHF.R.U32.HI R82, RZ, 0x3, R56 ;  /* 0x00000003ff527819 */ /* 0x000fe20000011638 */
[----:B------:R-:W1:Y:S01]  /*12a0*/  LDCU.64 UR14, c[0x0][0x3a0] ;  /* 0x00007400ff0e77ac */ /* 0x000e620008000a00 */
[----:B------:R-:W-:Y:S02]  /*12b0*/  MOV R68, R4 ;  /* 0x0000000400447202 */ /* 0x000fe40000000f00 */
[----:B------:R-:W-:Y:S01]  /*12c0*/  MOV R69, RZ ;  /* 0x000000ff00457202 */ /* 0x000fe20000000f00 */
[----:B------:R-:W-:Y:S01]  /*12d0*/  IMAD R67, R82, 0x28000, RZ ;  /* 0x0002800052437824 */ /* 0x000fe200078e02ff */
[C---:B------:R-:W-:Y:S01]  /*12e0*/  SHF.L.U64.HI R79, R81.reuse, 0x5, R82 ;  /* 0x00000005514f7819 */ /* 0x040fe20000010252 */
[----:B------:R-:W2:Y:S01]  /*12f0*/  LDCU UR6, c[0x0][0x3c0] ;  /* 0x00007800ff0677ac */ /* 0x000ea20008000800 */
[C---:B------:R-:W-:Y:S01]  /*1300*/  SHF.L.U32 R78, R81.reuse, 0x5, RZ ;  /* 0x00000005514e7819 */ /* 0x040fe200000006ff */
[----:B------:R-:W-:-:S04]  /*1310*/  IMAD.WIDE.U32 R80, R81, 0x28000, R68 ;  /* 0x0002800051507825 */ /* 0x000fc800078e0044 */
[----:B------:R-:W-:Y:S02]  /*1320*/  IMAD R69, R102, 0xa00, RZ ;  /* 0x00000a0066457824 */ /* 0x000fe400078e02ff */
[----:B------:R-:W-:-:S03]  /*1330*/  IMAD.WIDE.U32 R78, R59, 0x2, R78 ;  /* 0x000000023b4e7825 */ /* 0x000fc600078e004e */
[----:B------:R-:W-:Y:S02]  /*1340*/  IADD3 R98, P1, PT, R69, R80, RZ ;  /* 0x0000005045627210 */ /* 0x000fe40007f3e0ff */
[----:B0-----:R-:W-:Y:S02]  /*1350*/  LEA R68, P0, R78, UR12, 0x2 ;  /* 0x0000000c4e447c11 */ /* 0x001fe4000f8010ff */
[----:B------:R-:W-:Y:S02]  /*1360*/  IADD3.X R81, PT, PT, R81, R67, RZ, P1, !PT ;  /* 0x0000004351517210 */ /* 0x000fe40000ffe4ff */
[----:B------:R-:W-:Y:S02]  /*1370*/  SHF.L.U32 R67, R98, 0x1, RZ ;  /* 0x0000000162437819 */ /* 0x000fe400000006ff */
[----:B------:R-:W-:Y:S01]  /*1380*/  LEA.HI.X R69, R78, UR13, R79, 0x2, P0 ;  /* 0x0000000d4e457c11 */ /* 0x000fe200080f144f */
[----:B------:R-:W0:Y:S01]  /*1390*/  LDCU.64 UR12, c[0x0][0x398] ;  /* 0x00007300ff0c77ac */ /* 0x000e220008000a00 */
[----:B------:R-:W-:-:S02]  /*13a0*/  SHF.L.U64.HI R98, R98, 0x1, R81 ;  /* 0x0000000162627819 */ /* 0x000fc40000010251 */
[----:B-1----:R-:W-:Y:S02]  /*13b0*/  IADD3 R96, P0, PT, R67, UR14, RZ ;  /* 0x0000000e43607c10 */ /* 0x002fe4000ff1e0ff */
[----:B------:R-:W2:Y:S02]  /*13c0*/  LDG.E.64.CONSTANT R68, desc[UR10][R68.64] ;  /* 0x0000000a44447981 */ /* 0x000ea4000c1e9b00 */
[----:B------:R-:W-:-:S05]  /*13d0*/  IADD3.X R97, PT, PT, R98, UR15, RZ, P0, !PT ;  /* 0x0000000f62617c10 */ /* 0x000fca00087fe4ff */
[----:B------:R-:W3:Y:S04]  /*13e0*/  LDG.E.64.CONSTANT R78, desc[UR10][R96.64] ;  /* 0x0000000a604e7981 */ /* 0x000ee8000c1e9b00 */
[----:B------:R-:W4:Y:S04]  /*13f0*/  LDG.E.64.CONSTANT R84, desc[UR10][R96.64+0xf000] ;  /* 0x00f0000a60547981 */ /* 0x000f28000c1e9b00 */
[----:B------:R-:W5:Y:S04]  /*1400*/  LDG.E.64.CONSTANT R80, desc[UR10][R96.64+0x5000] ;  /* 0x0050000a60507981 */ /* 0x000f68000c1e9b00 */
[----:B------:R3:W5:Y:S01]  /*1410*/  LDG.E.64.CONSTANT R82, desc[UR10][R96.64+0xa000] ;  /* 0x00a0000a60527981 */ /* 0x000762000c1e9b00 */
[----:B0-----:R-:W-:-:S04]  /*1420*/  IADD3 R94, P0, PT, R67, UR12, RZ ;  /* 0x0000000c435e7c10 */ /* 0x001fc8000ff1e0ff */
[----:B------:R-:W-:-:S05]  /*1430*/  IADD3.X R95, PT, PT, R98, UR13, RZ, P0, !PT ;  /* 0x0000000d625f7c10 */ /* 0x000fca00087fe4ff */
[----:B------:R-:W5:Y:S04]  /*1440*/  LDG.E.64.CONSTANT R86, desc[UR10][R94.64] ;  /* 0x0000000a5e567981 */ /* 0x000f68000c1e9b00 */
[----:B------:R-:W5:Y:S04]  /*1450*/  LDG.E.64.CONSTANT R88, desc[UR10][R94.64+0x5000] ;  /* 0x0050000a5e587981 */ /* 0x000f68000c1e9b00 */
[----:B------:R-:W5:Y:S04]  /*1460*/  LDG.E.64.CONSTANT R90, desc[UR10][R94.64+0xa000] ;  /* 0x00a0000a5e5a7981 */ /* 0x000f68000c1e9b00 */
[----:B------:R0:W5:Y:S01]  /*1470*/  LDG.E.64.CONSTANT R92, desc[UR10][R94.64+0xf000] ;  /* 0x00f0000a5e5c7981 */ /* 0x000162000c1e9b00 */
[----:B------:R-:W-:-:S04]  /*1480*/  IADD3 R99, P1, PT, R99, 0x20, RZ ;  /* 0x0000002063637810 */ /* 0x000fc80007f3e0ff */
[----:B------:R-:W-:Y:S02]  /*1490*/  ISETP.GE.U32.AND P0, PT, R99, UR9, PT ;  /* 0x0000000963007c0c */ /* 0x000fe4000bf06070 */
[----:B------:R-:W-:-:S04]  /*14a0*/  IADD3.X R56, PT, PT, RZ, R56, RZ, P1, !PT ;  /* 0x00000038ff387210 */ /* 0x000fc80000ffe4ff */
[----:B------:R-:W-:Y:S02]  /*14b0*/  ISETP.GE.AND.EX P0, PT, R56, UR7, PT, P0 ;  /* 0x0000000738007c0c */ /* 0x000fe4000bf06300 */
[----:B------:R-:W-:Y:S01]  /*14c0*/  ISETP.GT.U32.AND P1, PT, R3, 0x7, PT ;  /* 0x000000070300780c */ /* 0x000fe20003f24070 */
[----:B--2---:R-:W-:-:S04]  /*14d0*/  FADD.FTZ R69, R69, UR6 ;  /* 0x0000000645457e21 */ /* 0x004fc80008010000 */
[----:B------:R5:W1:Y:S01]  /*14e0*/  MUFU.RSQ R107, R69 ;  /* 0x00000045006b7308 */ /* 0x000a620000001400 */
[----:B---3--:R-:W-:Y:S02]  /*14f0*/  SHF.L.U32 R97, R78, 0x10, RZ ;  /* 0x000000104e617819 */ /* 0x008fe400000006ff */
[----:B----4-:R-:W-:-:S03]  /*1500*/  SHF.L.U32 R109, R85, 0x10, RZ ;  /* 0x00000010556d7819 */ /* 0x010fc600000006ff */
[----:B------:R-:W-:Y:S01]  /*1510*/  FADD.FTZ R96, -R68, R97 ;  /* 0x0000006144607221 */ /* 0x000fe20000010100 */
[----:B------:R-:W-:Y:S02]  /*1520*/  SHF.L.U32 R97, R79, 0x10, RZ ;  /* 0x000000104f617819 */ /* 0x000fe400000006ff */
[----:B------:R-:W-:Y:S01]  /*1530*/  PRMT R79, R78, 0x7632, R79 ;  /* 0x000076324e4f7816 */ /* 0x000fe2000000004f */
[C---:B------:R-:W-:Y:S01]  /*1540*/  FADD.FTZ R116, -R68.reuse, R109 ;  /* 0x0000006d44747221 */ /* 0x040fe20000010100 */
[----:B-----5:R-:W-:Y:S02]  /*1550*/  SHF.L.U32 R69, R81, 0x10, RZ ;  /* 0x0000001051457819 */ /* 0x020fe400000006ff */
[----:B------:R-:W-:Y:S01]  /*1560*/  SHF.L.U32 R109, R79, 0x10, RZ ;  /* 0x000000104f6d7819 */ /* 0x000fe200000006ff */
[----:B-1----:R-:W-:Y:S02]  /*1570*/  FMUL.FTZ R105, R107, R96 ;  /* 0x000000606b697220 */ /* 0x002fe40000410000 */
[----:B------:R-:W-:Y:S01]  /*1580*/  FADD.FTZ R112, -R68, R69 ;  /* 0x0000004544707221 */ /* 0x000fe20000010100 */
[----:B------:R-:W-:Y:S01]  /*1590*/  SHF.L.U32 R69, R82, 0x10, RZ ;  /* 0x0000001052457819 */ /* 0x000fe200000006ff */
[C---:B------:R-:W-:Y:S01]  /*15a0*/  FADD.FTZ R118, -R68.reuse, R109 ;  /* 0x0000006d44767221 */ /* 0x040fe20000010100 */
[----:B------:R-:W-:Y:S01]  /*15b0*/  FADD.FTZ R96, -R68, R97 ;  /* 0x0000006144607221 */ /* 0x000fe20000010100 */
[----:B------:R-:W-:Y:S01]  /*15c0*/  SHF.L.U32 R97, R80, 0x10, RZ ;  /* 0x0000001050617819 */ /* 0x000fe200000006ff */
[----:B------:R-:W-:Y:S01]  /*15d0*/  FFMA.FTZ R113, R51, R105, R54 ;  /* 0x0000006933717223 */ /* 0x000fe20000010036 */
[----:B------:R-:W-:Y:S01]  /*15e0*/  PRMT R80, R79, 0x7632, R80 ;  /* 0x000076324f507816 */ /* 0x000fe20000000050 */
[C---:B------:R-:W-:Y:S01]  /*15f0*/  FMUL.FTZ R109, R107.reuse, R118 ;  /* 0x000000766b6d7220 */ /* 0x040fe20000410000 */
[----:B------:R-:W-:Y:S01]  /*1600*/  FADD.FTZ R110, -R68, R69 ;  /* 0x00000045446e7221 */ /* 0x000fe20000010100 */
[----:B------:R-:W-:Y:S01]  /*1610*/  FMUL.FTZ R103, R107, R96 ;  /* 0x000000606b677220 */ /* 0x000fe20000410000 */
[----:B------:R-:W-:Y:S01]  /*1620*/  SHF.L.U32 R69, R83, 0x10, RZ ;  /* 0x0000001053457819 */ /* 0x000fe200000006ff */
[----:B------:R-:W-:Y:S01]  /*1630*/  FMUL.FTZ R136, R113, -1.4426950216293334961 ;  /* 0xbfb8aa3b71887820 */ /* 0x000fe20000410000 */
[----:B------:R-:W-:Y:S01]  /*1640*/  SHF.L.U32 R111, R80, 0x10, RZ ;  /* 0x00000010506f7819 */ /* 0x000fe200000006ff */
[----:B------:R-:W-:Y:S01]  /*1650*/  FFMA.FTZ R123, R62, R109, R65 ;  /* 0x0000006d3e7b7223 */ /* 0x000fe20000010041 */
[----:B------:R-:W-:Y:S01]  /*1660*/  FADD.FTZ R114, -R68, R97 ;  /* 0x0000006144727221 */ /* 0x000fe20000010100 */
[----:B------:R-:W-:Y:S01]  /*1670*/  FFMA.FTZ R97, R52, R103, R53 ;  /* 0x0000006734617223 */ /* 0x000fe20000010035 */
[----:B------:R-:W-:Y:S01]  /*1680*/  FADD.FTZ R108, -R68, R69 ;  /* 0x00000045446c7221 */ /* 0x000fe20000010100 */
[----:B------:R-:W-:Y:S01]  /*1690*/  SHF.L.U32 R69, R84, 0x10, RZ ;  /* 0x0000001054457819 */ /* 0x000fe200000006ff */
[C---:B------:R-:W-:Y:S01]  /*16a0*/  FADD.FTZ R118, -R68.reuse, R111 ;  /* 0x0000006f44767221 */ /* 0x040fe20000010100 */
[----:B------:R-:W-:Y:S01]  /*16b0*/  FMUL.FTZ R138, R123, -1.4426950216293334961 ;  /* 0xbfb8aa3b7b8a7820 */ /* 0x000fe20000410000 */
[----:B------:R-:W1:Y:S01]  /*16c0*/  MUFU.EX2 R136, R136 ;  /* 0x0000008800887308 */ /* 0x000e620000000800 */
[----:B------:R-:W-:Y:S01]  /*16d0*/  FMUL.FTZ R134, R97, -1.4426950216293334961 ;  /* 0xbfb8aa3b61867820 */ /* 0x000fe20000410000 */
[C---:B------:R-:W-:Y:S01]  /*16e0*/  FMUL.FTZ R111, R107.reuse, R118 ;  /* 0x000000766b6f7220 */ /* 0x040fe20000410000 */
[----:B------:R-:W-:Y:S01]  /*16f0*/  FADD.FTZ R106, -R68, R69 ;  /* 0x00000045446a7221 */ /* 0x000fe20000010100 */
[C---:B------:R-:W-:Y:S01]  /*1700*/  FMUL.FTZ R110, R107.reuse, R110 ;  /* 0x0000006e6b6e7220 */ /* 0x040fe20000410000 */
[----:B------:R-:W-:Y:S01]  /*1710*/  FMUL.FTZ R108, R107, R108 ;  /* 0x0000006c6b6c7220 */ /* 0x000fe20000410000 */
[----:B------:R-:W-:-:S02]  /*1720*/  PRMT R81, R81, 0x7632, R81 ;  /* 0x0000763251517816 */ /* 0x000fc40000000051 */
[----:B------:R-:W2:Y:S01]  /*1730*/  MUFU.EX2 R138, R138 ;  /* 0x0000008a008a7308 */ /* 0x000ea20000000800 */
[----:B------:R-:W-:Y:S01]  /*1740*/  FFMA.FTZ R129, R63, R111, R64 ;  /* 0x0000006f3f817223 */ /* 0x000fe20000010040 */
[----:B------:R-:W-:Y:S01]  /*1750*/  FMUL.FTZ R106, R107, R106 ;  /* 0x0000006a6b6a7220 */ /* 0x000fe20000410000 */
[----:B------:R-:W-:Y:S01]  /*1760*/  PRMT R80, R80, 0x7632, R80 ;  /* 0x0000763250507816 */ /* 0x000fe20000000050 */
[----:B0-----:R-:W-:-:S04]  /*1770*/  FFMA.FTZ R94, R51, R110, R54 ;  /* 0x0000006e335e7223 */ /* 0x001fc80000010036 */
[----:B------:R-:W0:Y:S01]  /*1780*/  MUFU.EX2 R134, R134 ;  /* 0x0000008600867308 */ /* 0x000e220000000800 */
[----:B------:R-:W-:Y:S01]  /*1790*/  FFMA.FTZ R69, R52, R108, R53 ;  /* 0x0000006c34457223 */ /* 0x000fe20000010035 */
[----:B------:R-:W-:Y:S01]  /*17a0*/  SHF.L.U32 R81, R81, 0x10, RZ ;  /* 0x0000001051517819 */ /* 0x000fe200000006ff */
[----:B------:R-:W-:Y:S01]  /*17b0*/  FMUL.FTZ R139, R129, -1.4426950216293334961 ;  /* 0xbfb8aa3b818b7820 */ /* 0x000fe20000410000 */
[--C-:B------:R-:W-:Y:S01]  /*17c0*/  FFMA.FTZ R78, R51, R106, R54.reuse ;  /* 0x0000006a334e7223 */ /* 0x100fe20000010036 */
[----:B------:R-:W-:Y:S01]  /*17d0*/  SHF.L.U32 R117, R80, 0x10, RZ ;  /* 0x0000001050757819 */ /* 0x000fe200000006ff */
[----:B------:R-:W-:Y:S01]  /*17e0*/  FMUL.FTZ R119, R94, -1.4426950216293334961 ;  /* 0xbfb8aa3b5e777820 */ /* 0x000fe20000410000 */
[----:B------:R-:W-:Y:S01]  /*17f0*/  FMUL.FTZ R114, R107, R114 ;  /* 0x000000726b727220 */ /* 0x000fe20000410000 */
[----:B------:R-:W-:Y:S01]  /*1800*/  FMUL.FTZ R121, R69, -1.4426950216293334961 ;  /* 0xbfb8aa3b45797820 */ /* 0x000fe20000410000 */
[----:B------:R-:W-:Y:S01]  /*1810*/  FMUL.FTZ R112, R107, R112 ;  /* 0x000000706b707220 */ /* 0x000fe20000410000 */
[----:B------:R-:W-:Y:S01]  /*1820*/  FMUL.FTZ R132, R78, -1.4426950216293334961 ;  /* 0xbfb8aa3b4e847820 */ /* 0x000fe20000410000 */
[C---:B------:R-:W-:Y:S01]  /*1830*/  FADD.FTZ R120, -R68.reuse, R81 ;  /* 0x0000005144787221 */ /* 0x040fe20000010100 */
[----:B------:R-:W-:Y:S01]  /*1840*/  FADD.FTZ R118, -R68, R117 ;  /* 0x0000007544767221 */ /* 0x000fe20000010100 */
[----:B------:R-:W3:Y:S01]  /*1850*/  MUFU.EX2 R139, R139 ;  /* 0x0000008b008b7308 */ /* 0x000ee20000000800 */
[----:B-1----:R-:W-:Y:S01]  /*1860*/  FADD.FTZ R136, R136, 1 ;  /* 0x3f80000088887421 */ /* 0x002fe20000010000 */
[----:B------:R-:W-:Y:S01]  /*1870*/  FFMA.FTZ R95, R51, R114, R54 ;  /* 0x00000072335f7223 */ /* 0x000fe20000010036 */
[----:B------:R-:W-:Y:S01]  /*1880*/  FFMA.FTZ R96, R52, R112, R53 ;  /* 0x0000007034607223 */ /* 0x000fe20000010035 */
[C---:B------:R-:W-:Y:S01]  /*1890*/  FMUL.FTZ R120, R107.reuse, R120 ;  /* 0x000000786b787220 */ /* 0x040fe20000410000 */
[----:B------:R-:W-:Y:S01]  /*18a0*/  FMUL.FTZ R118, R107, R118 ;  /* 0x000000766b767220 */ /* 0x000fe20000410000 */
[----:B--2---:R-:W-:-:S02]  /*18b0*/  FADD.FTZ R138, R138, 1 ;  /* 0x3f8000008a8a7421 */ /* 0x004fc40000010000 */
[----:B------:R-:W1:Y:S01]  /*18c0*/  MUFU.EX2 R119, R119 ;  /* 0x0000007700777308 */ /* 0x000e620000000800 */
[----:B------:R-:W-:Y:S01]  /*18d0*/  FMUL.FTZ R131, R95, -1.4426950216293334961 ;  /* 0xbfb8aa3b5f837820 */ /* 0x000fe20000410000 */
[----:B------:R-:W-:Y:S01]  /*18e0*/  FMUL.FTZ R130, R96, -1.4426950216293334961 ;  /* 0xbfb8aa3b60827820 */ /* 0x000fe20000410000 */
[----:B------:R-:W-:Y:S01]  /*18f0*/  PRMT R80, R83, 0x7632, R80 ;  /* 0x0000763253507816 */ /* 0x000fe20000000050 */
[----:B------:R-:W-:Y:S01]  /*1900*/  FFMA.FTZ R117, R63, R120, R64 ;  /* 0x000000783f757223 */ /* 0x000fe20000010040 */
[----:B0-----:R-:W-:-:S03]  /*1910*/  FADD.FTZ R134, R134, 1 ;  /* 0x3f80000086867421 */ /* 0x001fc60000010000 */
[----:B------:R-:W0:Y:S01]  /*1920*/  MUFU.EX2 R121, R121 ;  /* 0x0000007900797308 */ /* 0x000e220000000800 */
[----:B------:R-:W-:Y:S01]  /*1930*/  PRMT R82, R82, 0x7632, R82 ;  /* 0x0000763252527816 */ /* 0x000fe20000000052 */
[----:B------:R-:W-:Y:S01]  /*1940*/  FFMA.FTZ R83, R62, R118, R65 ;  /* 0x000000763e537223 */ /* 0x000fe20000010041 */
[----:B------:R-:W-:-:S05]  /*1950*/  PRMT R85, R85, 0x7632, R85 ;  /* 0x0000763255557816 */ /* 0x000fca0000000055 */
[----:B------:R-:W2:Y:S01]  /*1960*/  MUFU.EX2 R132, R132 ;  /* 0x0000008400847308 */ /* 0x000ea20000000800 */
[----:B------:R-:W-:Y:S01]  /*1970*/  FMUL.FTZ R135, R117, -1.4426950216293334961 ;  /* 0xbfb8aa3b75877820 */ /* 0x000fe20000410000 */
[----:B------:R-:W-:-:S06]  /*1980*/  SHF.L.U32 R81, R82, 0x10, RZ ;  /* 0x0000001052517819 */ /* 0x000fcc00000006ff */
[----:B------:R-:W4:Y:S01]  /*1990*/  MUFU.RCP R136, R136 ;  /* 0x0000008800887308 */ /* 0x000f220000001000 */
[----:B------:R-:W-:Y:S01]  /*19a0*/  FMUL.FTZ R137, R83, -1.4426950216293334961 ;  /* 0xbfb8aa3b53897820 */ /* 0x000fe20000410000 */
[----:B------:R-:W-:-:S06]  /*19b0*/  SHF.L.U32 R85, R85, 0x10, RZ ;  /* 0x0000001055557819 */ /* 0x000fcc00000006ff */
[----:B------:R-:W5:Y:S01]  /*19c0*/  MUFU.RCP R138, R138 ;  /* 0x0000008a008a7308 */ /* 0x000f620000001000 */
[----:B------:R-:W-:Y:S01]  /*19d0*/  SHF.L.U32 R125, R80, 0x10, RZ ;  /* 0x00000010507d7819 */ /* 0x000fe200000006ff */
[----:B------:R-:W-:Y:S01]  /*19e0*/  FADD.FTZ R126, -R68, R81 ;  /* 0x00000051447e7221 */ /* 0x000fe20000010100 */
[----:B---3--:R-:W-:-:S05]  /*19f0*/  FADD.FTZ R141, R139, 1 ;  /* 0x3f8000008b8d7421 */ /* 0x008fca0000010000 */
[----:B------:R-:W3:Y:S01]  /*1a00*/  MUFU.EX2 R131, R131 ;  /* 0x0000008300837308 */ /* 0x000ee20000000800 */
[----:B------:R-:W-:Y:S01]  /*1a10*/  FMUL.FTZ R116, R107, R116 ;  /* 0x000000746b747220 */ /* 0x000fe20000410000 */
[----:B------:R-:W-:-:S06]  /*1a20*/  PRMT R84, R84, 0x7632, R84 ;  /* 0x0000763254547816 */ /* 0x000fcc0000000054 */
[----:B------:R-:W3:Y:S01]  /*1a30*/  MUFU.EX2 R130, R130 ;  /* 0x0000008200827308 */ /* 0x000ee20000000800 */
[----:B------:R-:W-:-:S07]  /*1a40*/  FADD.FTZ R128, -R68, R85 ;  /* 0x0000005544807221 */ /* 0x000fce0000010100 */
[----:B------:R-:W3:Y:S01]  /*1a50*/  MUFU.RCP R134, R134 ;  /* 0x0000008600867308 */ /* 0x000ee20000001000 */
[----:B-1----:R-:W-:Y:S01]  /*1a60*/  FADD.FTZ R85, R119, 1 ;  /* 0x3f80000077557421 */ /* 0x002fe20000010000 */
[----:B------:R-:W-:Y:S01]  /*1a70*/  FMUL.FTZ R126, R107, R126 ;  /* 0x0000007e6b7e7220 */ /* 0x000fe20000410000 */
[----:B------:R-:W-:Y:S01]  /*1a80*/  FADD.FTZ R124, -R68, R125 ;  /* 0x0000007d447c7221 */ /* 0x000fe20000010100 */
[----:B0-----:R-:W-:-:S04]  /*1a90*/  FADD.FTZ R119, R121, 1 ;  /* 0x3f80000079777421 */ /* 0x001fc80000010000 */
[----:B------:R-:W0:Y:S01]  /*1aa0*/  MUFU.EX2 R135, R135 ;  /* 0x0000008700877308 */ /* 0x000e220000000800 */
[----:B------:R-:W-:Y:S01]  /*1ab0*/  FFMA.FTZ R79, R52, R116, R53 ;  /* 0x00000074344f7223 */ /* 0x000fe20000010035 */
[----:B--2---:R-:W-:Y:S01]  /*1ac0*/  FADD.FTZ R121, R132, 1 ;  /* 0x3f80000084797421 */ /* 0x004fe20000010000 */
[----:B------:R-:W-:-:S05]  /*1ad0*/  SHF.L.U32 R81, R84, 0x10, RZ ;  /* 0x0000001054517819 */ /* 0x000fca00000006ff */
[----:B------:R-:W1:Y:S01]  /*1ae0*/  MUFU.EX2 R137, R137 ;  /* 0x0000008900897308 */ /* 0x000e620000000800 */
[----:B----4-:R-:W-:Y:S01]  /*1af0*/  FADD.FTZ R132, -R136, 1 ;  /* 0x3f80000088847421 */ /* 0x010fe20000010100 */
[----:B------:R-:W-:Y:S01]  /*1b00*/  FFMA.FTZ R80, R62, R126, R65 ;  /* 0x0000007e3e507223 */ /* 0x000fe20000010041 */
[----:B------:R-:W-:Y:S01]  /*1b10*/  FMUL.FTZ R124, R107, R124 ;  /* 0x0000007c6b7c7220 */ /* 0x000fe20000410000 */
[----:B------:R-:W-:-:S04]  /*1b20*/  FMUL.FTZ R115, R79, -1.4426950216293334961 ;  /* 0xbfb8aa3b4f737820 */ /* 0x000fc80000410000 */
[----:B------:R-:W2:Y:S01]  /*1b30*/  MUFU.RCP R141, R141 ;  /* 0x0000008d008d7308 */ /* 0x000ea20000001000 */
[----:B------:R-:W-:Y:S01]  /*1b40*/  FFMA.FTZ R113, R113, R132, 1 ;  /* 0x3f80000071717423 */ /* 0x000fe20000010084 */
[----:B------:R-:W-:Y:S01]  /*1b50*/  FADD.FTZ R122, -R68, R81 ;  /* 0x00000051447a7221 */ /* 0x000fe20000010100 */
[----:B-----5:R-:W-:Y:S01]  /*1b60*/  FADD.FTZ R132, -R138, 1 ;  /* 0x3f8000008a847421 */ /* 0x020fe20000010100 */
[----:B------:R-:W-:Y:S01]  /*1b70*/  FMUL.FTZ R133, R80, -1.4426950216293334961 ;  /* 0xbfb8aa3b50857820 */ /* 0x000fe20000410000 */
[--C-:B------:R-:W-:Y:S01]  /*1b80*/  FFMA.FTZ R81, R63, R124, R64.reuse ;  /* 0x0000007c3f517223 */ /* 0x100fe20000010040 */
[----:B---3--:R-:W-:Y:S01]  /*1b90*/  FADD.FTZ R131, R131, 1 ;  /* 0x3f80000083837421 */ /* 0x008fe20000010000 */
[----:B------:R-:W-:Y:S01]  /*1ba0*/  FADD.FTZ R130, R130, 1 ;  /* 0x3f80000082827421 */ /* 0x000fe20000010000 */
[----:B------:R-:W-:Y:S01]  /*1bb0*/  FADD.FTZ R140, -R134, 1 ;  /* 0x3f800000868c7421 */ /* 0x000fe20000010100 */
[----:B------:R-:W3:Y:S01]  /*1bc0*/  MUFU.EX2 R115, R115 ;  /* 0x0000007300737308 */ /* 0x000ee20000000800 */
[----:B------:R-:W-:Y:S01]  /*1bd0*/  FFMA.FTZ R123, R123, R132, 1 ;  /* 0x3f8000007b7b7423 */ /* 0x000fe20000010084 */
[----:B------:R-:W-:Y:S01]  /*1be0*/  FMUL.FTZ R125, R81, -1.4426950216293334961 ;  /* 0xbfb8aa3b517d7820 */ /* 0x000fe20000410000 */
[C---:B------:R-:W-:Y:S01]  /*1bf0*/  FMUL.FTZ R128, R107.reuse, R128 ;  /* 0x000000806b807220 */ /* 0x040fe20000410000 */
[----:B------:R-:W-:Y:S01]  /*1c00*/  FMUL.FTZ R113, R136, R113 ;  /* 0x0000007188717220 */ /* 0x000fe20000410000 */
[----:B------:R-:W-:Y:S01]  /*1c10*/  FMUL.FTZ R122, R107, R122 ;  /* 0x0000007a6b7a7220 */ /* 0x000fe20000410000 */
[----:B------:R-:W-:Y:S01]  /*1c20*/  FFMA.FTZ R139, R97, R140, 1 ;  /* 0x3f800000618b7423 */ /* 0x000fe2000001008c */
[----:B0-----:R-:W-:Y:S01]  /*1c30*/  FADD.FTZ R136, R135, 1 ;  /* 0x3f80000087887421 */ /* 0x001fe20000010000 */
[----:B------:R-:W-:Y:S01]  /*1c40*/  MUFU.EX2 R133, R133 ;  /* 0x0000008500857308 */ /* 0x000fe20000000800 */
[----:B-1----:R-:W-:Y:S01]  /*1c50*/  FADD.FTZ R97, R137, 1 ;  /* 0x3f80000089617421 */ /* 0x002fe20000010000 */
[----:B------:R-:W-:Y:S01]  /*1c60*/  FFMA.FTZ R82, R63, R128, R64 ;  /* 0x000000803f527223 */ /* 0x000fe20000010040 */
[----:B------:R-:W-:Y:S01]  /*1c70*/  FMUL.FTZ R135, R138, R123 ;  /* 0x0000007b8a877220 */ /* 0x000fe20000410000 */
[----:B------:R-:W-:-:S04]  /*1c80*/  FFMA.FTZ R68, R62, R122, R65 ;  /* 0x0000007a3e447223 */ /* 0x000fc80000010041 */
[----:B------:R-:W0:Y:S01]  /*1c90*/  MUFU.RCP R131, R131 ;  /* 0x0000008300837308 */ /* 0x000e220000001000 */
[----:B--2---:R-:W-:Y:S01]  /*1ca0*/  FADD.FTZ R140, -R141, 1 ;  /* 0x3f8000008d8c7421 */ /* 0x004fe20000010100 */
[----:B------:R-:W-:Y:S01]  /*1cb0*/  FMUL.FTZ R84, R82, -1.4426950216293334961 ;  /* 0xbfb8aa3b52547820 */ /* 0x000fe20000410000 */
[----:B------:R-:W-:-:S05]  /*1cc0*/  SHF.L.U32 R132, R86, 0x10, RZ ;  /* 0x0000001056847819 */ /* 0x000fca00000006ff */
[----:B------:R-:W1:Y:S01]  /*1cd0*/  MUFU.RCP R130, R130 ;  /* 0x0000008200827308 */ /* 0x000e620000001000 */
[----:B------:R-:W-:Y:S01]  /*1ce0*/  FMUL.FTZ R127, R68, -1.4426950216293334961 ;  /* 0xbfb8aa3b447f7820 */ /* 0x000fe20000410000 */
[----:B------:R-:W-:-:S06]  /*1cf0*/  PRMT R86, R86, 0x7632, R86 ;  /* 0x0000763256567816 */ /* 0x000fcc0000000056 */
[----:B------:R-:W2:Y:S01]  /*1d00*/  MUFU.RCP R123, R136 ;  /* 0x00000088007b7308 */ /* 0x000ea20000001000 */
[----:B------:R-:W-:Y:S01]  /*1d10*/  FFMA.FTZ R140, R129, R140, 1 ;  /* 0x3f800000818c7423 */ /* 0x000fe2000001008c */
[----:B------:R-:W-:-:S06]  /*1d20*/  SHF.L.U32 R129, R87, 0x10, RZ ;  /* 0x0000001057817819 */ /* 0x000fcc00000006ff */
[----:B------:R-:W4:Y:S01]  /*1d30*/  MUFU.EX2 R125, R125 ;  /* 0x0000007d007d7308 */ /* 0x000f220000000800 */
[----:B------:R-:W-:Y:S01]  /*1d40*/  PRMT R87, R87, 0x7632, R87 ;  /* 0x0000763257577816 */ /* 0x000fe20000000057 */
[----:B------:R-:W-:Y:S01]  /*1d50*/  FMUL.FTZ R134, R134, R139 ;  /* 0x0000008b86867220 */ /* 0x000fe20000410000 */
[----:B------:R-:W-:-:S05]  /*1d60*/  SHF.L.U32 R86, R86, 0x10, RZ ;  /* 0x0000001056567819 */ /* 0x000fca00000006ff */
[----:B------:R-:W5:Y:S01]  /*1d70*/  MUFU.RCP R97, R97 ;  /* 0x0000006100617308 */ /* 0x000f620000001000 */
[----:B---3--:R-:W-:Y:S01]  /*1d80*/  FADD.FTZ R137, R115, 1 ;  /* 0x3f80000073897421 */ /* 0x008fe20000010000 */
[----:B------:R-:W-:Y:S01]  /*1d90*/  SHF.L.U32 R115, R87, 0x10, RZ ;  /* 0x0000001057737819 */ /* 0x000fe200000006ff */
[----:B------:R-:W-:Y:S01]  /*1da0*/  FMUL.FTZ R140, R141, R140 ;  /* 0x0000008c8d8c7220 */ /* 0x000fe20000410000 */
[----:B------:R-:W-:-:S04]  /*1db0*/  FMUL.FTZ R129, R129, R134 ;  /* 0x0000008681817220 */ /* 0x000fc80000410000 */
[----:B------:R-:W3:Y:S01]  /*1dc0*/  MUFU.EX2 R84, R84 ;  /* 0x0000005400547308 */ /* 0x000ee20000000800 */
[----:B------:R-:W-:Y:S01]  /*1dd0*/  FMUL.FTZ R87, R86, R135 ;  /* 0x0000008756577220 */ /* 0x000fe20000410000 */
[----:B0-----:R-:W-:Y:S01]  /*1de0*/  FADD.FTZ R134, -R131, 1 ;  /* 0x3f80000083867421 */ /* 0x001fe20000010100 */
[----:B------:R-:W-:-:S05]  /*1df0*/  FADD.FTZ R135, R133, 1 ;  /* 0x3f80000085877421 */ /* 0x000fca0000010000 */
[----:B------:R-:W0:Y:S01]  /*1e00*/  MUFU.EX2 R127, R127 ;  /* 0x0000007f007f7308 */ /* 0x000e220000000800 */
[----:B-1----:R-:W-:Y:S01]  /*1e10*/  FADD.FTZ R133, -R130, 1 ;  /* 0x3f80000082857421 */ /* 0x002fe20000010100 */
[----:B------:R-:W-:Y:S01]  /*1e20*/  FMUL.FTZ R86, R115, R140 ;  /* 0x0000008c73567220 */ /* 0x000fe20000410000 */
[----:B--2---:R-:W-:Y:S01]  /*1e30*/  FADD.FTZ R136, -R123, 1 ;  /* 0x3f8000007b887421 */ /* 0x004fe20000010100 */
[----:B------:R-:W-:Y:S01]  /*1e40*/  FFMA.FTZ R134, R95, R134, 1 ;  /* 0x3f8000005f867423 */ /* 0x000fe20000010086 */
[----:B----4-:R-:W-:Y:S01]  /*1e50*/  FADD.FTZ R115, R125, 1 ;  /* 0x3f8000007d737421 */ /* 0x010fe20000010000 */
[----:B------:R-:W-:Y:S02]  /*1e60*/  FFMA.FTZ R133, R96, R133, 1 ;  /* 0x3f80000060857423 */ /* 0x000fe40000010085 */
[----:B------:R-:W1:Y:S01]  /*1e70*/  MUFU.RCP R119, R119 ;  /* 0x0000007700777308 */ /* 0x000e620000001000 */
[----:B-----5:R-:W-:Y:S01]  /*1e80*/  FADD.FTZ R96, -R97, 1 ;  /* 0x3f80000061607421 */ /* 0x020fe20000010100 */
[----:B------:R-:W-:-:S06]  /*1e90*/  FFMA.FTZ R138, R117, R136, 1 ;  /* 0x3f800000758a7423 */ /* 0x000fcc0000010088 */
[----:B------:R-:W2:Y:S01]  /*1ea0*/  MUFU.RCP R95, R135 ;  /* 0x00000087005f7308 */ /* 0x000ea20000001000 */
[----:B------:R-:W-:Y:S01]  /*1eb0*/  FFMA.FTZ R96, R83, R96, 1 ;  /* 0x3f80000053607423 */ /* 0x000fe20000010060 */
[----:B------:R-:W-:Y:S01]  /*1ec0*/  FMUL.FTZ R134, R131, R134 ;  /* 0x0000008683867220 */ /* 0x000fe20000410000 */
[----:B---3--:R-:W-:-:S05]  /*1ed0*/  FADD.FTZ R131, R84, 1 ;  /* 0x3f80000054837421 */ /* 0x008fca0000010000 */
[----:B------:R-:W3:Y:S01]  /*1ee0*/  MUFU.RCP R85, R85 ;  /* 0x0000005500557308 */ /* 0x000ee20000001000 */
[----:B------:R-:W-:Y:S01]  /*1ef0*/  FMUL.FTZ R132, R132, R113 ;  /* 0x0000007184847220 */ /* 0x000fe20000410000 */
[----:B------:R-:W-:Y:S01]  /*1f00*/  FMUL.FTZ R136, R130, R133 ;  /* 0x0000008582887220 */ /* 0x000fe20000410000 */
[----:B0-----:R-:W-:-:S05]  /*1f10*/  FADD.FTZ R127, R127, 1 ;  /* 0x3f8000007f7f7421 */ /* 0x001fca0000010000 */
[----:B------:R2:W0:Y:S01]  /*1f20*/  MUFU.RCP R117, R115 ;  /* 0x0000007300757308 */ /* 0x0004220000001000 */
[----:B------:R-:W-:Y:S01]  /*1f30*/  FMUL.FTZ R130, R97, R96 ;  /* 0x0000006061827220 */ /* 0x000fe20000410000 */
[----:B------:R-:W-:-:S06]  /*1f40*/  PRMT R83, R88, 0x7632, R83 ;  /* 0x0000763258537816 */ /* 0x000fcc0000000053 */
[----:B------:R-:W4:Y:S01]  /*1f50*/  MUFU.RCP R121, R121 ;  /* 0x0000007900797308 */ /* 0x000f220000001000 */
[----:B------:R-:W-:Y:S02]  /*1f60*/  PRMT R96, R89, 0x7632, R96 ;  /* 0x0000763259607816 */ /* 0x000fe40000000060 */
[----:B------:R-:W-:-:S05]  /*1f70*/  SHF.L.U32 R125, R88, 0x10, RZ ;  /* 0x00000010587d7819 */ /* 0x000fca00000006ff */
[----:B------:R-:W5:Y:S01]  /*1f80*/  MUFU.RCP R113, R137 ;  /* 0x0000008900717308 */ /* 0x000f620000001000 */
[----:B------:R-:W-:Y:S01]  /*1f90*/  SHF.L.U32 R83, R83, 0x10, RZ ;  /* 0x0000001053537819 */ /* 0x000fe200000006ff */
[----:B------:R-:W-:Y:S01]  /*1fa0*/  FMUL.FTZ R97, R123, R138 ;  /* 0x0000008a7b617220 */ /* 0x000fe20000410000 */
[----:B------:R-:W-:Y:S01]  /*1fb0*/  SHF.L.U32 R96, R96, 0x10, RZ ;  /* 0x0000001060607819 */ /* 0x000fe200000006ff */
[----:B-1----:R-:W-:-:S04]  /*1fc0*/  FADD.FTZ R84, -R119, 1 ;  /* 0x3f80000077547421 */ /* 0x002fc80000010100 */
[----:B------:R-:W1:Y:S01]  /*1fd0*/  MUFU.RCP R88, R127 ;  /* 0x0000007f00587308 */ /* 0x000e620000001000 */
[----:B--2---:R-:W-:Y:S01]  /*1fe0*/  FADD.FTZ R115, -R95, 1 ;  /* 0x3f8000005f737421 */ /* 0x004fe20000010100 */
[----:B------:R-:W-:-:S06]  /*1ff0*/  FMUL.FTZ R123, R83, R130 ;  /* 0x00000082537b7220 */ /* 0x000fcc0000410000 */
[----:B------:R-:W2:Y:S01]  /*2000*/  MUFU.RCP R131, R131 ;  /* 0x0000008300837308 */ /* 0x000ea20000001000 */
[----:B------:R-:W-:Y:S01]  /*2010*/  FMUL.FTZ R83, R96, R97 ;  /* 0x0000006160537220 */ /* 0x000fe20000410000 */
[----:B---3--:R-:W-:Y:S01]  /*2020*/  FADD.FTZ R97, -R85, 1 ;  /* 0x3f80000055617421 */ /* 0x008fe20000010100 */
[----:B0-----:R-:W-:Y:S01]  /*2030*/  FADD.FTZ R96, -R117, 1 ;  /* 0x3f80000075607421 */ /* 0x001fe20000010100 */
[----:B------:R-:W-:Y:S01]  /*2040*/  FFMA.FTZ R84, R69, R84, 1 ;  /* 0x3f80000045547423 */ /* 0x000fe20000010054 */
[----:B------:R-:W-:Y:S01]  /*2050*/  FFMA.FTZ R80, R80, R115, 1 ;  /* 0x3f80000050507423 */ /* 0x000fe20000010073 */
[----:B----4-:R-:W-:Y:S01]  /*2060*/  FADD.FTZ R69, -R121, 1 ;  /* 0x3f80000079457421 */ /* 0x010fe20000010100 */
[----:B------:R-:W-:Y:S01]  /*2070*/  FFMA.FTZ R94, R94, R97, 1 ;  /* 0x3f8000005e5e7423 */ /* 0x000fe20000010061 */
[----:B------:R-:W-:Y:S01]  /*2080*/  FFMA.FTZ R96, R81, R96, 1 ;  /* 0x3f80000051607423 */ /* 0x000fe20000010060 */
[----:B------:R-:W-:Y:S01]  /*2090*/  FMUL.FTZ R81, R95, R80 ;  /* 0x000000505f517220 */ /* 0x000fe20000410000 */
[----:B------:R-:W-:Y:S01]  /*20a0*/  FFMA.FTZ R78, R78, R69, 1 ;  /* 0x3f8000004e4e7423 */ /* 0x000fe20000010045 */
[----:B-----5:R-:W-:Y:S01]  /*20b0*/  FADD.FTZ R80, -R113, 1 ;  /* 0x3f80000071507421 */ /* 0x020fe20000010100 */
[----:B------:R-:W-:Y:S01]  /*20c0*/  FMUL.FTZ R94, R85, R94 ;  /* 0x0000005e555e7220 */ /* 0x000fe20000410000 */
[----:B-1----:R-:W-:Y:S01]  /*20d0*/  FADD.FTZ R85, -R88, 1 ;  /* 0x3f80000058557421 */ /* 0x002fe20000010100 */
[----:B------:R-:W-:Y:S01]  /*20e0*/  FMUL.FTZ R121, R121, R78 ;  /* 0x0000004e79797220 */ /* 0x000fe20000410000 */
[----:B------:R-:W-:Y:S01]  /*20f0*/  FFMA.FTZ R80, R79, R80, 1 ;  /* 0x3f8000004f507423 */ /* 0x000fe20000010050 */
[----:B------:R-:W-:Y:S01]  /*2100*/  PRMT R78, R90, 0x7632, R78 ;  /* 0x000076325a4e7816 */ /* 0x000fe2000000004e */
[----:B--2---:R-:W-:Y:S01]  /*2110*/  FADD.FTZ R95, -R131, 1 ;  /* 0x3f800000835f7421 */ /* 0x004fe20000010100 */
[----:B------:R-:W-:Y:S01]  /*2120*/  PRMT R79, R91, 0x7632, R79 ;  /* 0x000076325b4f7816 */ /* 0x000fe2000000004f */
[----:B------:R-:W-:Y:S01]  /*2130*/  FFMA.FTZ R85, R68, R85, 1 ;  /* 0x3f80000044557423 */ /* 0x000fe20000010055 */
[----:B------:R-:W-:Y:S01]  /*2140*/  SHF.L.U32 R78, R78, 0x10, RZ ;  /* 0x000000104e4e7819 */ /* 0x000fe200000006ff */
[----:B------:R-:W-:Y:S01]  /*2150*/  FFMA.FTZ R68, R82, R95, 1 ;  /* 0x3f80000052447423 */ /* 0x000fe2000001005f */
[----:B------:R-:W-:Y:S01]  /*2160*/  SHF.L.U32 R79, R79, 0x10, RZ ;  /* 0x000000104f4f7819 */ /* 0x000fe200000006ff */
[----:B------:R-:W-:Y:S01]  /*2170*/  FMUL.FTZ R96, R117, R96 ;  /* 0x0000006075607220 */ /* 0x000fe20000410000 */
[----:B------:R-:W-:Y:S01]  /*2180*/  SHF.L.U32 R82, R92, 0x10, RZ ;  /* 0x000000105c527819 */ /* 0x000fe200000006ff */
[----:B------:R-:W-:Y:S01]  /*2190*/  FMUL.FTZ R68, R131, R68 ;  /* 0x0000004483447220 */ /* 0x000fe20000410000 */
[----:B------:R-:W-:Y:S01]  /*21a0*/  FMUL.FTZ R69, R113, R80 ;  /* 0x0000005071457220 */ /* 0x000fe20000410000 */
[----:B------:R-:W-:Y:S01]  /*21b0*/  FMUL.FTZ R81, R78, R81 ;  /* 0x000000514e517220 */ /* 0x000fe20000410000 */
[----:B------:R-:W-:Y:S01]  /*21c0*/  FMUL.FTZ R131, R51, R132 ;  /* 0x0000008433837220 */ /* 0x000fe20000410000 */
[----:B------:R-:W-:Y:S01]  /*21d0*/  FMUL.FTZ R80, R88, R85 ;  /* 0x0000005558507220 */ /* 0x000fe20000410000 */
[----:B------:R-:W-:Y:S01]  /*21e0*/  FMUL.FTZ R78, R79, R96 ;  /* 0x000000604f4e7220 */ /* 0x000fe20000410000 */
[----:B------:R-:W-:Y:S01]  /*21f0*/  SHF.L.U32 R85, R91, 0x10, RZ ;  /* 0x000000105b557819 */ /* 0x000fe200000006ff */
[----:B------:R-:W-:Y:S01]  /*2200*/  FMUL.FTZ R79, R82, R121 ;  /* 0x00000079524f7220 */ /* 0x000fe20000410000 */
[C---:B------:R-:W-:Y:S01]  /*2210*/  FFMA.FTZ R91, R105.reuse, R132, R70 ;  /* 0x00000084695b7223 */ /* 0x040fe20000010046 */
[----:B------:R-:W-:Y:S01]  /*2220*/  FADD.FTZ R82, R132, R71 ;  /* 0x0000004784527221 */ /* 0x000fe20000010000 */
[----:B------:R-:W-:Y:S01]  /*2230*/  FMUL.FTZ R130, R62, R87 ;  /* 0x000000573e827220 */ /* 0x000fe20000410000 */
[----:B------:R-:W-:Y:S01]  /*2240*/  FADD.FTZ R71, RZ, R131 ;  /* 0x00000083ff477221 */ /* 0x000fe20000010000 */
[----:B------:R-:W-:Y:S01]  /*2250*/  FFMA.FTZ R70, R105, R131, RZ ;  /* 0x0000008369467223 */ /* 0x000fe200000100ff */
[----:B------:R-:W-:Y:S01]  /*2260*/  FADD.FTZ R88, R129, R75 ;  /* 0x0000004b81587221 */ /* 0x000fe20000010000 */
[----:B------:R-:W-:Y:S01]  /*2270*/  FFMA.FTZ R95, R103, R129, R74 ;  /* 0x00000081675f7223 */ /* 0x000fe2000001004a */
[----:B------:R-:W-:Y:S01]  /*2280*/  FFMA.FTZ R75, R109, R87, R72 ;  /* 0x000000576d4b7223 */ /* 0x000fe20000010048 */
[----:B------:R-:W-:Y:S01]  /*2290*/  FMUL.FTZ R129, R52, R129 ;  /* 0x0000008134817220 */ /* 0x000fe20000410000 */
[----:B------:R-:W-:Y:S01]  /*22a0*/  FADD.FTZ R72, R71, R130 ;  /* 0x0000008247487221 */ /* 0x000fe20000010000 */
[----:B------:R-:W-:Y:S01]  /*22b0*/  FFMA.FTZ R74, R109, R130, R70 ;  /* 0x000000826d4a7223 */ /* 0x000fe20000010046 */
[----:B------:R-:W-:Y:S01]  /*22c0*/  FMUL.FTZ R84, R119, R84 ;  /* 0x0000005477547220 */ /* 0x000fe20000410000 */
[----:B------:R-:W-:Y:S01]  /*22d0*/  FMUL.FTZ R125, R125, R134 ;  /* 0x000000867d7d7220 */ /* 0x000fe20000410000 */
[----:B------:R-:W-:Y:S01]  /*22e0*/  FMUL.FTZ R127, R63, R86 ;  /* 0x000000563f7f7220 */ /* 0x000fe20000410000 */
[----:B------:R-:W-:Y:S01]  /*22f0*/  FADD.FTZ R72, R72, R129 ;  /* 0x0000008148487221 */ /* 0x000fe20000010000 */
[----:B------:R-:W-:Y:S01]  /*2300*/  FFMA.FTZ R74, R103, R129, R74 ;  /* 0x00000081674a7223 */ /* 0x000fe2000001004a */
[----:B------:R-:W-:Y:S01]  /*2310*/  FMUL.FTZ R85, R85, R84 ;  /* 0x0000005455557220 */ /* 0x000fe20000410000 */
[----:B------:R-:W-:Y:S01]  /*2320*/  FADD.FTZ R84, R87, R73 ;  /* 0x0000004957547221 */ /* 0x000fe20000010000 */
[----:B------:R-:W-:Y:S01]  /*2330*/  SHF.L.U32 R89, R89, 0x10, RZ ;  /* 0x0000001059597819 */ /* 0x000fe200000006ff */
[----:B------:R-:W-:Y:S01]  /*2340*/  FFMA.FTZ R97, R111, R86, R76 ;  /* 0x000000566f617223 */ /* 0x000fe2000001004c */
[----:B------:R-:W-:Y:S01]  /*2350*/  FFMA.FTZ R91, R114, R125, R91 ;  /* 0x0000007d725b7223 */ /* 0x000fe2000001005b */
[----:B------:R-:W-:Y:S01]  /*2360*/  FADD.FTZ R82, R82, R125 ;  /* 0x0000007d52527221 */ /* 0x000fe20000010000 */
[----:B------:R-:W-:Y:S01]  /*2370*/  FFMA.FTZ R73, R118, R123, R75 ;  /* 0x0000007b76497223 */ /* 0x000fe2000001004b */
[----:B------:R-:W-:Y:S01]  /*2380*/  FMUL.FTZ R125, R51, R125 ;  /* 0x0000007d337d7220 */ /* 0x000fe20000410000 */
[----:B------:R-:W-:Y:S01]  /*2390*/  FADD.FTZ R76, R72, R127 ;  /* 0x0000007f484c7221 */ /* 0x000fe20000010000 */
[----:B------:R-:W-:Y:S01]  /*23a0*/  FFMA.FTZ R75, R111, R127, R74 ;  /* 0x0000007f6f4b7223 */ /* 0x000fe2000001004a */
[----:B------:R-:W-:Y:S01]  /*23b0*/  FADD.FTZ R72, R84, R123 ;  /* 0x0000007b54487221 */ /* 0x000fe20000010000 */
[----:B------:R-:W-:Y:S01]  /*23c0*/  FMUL.FTZ R89, R89, R136 ;  /* 0x0000008859597220 */ /* 0x000fe20000410000 */
[----:B------:R-:W-:Y:S01]  /*23d0*/  FMUL.FTZ R123, R62, R123 ;  /* 0x0000007b3e7b7220 */ /* 0x000fe20000410000 */
[----:B------:R-:W-:Y:S01]  /*23e0*/  FADD.FTZ R76, R76, R125 ;  /* 0x0000007d4c4c7221 */ /* 0x000fe20000010000 */
[----:B------:R-:W-:Y:S01]  /*23f0*/  FFMA.FTZ R87, R114, R125, R75 ;  /* 0x0000007d72577223 */ /* 0x000fe2000001004b */
[----:B------:R-:W-:Y:S01]  /*2400*/  SHF.L.U32 R117, R90, 0x10, RZ ;  /* 0x000000105a757819 */ /* 0x000fe200000006ff */
[----:B------:R-:W-:Y:S01]  /*2410*/  FMUL.FTZ R121, R52, R89 ;  /* 0x0000005934797220 */ /* 0x000fe20000410000 */
[----:B------:R-:W-:Y:S01]  /*2420*/  FADD.FTZ R76, R76, R123 ;  /* 0x0000007b4c4c7221 */ /* 0x000fe20000010000 */
[----:B------:R-:W-:Y:S01]  /*2430*/  FFMA.FTZ R87, R118, R123, R87 ;  /* 0x0000007b76577223 */ /* 0x000fe20000010057 */
[----:B------:R-:W-:Y:S01]  /*2440*/  FMUL.FTZ R119, R63, R83 ;  /* 0x000000533f777220 */ /* 0x000fe20000410000 */
[----:B------:R-:W-:Y:S01]  /*2450*/  FMUL.FTZ R117, R117, R94 ;  /* 0x0000005e75757220 */ /* 0x000fe20000410000 */
[----:B------:R-:W-:Y:S01]  /*2460*/  FADD.FTZ R76, R76, R121 ;  /* 0x000000794c4c7221 */ /* 0x000fe20000010000 */
[----:B------:R-:W-:Y:S01]  /*2470*/  FFMA.FTZ R87, R112, R121, R87 ;  /* 0x0000007970577223 */ /* 0x000fe20000010057 */
[----:B------:R-:W-:Y:S01]  /*2480*/  PRMT R92, R92, 0x7632, R92 ;  /* 0x000076325c5c7816 */ /* 0x000fe2000000005c */
[-C--:B------:R-:W-:Y:S01]  /*2490*/  FFMA.FTZ R91, R110, R117.reuse, R91 ;  /* 0x000000756e5b7223 */ /* 0x080fe2000001005b */
[----:B------:R-:W-:Y:S01]  /*24a0*/  FADD.FTZ R82, R82, R117 ;  /* 0x0000007552527221 */ /* 0x000fe20000010000 */
[----:B------:R-:W-:Y:S01]  /*24b0*/  FMUL.FTZ R117, R51, R117 ;  /* 0x0000007533757220 */ /* 0x000fe20000410000 */
[----:B------:R-:W-:Y:S01]  /*24c0*/  FADD.FTZ R76, R76, R119 ;  /* 0x000000774c4c7221 */ /* 0x000fe20000010000 */
[----:B------:R-:W-:Y:S01]  /*24d0*/  FFMA.FTZ R87, R120, R119, R87 ;  /* 0x0000007778577223 */ /* 0x000fe20000010057 */
[----:B------:R-:W-:Y:S01]  /*24e0*/  SHF.L.U32 R113, R92, 0x10, RZ ;  /* 0x000000105c717819 */ /* 0x000fe200000006ff */
[----:B------:R-:W-:Y:S01]  /*24f0*/  FMUL.FTZ R115, R62, R81 ;  /* 0x000000513e737220 */ /* 0x000fe20000410000 */
[----:B------:R-:W-:Y:S01]  /*2500*/  FADD.FTZ R76, R76, R117 ;  /* 0x000000754c4c7221 */ /* 0x000fe20000010000 */
[----:B------:R-:W-:-:S02]  /*2510*/  FFMA.FTZ R87, R110, R117, R87 ;  /* 0x000000756e577223 */ /* 0x000fc40000010057 */
[----:B------:R-:W-:Y:S01]  /*2520*/  FMUL.FTZ R80, R113, R80 ;  /* 0x0000005071507220 */ /* 0x000fe20000410000 */
[----:B------:R-:W-:Y:S01]  /*2530*/  FMUL.FTZ R113, R52, R85 ;  /* 0x0000005534717220 */ /* 0x000fe20000410000 */
[----:B------:R-:W-:Y:S01]  /*2540*/  FADD.FTZ R76, R76, R115 ;  /* 0x000000734c4c7221 */ /* 0x000fe20000010000 */
[----:B------:R-:W-:Y:S01]  /*2550*/  FFMA.FTZ R87, R126, R115, R87 ;  /* 0x000000737e577223 */ /* 0x000fe20000010057 */
[----:B------:R-:W-:Y:S02]  /*2560*/  FMUL.FTZ R141, R63, R78 ;  /* 0x0000004e3f8d7220 */ /* 0x000fe40000410000 */
[----:B------:R-:W-:Y:S01]  /*2570*/  FADD.FTZ R76, R76, R113 ;  /* 0x000000714c4c7221 */ /* 0x000fe20000010000 */
[----:B------:R-:W-:Y:S01]  /*2580*/  FFMA.FTZ R87, R108, R113, R87 ;  /* 0x000000716c577223 */ /* 0x000fe20000010057 */
[----:B------:R-:W-:Y:S01]  /*2590*/  FADD.FTZ R90, R86, R77 ;  /* 0x0000004d565a7221 */ /* 0x000fe20000010000 */
[----:B------:R-:W-:Y:S01]  /*25a0*/  PRMT R74, R93, 0x7632, R74 ;  /* 0x000076325d4a7816 */ /* 0x000fe2000000004a */
[----:B------:R-:W-:Y:S01]  /*25b0*/  FMUL.FTZ R139, R51, R79 ;  /* 0x0000004f338b7220 */ /* 0x000fe20000410000 */
[----:B------:R-:W-:Y:S01]  /*25c0*/  SHF.L.U32 R84, R93, 0x10, RZ ;  /* 0x000000105d547819 */ /* 0x000fe200000006ff */
[----:B------:R-:W-:Y:S01]  /*25d0*/  FADD.FTZ R76, R76, R141 ;  /* 0x0000008d4c4c7221 */ /* 0x000fe20000010000 */
[----:B------:R-:W-:Y:S01]  /*25e0*/  FFMA.FTZ R87, R124, R141, R87 ;  /* 0x0000008d7c577223 */ /* 0x000fe20000010057 */
[----:B------:R-:W-:Y:S01]  /*25f0*/  FFMA.FTZ R75, R120, R83, R97 ;  /* 0x00000053784b7223 */ /* 0x000fe20000010061 */
[----:B------:R-:W-:Y:S01]  /*2600*/  FADD.FTZ R77, R90, R83 ;  /* 0x000000535a4d7221 */ /* 0x000fe20000010000 */
[----:B------:R-:W-:Y:S01]  /*2610*/  SHF.L.U32 R83, R74, 0x10, RZ ;  /* 0x000000104a537819 */ /* 0x000fe200000006ff */
        /* <DEDUP_REMOVED lines=8> */
[----:B------:R-:W-:-:S02]  /*26a0*/  FMUL.FTZ R133, R63, R86 ;  /* 0x000000563f857220 */ /* 0x000fc40000410000 */
        /* <DEDUP_REMOVED lines=9> */
[----:B------:R-:W-:Y:S01]  /*2740*/  FFMA.FTZ R87, R124, R78, R75 ;  /* 0x0000004e7c577223 */ /* 0x000fe2000001004b */
[----:B------:R-:W-:Y:S01]  /*2750*/  FADD.FTZ R77, R77, R78 ;  /* 0x0000004e4d4d7221 */ /* 0x000fe20000010000 */
[----:B------:R-:W-:Y:S01]  /*2760*/  FADD.FTZ R81, R72, R81 ;  /* 0x0000005148517221 */ /* 0x000fe20000010000 */
[----:B------:R0:W-:Y:S01]  /*2770*/  STS.64 [R101], R68 ;  /* 0x0000004465007388 */ /* 0x0001e20000000a00 */
[----:B------:R-:W-:Y:S01]  /*2780*/  FFMA.FTZ R74, R116, R84, R83 ;  /* 0x00000054744a7223 */ /* 0x000fe20000010053 */
[----:B------:R-:W-:Y:S01]  /*2790*/  FADD.FTZ R75, R85, R84 ;  /* 0x00000054554b7221 */ /* 0x000fe20000010000 */
[----:B------:R-:W-:Y:S01]  /*27a0*/  FFMA.FTZ R72, R122, R80, R73 ;  /* 0x000000507a487223 */ /* 0x000fe20000010049 */
[----:B------:R-:W-:Y:S01]  /*27b0*/  FFMA.FTZ R76, R128, R86, R87 ;  /* 0x00000056804c7223 */ /* 0x000fe20000010057 */
[----:B------:R-:W-:Y:S01]  /*27c0*/  FADD.FTZ R77, R77, R86 ;  /* 0x000000564d4d7221 */ /* 0x000fe20000010000 */
[----:B------:R-:W-:Y:S01]  /*27d0*/  FFMA.FTZ R70, R106, R79, R91 ;  /* 0x0000004f6a467223 */ /* 0x000fe2000001005b */
[----:B------:R-:W-:Y:S01]  /*27e0*/  FADD.FTZ R71, R82, R79 ;  /* 0x0000004f52477221 */ /* 0x000fe20000010000 */
        /* <DEDUP_REMOVED lines=23> */
.L_x_268:
        /* <DEDUP_REMOVED lines=122> */
.L_x_270:
[----:B------:R-:W-:Y:S05]  /*3100*/  BSYNC.RECONVERGENT B0 ;  /* 0x0000000000007941 */ /* 0x000fea0003800200 */
.L_x_269:
[----:B------:R-:W1:Y:S01]  /*3110*/  SHFL.BFLY PT, R69, R86, 0x2, 0x1f ;  /* 0x0c401f0056457f89 */ /* 0x000e6200000e0000 */
[----:B------:R-:W-:Y:S02]  /*3120*/  ISETP.NE.AND P2, PT, R100, RZ, PT ;  /* 0x000000ff6400720c */ /* 0x000fe40003f45270 */
[----:B------:R-:W-:Y:S01]  /*3130*/  ISETP.GE.U32.AND P0, PT, R99, UR9, PT ;  /* 0x0000000963007c0c */ /* 0x000fe2000bf06070 */
[----:B------:R-:W2:Y:S03]  /*3140*/  SHFL.BFLY PT, R79, R84, 0x2, 0x1f ;  /* 0x0c401f00544f7f89 */ /* 0x000ea600000e0000 */
[----:B------:R-:W-:-:S07]  /*3150*/  ISETP.GE.AND.EX P0, PT, R56, UR7, PT, P0 ;  /* 0x0000000738007c0c */ /* 0x000fce000bf06300 */
[----:B------:R-:W-:-:S05]  /*3160*/  @!P2 IMAD R68, R55, UR5, R0 ;  /* 0x000000053744ac24 */ /* 0x000fca000f8e0200 */
[----:B------:R-:W-:-:S04]  /*3170*/  @!P2 LEA R68, R68, R57, 0x3 ;  /* 0x000000394444a211 */ /* 0x000fc800078e18ff */
[----:B0-----:R-:W-:Y:S01]  /*3180*/  @!P2 SHF.L.U32 R83, R68, 0x1, RZ ;  /* 0x000000014453a819 */ /* 0x001fe200000006ff */
        /* <DEDUP_REMOVED lines=9> */
[----:B------:R-:W-:Y:S05]  /*3220*/  @!P0 BRA `(.L_x_271) ;  /* 0x0000000000408947 */ /* 0x000fea0003800000 */
[----:B------:R-:W-:Y:S01]  /*3230*/  BAR.SYNC.DEFER_BLOCKING 0x0 ;  /* 0x0000000000007b1d */ /* 0x000fe20000010000 */
[----:B------:R-:W-:-:S13]  /*3240*/  ISETP.NE.AND P3, PT, R3, RZ, PT ;  /* 0x000000ff0300720c */ /* 0x000fda0003f65270 */
[----:B------:R-:W-:Y:S05]  /*3250*/  @P3 BRA `(.L_x_272) ;  /* 0x0000000000283947 */ /* 0x000fea0003800000 */
[----:B------:R-:W-:Y:S06]  /*3260*/  MEMBAR.ALL.GPU ;  /* 0x0000000000007992 */ /* 0x000fec000000a000 */
[----:B------:R-:W-:-:S00]  /*3270*/  ERRBAR ;  /* 0x00000000000079ab */ /* 0x000fc00000000000 */
[----:B------:R-:W-:Y:S06]  /*3280*/  CGAERRBAR ;  /* 0x00000000000075ab */ /* 0x000fec0000000000 */
[----:B0-----:R0:W5:Y:S02]  /*3290*/  ATOM.E.ADD.STRONG.GPU PT, R68, desc[UR10][R142.64+0x80], R60 ;  /* 0x8000803c8e44798a */ /* 0x00116400081ef10a */
.L_x_273:
[----:B------:R-:W2:Y:S04]  /*32a0*/  LD.E.STRONG.GPU R69, desc[UR10][R142.64+0x80] ;  /* 0x0000800a8e457980 */ /* 0x000ea8000c10f900 */
[----:B--2---:R-:W-:Y:S01]  /*32b0*/  CCTL.IVALL ;  /* 0x00000000ff00798f */ /* 0x004fe20002000000 */
[----:B------:R-:W-:Y:S05]  /*32c0*/  YIELD ;  /* 0x0000000000007946 */ /* 0x000fea0003800000 */
[----:B-----5:R-:W-:-:S04]  /*32d0*/  LOP3.LUT R69, R69, R68, RZ, 0x3c, !PT ;  /* 0x0000004445457212 */ /* 0x020fc800078e3cff */
[----:B------:R-:W-:-:S13]  /*32e0*/  ISETP.GT.AND P3, PT, R69, -0x1, PT ;  /* 0xffffffff4500780c */ /* 0x000fda0003f64270 */
[----:B------:R-:W-:Y:S05]  /*32f0*/  @P3 BRA `(.L_x_273) ;  /* 0xfffffffc00e83947 */ /* 0x000fea000383ffff */
.L_x_272:
[----:B------:R-:W-:Y:S05]  /*3300*/  WARPSYNC.ALL ;  /* 0x0000000000007948 */ /* 0x000fea0003800000 */
[----:B------:R-:W-:Y:S06]  /*3310*/  BAR.SYNC.DEFER_BLOCKING 0x0 ;  /* 0x0000000000007b1d */ /* 0x000fec0000010000 */
[----:B------:R-:W-:Y:S05]  /*3320*/  BRA `(.L_x_274) ;  /* 0x00000000003c7947 */ /* 0x000fea0003800000 */
.L_x_271:
[----:B------:R-:W-:Y:S01]  /*3330*/  BAR.SYNC.DEFER_BLOCKING 0x0 ;  /* 0x0000000000007b1d */ /* 0x000fe20000010000 */
[----:B------:R-:W-:-:S13]  /*3340*/  ISETP.NE.AND P3, PT, R3, RZ, PT ;  /* 0x000000ff0300720c */ /* 0x000fda0003f65270 */
[----:B------:R-:W-:Y:S05]  /*3350*/  @P3 BRA `(.L_x_275) ;  /* 0x0000000000283947 */ /* 0x000fea0003800000 */
[----:B------:R-:W-:Y:S06]  /*3360*/  MEMBAR.ALL.GPU ;  /* 0x0000000000007992 */ /* 0x000fec000000a000 */
[----:B------:R-:W-:-:S00]  /*3370*/  ERRBAR ;  /* 0x00000000000079ab */ /* 0x000fc00000000000 */
[----:B------:R-:W-:Y:S06]  /*3380*/  CGAERRBAR ;  /* 0x00000000000075ab */ /* 0x000fec0000000000 */
[----:B0-----:R0:W5:Y:S02]  /*3390*/  ATOM.E.ADD.STRONG.GPU PT, R68, desc[UR10][R146.64], R58 ;  /* 0x8000003a9244798a */ /* 0x00116400081ef10a */
.L_x_276:
[----:B------:R-:W2:Y:S04]  /*33a0*/  LD.E.STRONG.GPU R69, desc[UR10][R146.64] ;  /* 0x0000000a92457980 */ /* 0x000ea8000c10f900 */
[----:B--2---:R-:W-:Y:S01]  /*33b0*/  CCTL.IVALL ;  /* 0x00000000ff00798f */ /* 0x004fe20002000000 */
[----:B------:R-:W-:Y:S05]  /*33c0*/  YIELD ;  /* 0x0000000000007946 */ /* 0x000fea0003800000 */
[----:B-----5:R-:W-:-:S04]  /*33d0*/  LOP3.LUT R69, R69, R68, RZ, 0x3c, !PT ;  /* 0x0000004445457212 */ /* 0x020fc800078e3cff */
[----:B------:R-:W-:-:S13]  /*33e0*/  ISETP.GT.AND P3, PT, R69, -0x1, PT ;  /* 0xffffffff4500780c */ /* 0x000fda0003f64270 */
[----:B------:R-:W-:Y:S05]  /*33f0*/  @P3 BRA `(.L_x_276) ;  /* 0xfffffffc00e83947 */ /* 0x000fea000383ffff */
.L_x_275:
[----:B------:R-:W-:Y:S05]  /*3400*/  WARPSYNC.ALL ;  /* 0x0000000000007948 */ /* 0x000fea0003800000 */
[----:B------:R-:W-:Y:S06]  /*3410*/  BAR.SYNC.DEFER_BLOCKING 0x0 ;  /* 0x0000000000007b1d */ /* 0x000fec0000010000 */
.L_x_274:
[----:B------:R-:W-:Y:S01]  /*3420*/  BSSY.RECONVERGENT B0, `(.L_x_277) ;  /* 0x000000a000007945 */ /* 0x000fe20003800200 */
[----:B0-----:R-:W-:-:S03]  /*3430*/  CS2R R78, SRZ ;  /* 0x00000000004e7805 */ /* 0x001fc6000001ff00 */
[----:B------:R-:W-:Y:S05]  /*3440*/  @P1 BRA `(.L_x_278) ;  /* 0x00000000001c1947 */ /* 0x000fea0003800000 */
[----:B------:R-:W0:Y:S01]  /*3450*/  LDC.64 R68, c[0x0][0x3d0] ;  /* 0x0000f400ff447b82 */ /* 0x000e220000000a00 */
[----:B------:R-:W-:-:S05]  /*3460*/  IMAD R78, R55, UR5, R0 ;  /* 0x00000005374e7c24 */ /* 0x000fca000f8e0200 */
[----:B------:R-:W-:-:S05]  /*3470*/  LEA R79, R78, R61, 0x4 ;  /* 0x0000003d4e4f7211 */ /* 0x000fca00078e20ff */
[----:B0-----:R-:W-:-:S06]  /*3480*/  IMAD.WIDE.U32 R68, R79, 0x4, R68 ;  /* 0x000000044f447825 */ /* 0x001fcc00078e0044 */
[----:B------:R-:W2:Y:S02]  /*3490*/  LDG.E.64 R68, desc[UR10][R68.64] ;  /* 0x0000000a44447981 */ /* 0x000ea4000c1e1b00 */
[----:B--2---:R-:W-:Y:S01]  /*34a0*/  FADD.FTZ R79, RZ, R68 ;  /* 0x00000044ff4f7221 */ /* 0x004fe20000010000 */
[----:B------:R-:W-:-:S07]  /*34b0*/  FADD.FTZ R78, RZ, R69 ;  /* 0x00000045ff4e7221 */ /* 0x000fce0000010000 */
.L_x_278:
[----:B------:R-:W-:Y:S05]  /*34c0*/  BSYNC.RECONVERGENT B0 ;  /* 0x0000000000007941 */ /* 0x000fea0003800200 */
.L_x_277:
[----:B------:R-:W0:Y:S01]  /*34d0*/  SHFL.BFLY PT, R68, R79, 0x2, 0x1f ;  /* 0x0c401f004f447f89 */ /* 0x000e2200000e0000 */
[----:B------:R-:W1:Y:S01]  /*34e0*/  LDCU.64 UR12, c[0x0][0x380] ;  /* 0x00007000ff0c77ac */ /* 0x000e620008000a00 */
[----:B------:R-:W-:Y:S02]  /*34f0*/  LOP3.LUT R55, R55, 0x1, RZ, 0x3c, !PT ;  /* 0x0000000137377812 */ /* 0x000fe400078e3cff */
[----:B------:R-:W2:Y:S01]  /*3500*/  SHFL.BFLY PT, R69, R78, 0x2, 0x1f ;  /* 0x0c401f004e457f89 */ /* 0x000ea200000e0000 */
[----:B0-----:R-:W-:Y:S01]  /*3510*/  FADD.FTZ R80, R68, R79 ;  /* 0x0000004f44507221 */ /* 0x001fe20000010000 */
[----:B--2---:R-:W-:-:S04]  /*3520*/  FADD.FTZ R81, R69, R78 ;  /* 0x0000004e45517221 */ /* 0x004fc80000010000 */
[----:B------:R-:W0:Y:S04]  /*3530*/  SHFL.BFLY PT, R69, R80, 0x1, 0x1f ;  /* 0x0c201f0050457f89 */ /* 0x000e2800000e0000 */
[----:B------:R-:W2:Y:S01]  /*3540*/  SHFL.BFLY PT, R68, R81, 0x1, 0x1f ;  /* 0x0c201f0051447f89 */ /* 0x000ea200000e0000 */
[----:B0-----:R-:W-:Y:S01]  /*3550*/  FADD.FTZ R69, R80, R69 ;  /* 0x0000004550457221 */ /* 0x001fe20000010000 */
[----:B--2---:R-:W-:-:S03]  /*3560*/  FADD.FTZ R82, R81, R68 ;  /* 0x0000004451527221 */ /* 0x004fc60000010000 */
[----:B------:R-:W-:Y:S01]  /*3570*/  @!P2 FMUL.FTZ R68, R69, 9.7656251455191522837e-05 ;  /* 0x38cccccd4544a820 */ /* 0x000fe20000410000 */
[----:B------:R-:W-:-:S05]  /*3580*/  @!P2 FMUL.FTZ R69, R82, 9.7656251455191522837e-05 ;  /* 0x38cccccd5245a820 */ /* 0x000fca0000410000 */
[----:B------:R-:W-:Y:S01]  /*3590*/  @!P2 STS.64 [R5+UR4], R68 ;  /* 0x000000440500a988 */ /* 0x000fe20008000a04 */
[----:B------:R-:W-:Y:S06]  /*35a0*/  BAR.SYNC.DEFER_BLOCKING 0x0 ;  /* 0x0000000000007b1d */ /* 0x000fec0000010000 */
        /* <DEDUP_REMOVED lines=34> */
[----:B------:R-:W-:Y:S01]  /*37d0*/  FMUL.FTZ R78, R107, R78 ;  /* 0x0000004e6b4e7220 */ /* 0x000fe20000410000 */
[----:B-1----:R-:W-:Y:S01]  /*37e0*/  IADD3 R84, P1, PT, R67, UR12, RZ ;  /* 0x0000000c43547c10 */ /* 0x002fe2000ff3e0ff */
        /* <DEDUP_REMOVED lines=17> */
[----:B------:R-:W-:Y:S02]  /*3900*/  F2FP.BF16.F32.PACK_AB R80, R83, R80 ;  /* 0x000000505350723e */ /* 0x000fe400000010ff */
[----:B------:R-:W-:Y:S02]  /*3910*/  IADD3.X R85, PT, PT, R98, UR13, RZ, P1, !PT ;  /* 0x0000000d62557c10 */ /* 0x000fe40008ffe4ff */
[----:B------:R-:W-:Y:S02]  /*3920*/  F2FP.BF16.F32.PACK_AB R68, R67, R68 ;  /* 0x000000444344723e */ /* 0x000fe400000010ff */
[----:B------:R-:W-:Y:S01]  /*3930*/  F2FP.BF16.F32.PACK_AB R81, R87, R108 ;  /* 0x0000006c5751723e */ /* 0x000fe200000010ff */
[----:B------:R1:W-:Y:S01]  /*3940*/  STG.E.64 desc[UR10][R84.64+0x5000], R78 ;  /* 0x0050004e54007986 */ /* 0x0003e2000c101b0a */
[----:B------:R-:W-:-:S02]  /*3950*/  F2FP.BF16.F32.PACK_AB R82, R89, R82 ;  /* 0x000000525952723e */ /* 0x000fc400000010ff */
[----:B------:R-:W-:Y:S01]  /*3960*/  F2FP.BF16.F32.PACK_AB R83, R107, R116 ;  /* 0x000000746b53723e */ /* 0x000fe200000010ff */
[----:B------:R1:W-:Y:S04]  /*3970*/  STG.E.64 desc[UR10][R84.64], R68 ;  /* 0x0000004454007986 */ /* 0x0003e8000c101b0a */
[----:B------:R1:W-:Y:S04]  /*3980*/  STG.E.64 desc[UR10][R84.64+0xa000], R80 ;  /* 0x00a0005054007986 */ /* 0x0003e8000c101b0a */
[----:B------:R1:W-:Y:S01]  /*3990*/  STG.E.64 desc[UR10][R84.64+0xf000], R82 ;  /* 0x00f0005254007986 */ /* 0x0003e2000c101b0a */
[----:B------:R-:W-:Y:S05]  /*39a0*/  @!P0 BRA `(.L_x_279) ;  /* 0xffffffd800308947 */ /* 0x000fea000383ffff */
.L_x_267:
[----:B------:R-:W-:Y:S01]  /*39b0*/  SHF.R.U32.HI R0, RZ, 0x1, R0 ;  /* 0x00000001ff007819 */ /* 0x000fe20000011600 */
[----:B------:R-:W-:-:S03]  /*39c0*/  IMAD R15, R104, 0x140, RZ ;  /* 0x00000140680f7824 */ /* 0x000fc600078e02ff */
[----:B------:R-:W-:Y:S02]  /*39d0*/  LOP3.LUT R3, R0, 0x7ffc, RZ, 0xc0, !PT ;  /* 0x00007ffc00037812 */ /* 0x000fe400078ec0ff */
[----:B------:R-:W-:Y:S02]  /*39e0*/  IADD3 R0, PT, PT, R15, 0x140, RZ ;  /* 0x000001400f007810 */ /* 0x000fe40007ffe0ff */
[----:B------:R-:W-:-:S04]  /*39f0*/  IADD3 R2, PT, PT, R3, R2, RZ ;  /* 0x0000000203027210 */ /* 0x000fc80007ffe0ff */
[----:B------:R-:W-:-:S04]  /*3a00*/  LEA R15, R2, R15, 0x5 ;  /* 0x0000000f020f7211 */ /* 0x000fc800078e28ff */
[----:B------:R-:W-:-:S13]  /*3a10*/  ISETP.GE.AND P0, PT, R15, R0, PT ;  /* 0x000000000f00720c */ /* 0x000fda0003f06270 */
[----:B------:R-:W-:Y:S05]  /*3a20*/  @P0 EXIT ;  /* 0x000000000000094d */ /* 0x000fea0003800000 */
[----:B------:R-:W0:Y:S01]  /*3a30*/  S2R R17, SR_TID.X ;  /* 0x0000000000117919 */ /* 0x000e220000002100 */
[----:B------:R-:W2:Y:S01]  /*3a40*/  LDC.64 R2, c[0x0][0x3c8] ;  /* 0x0000f200ff027b82 */ /* 0x000ea20000000a00 */
[----:B------:R-:W3:Y:S01]  /*3a50*/  LDCU.64 UR4, c[0x0][0x3d0] ;  /* 0x00007a00ff0477ac */ /* 0x000ee20008000a00 */
[----:B------:R-:W-:-:S06]  /*3a60*/  UMOV UR6, 0x400 ;  /* 0x0000040000067882 */ /* 0x000fcc0000000000 */
[----:B------:R-:W4:Y:S01]  /*3a70*/  S2UR UR7, SR_CgaCtaId ;  /* 0x00000000000779c3 */ /* 0x000f220000008800 */
[----:B---3--:R-:W-:-:S04]  /*3a80*/  UIADD3 UR4, UP0, UPT, UR4, 0xc9000, URZ ;  /* 0x000c900004047890 */ /* 0x008fc8000ff1e0ff */
[----:B------:R-:W-:Y:S01]  /*3a90*/  UIADD3.X UR5, UPT, UPT, URZ, UR5, URZ, UP0, !UPT ;  /* 0x00000005ff057290 */ /* 0x000fe200087fe4ff */
[----:B--2---:R-:W-:-:S04]  /*3aa0*/  ISETP.LT.U32.AND P0, PT, R2, 0x4, PT ;  /* 0x000000040200780c */ /* 0x004fc80003f01070 */
[C---:B------:R-:W-:Y:S02]  /*3ab0*/  ISETP.LT.AND.EX P0, PT, R3.reuse, RZ, PT, P0 ;  /* 0x000000ff0300720c */ /* 0x040fe40003f01300 */
[----:B0-----:R-:W-:Y:S01]  /*3ac0*/  SHF.R.U32.HI R4, RZ, 0x5, R17 ;  /* 0x00000005ff047819 */ /* 0x001fe20000011611 */
[----:B----4-:R-:W-:Y:S01]  /*3ad0*/  ULEA UR6, UR7, UR6, 0x18 ;  /* 0x0000000607067291 */ /* 0x010fe2000f8ec0ff */
[----:B------:R-:W-:Y:S02]  /*3ae0*/  SEL R6, R2, 0x4, P0 ;  /* 0x0000000402067807 */ /* 0x000fe40000000000 */
[----:B------:R-:W-:Y:S02]  /*3af0*/  LOP3.LUT R2, RZ, R4, RZ, 0x33, !PT ;  /* 0x00000004ff027212 */ /* 0x000fe400078e33ff */
[----:B------:R-:W-:Y:S02]  /*3b00*/  SEL R3, R3, RZ, P0 ;  /* 0x000000ff03037207 */ /* 0x000fe40000000000 */
[----:B------:R-:W-:-:S02]  /*3b10*/  SHF.L.U32 R5, R6, 0x2, RZ ;  /* 0x0000000206057819 */ /* 0x000fc400000006ff */
[----:B------:R-:W-:Y:S02]  /*3b20*/  SHF.L.U64.HI R6, R6, 0x2, R3 ;  /* 0x0000000206067819 */ /* 0x000fe40000010203 */
[----:B------:R-:W-:Y:S02]  /*3b30*/  IADD3 R7, P0, PT, R2, R5, RZ ;  /* 0x0000000502077210 */ /* 0x000fe40007f1e0ff */
        /* <DEDUP_REMOVED lines=22> */
[----:B------:R-:W-:Y:S02]  /*3ca0*/  SHF.L.U32 R2, R17, 0x7, RZ ;  /* 0x0000000711027819 */ /* 0x000fe400000006ff */
[----:B------:R-:W-:Y:S02]  /*3cb0*/  IADD3.X R11, PT, PT, RZ, -0x1, RZ, P2, !PT ;  /* 0xffffffffff0b7810 */ /* 0x000fe400017fe4ff */
[----:B------:R-:W-:Y:S01]  /*3cc0*/  LOP3.LUT R12, R2, 0x780, RZ, 0xc0, !PT ;  /* 0x00000780020c7812 */ /* 0x000fe200078ec0ff */
[----:B------:R-:W-:Y:S01]  /*3cd0*/  IMAD.WIDE.U32 R2, R4, 0xa00, RZ ;  /* 0x00000a0004027825 */ /* 0x000fe200078e00ff */
[----:B------:R-:W-:-:S02]  /*3ce0*/  ISETP.GE.U32.AND.EX P0, PT, R11, RZ, PT, P0 ;  /* 0x000000ff0b00720c */ /* 0x000fc40003f06100 */
[----:B------:R-:W-:Y:S02]  /*3cf0*/  MOV R11, R15 ;  /* 0x0000000f000b7202 */ /* 0x000fe40000000f00 */
[----:B------:R-:W-:Y:S02]  /*3d00*/  IADD3 R21, PT, PT, R12, UR6, RZ ;  /* 0x000000060c157c10 */ /* 0x000fe4000fffe0ff */
[----:B------:R-:W-:Y:S02]  /*3d10*/  LOP3.LUT R40, R2, 0x1f, R17, 0xf8, !PT ;  /* 0x0000001f02287812 */ /* 0x000fe400078ef811 */
[----:B------:R-:W-:Y:S02]  /*3d20*/  LOP3.LUT R41, R46, 0xfffffff8, RZ, 0xc0, !PT ;  /* 0xfffffff82e297812 */ /* 0x000fe400078ec0ff */
[----:B------:R-:W-:-:S07]  /*3d30*/  LOP3.LUT R42, R42, 0x3fffffff, RZ, 0xc0, !PT ;  /* 0x3fffffff2a2a7812 */ /* 0x000fce00078ec0ff */
.L_x_291:
        /* <DEDUP_REMOVED lines=25> */
.L_x_284:
        /* <DEDUP_REMOVED lines=33> */
.L_x_283:
[----:B------:R-:W-:Y:S05]  /*40e0*/  BSYNC.RECONVERGENT B1 ;  /* 0x0000000000017941 */ /* 0x000fea0003800200 */
.L_x_282:
        /* <DEDUP_REMOVED lines=25> */
.L_x_286:
[----:B------:R-:W-:Y:S05]  /*4280*/  BSYNC.RECONVERGENT B1 ;  /* 0x0000000000017941 */ /* 0x000fea0003800200 */
.L_x_285:
[----:B------:R-:W-:Y:S05]  /*4290*/  @!P1 BRA `(.L_x_281) ;  /* 0x0000000000749947 */ /* 0x000fea0003800000 */
[C---:B------:R-:W-:Y:S02]  /*42a0*/  LOP3.LUT P2, RZ, R47.reuse, 0x3, RZ, 0xc0, !PT ;  /* 0x000000032fff7812 */ /* 0x040fe4000784c0ff */
[----:B------:R-:W-:-:S11]  /*42b0*/  LOP3.LUT P1, RZ, R47, 0x1, RZ, 0xc0, !PT ;  /* 0x000000012fff7812 */ /* 0x000fd6000782c0ff */
[----:B------:R-:W0:Y:S01]  /*42c0*/  @P2 LDC.64 R24, c[0x0][0x3d0] ;  /* 0x0000f400ff182b82 */ /* 0x000e220000000a00 */
[----:B------:R-:W-:Y:S01]  /*42d0*/  @P2 MOV R12, R16 ;  /* 0x00000010000c2202 */ /* 0x000fe20000000f00 */
[----:B------:R-:W-:Y:S01]  /*42e0*/  @P2 IMAD R19, R38, 0xa00, RZ ;  /* 0x00000a0026132824 */ /* 0x000fe200078e02ff */
[----:B------:R-:W-:-:S05]  /*42f0*/  @P2 MOV R13, R17 ;  /* 0x00000011000d2202 */ /* 0x000fca0000000f00 */
[----:B------:R-:W2:Y:S01]  /*4300*/  @!P1 LDC.64 R26, c[0x0][0x3d0] ;  /* 0x0000f400ff1a9b82 */ /* 0x000ea20000000a00 */
[C---:B------:R-:W-:Y:S01]  /*4310*/  @P2 IMAD.WIDE.U32 R14, R39.reuse, 0xa00, R12 ;  /* 0x00000a00270e2825 */ /* 0x040fe200078e000c */
[----:B------:R-:W-:Y:S02]  /*4320*/  @P2 IADD3 R39, P3, PT, R39, 0x14, RZ ;  /* 0x0000001427272810 */ /* 0x000fe40007f7e0ff */
[----:B------:R-:W-:Y:S02]  /*4330*/  @!P1 MOV R12, R16 ;  /* 0x00000010000c9202 */ /* 0x000fe40000000f00 */
[----:B------:R-:W-:Y:S02]  /*4340*/  @P2 IADD3.X R38, PT, PT, RZ, R38, RZ, P3, !PT ;  /* 0x00000026ff262210 */ /* 0x000fe40001ffe4ff */
[----:B------:R-:W-:Y:S02]  /*4350*/  @!P1 MOV R13, R17 ;  /* 0x00000011000d9202 */ /* 0x000fe40000000f00 */
[----:B------:R-:W-:Y:S01]  /*4360*/  @P2 IADD3 R19, PT, PT, R15, R19, RZ ;  /* 0x000000130f132210 */ /* 0x000fe20007ffe0ff */
[----:B------:R-:W-:-:S02]  /*4370*/  @!P1 IMAD R15, R38, 0xa00, RZ ;  /* 0x00000a00260f9824 */ /* 0x000fc400078e02ff */
[----:B------:R-:W-:Y:S01]  /*4380*/  @!P1 IMAD.WIDE.U32 R12, R39, 0xa00, R12 ;  /* 0x00000a00270c9825 */ /* 0x000fe200078e000c */
[----:B0-----:R-:W-:-:S04]  /*4390*/  @P2 LEA R18, P3, R14, R24, 0x3 ;  /* 0x000000180e122211 */ /* 0x001fc800078618ff */
[----:B------:R-:W-:Y:S02]  /*43a0*/  @!P1 IADD3 R13, PT, PT, R13, R15, RZ ;  /* 0x0000000f0d0d9210 */ /* 0x000fe40007ffe0ff */
        /* <DEDUP_REMOVED lines=12> */
.L_x_281:
[----:B------:R-:W-:Y:S05]  /*4470*/  BSYNC.RECONVERGENT B0 ;  /* 0x0000000000007941 */ /* 0x000fea0003800200 */
.L_x_280:
[----:B------:R0:W-:Y:S01]  /*4480*/  STS [R10], R23 ;  /* 0x000000170a007388 */ /* 0x0001e20000000800 */
[----:B------:R-:W2:Y:S01]  /*4490*/  LDC.64 R16, c[0x0][0x388] ;  /* 0x0000e200ff107b82 */ /* 0x000ea20000000a00 */
[----:B------:R-:W-:Y:S02]  /*44a0*/  ISETP.GT.U32.AND P1, PT, R48, 0x9, PT ;  /* 0x000000093000780c */ /* 0x000fe40003f24070 */
[----:B------:R0:W-:Y:S01]  /*44b0*/  STS [R10+0x500], R22 ;  /* 0x000500160a007388 */ /* 0x0001e20000000800 */
[----:B------:R-:W-:-:S04]  /*44c0*/  MOV R24, R9 ;  /* 0x0000000900187202 */ /* 0x000fc80000000f00 */
[----:B------:R-:W3:Y:S08]  /*44d0*/  LDC.64 R18, c[0x0][0x390] ;  /* 0x0000e400ff127b82 */ /* 0x000ef00000000a00 */
[----:B0-----:R-:W-:Y:S06]  /*44e0*/  BAR.SYNC.DEFER_BLOCKING 0x0 ;  /* 0x0000000000007b1d */ /* 0x001fec0000010000 */
.L_x_290:
        /* <DEDUP_REMOVED lines=8> */
[----:B------:R-:W-:Y:S02]  /*4570*/  MOV R25, 0xffff ;  /* 0x0000ffff00197802 */ /* 0x000fe40000000f00 */
[----:B------:R-:W-:Y:S02]  /*4580*/  MOV R26, 0xffff ;  /* 0x0000ffff001a7802 */ /* 0x000fe40000000f00 */
[----:B------:R-:W-:Y:S01]  /*4590*/  MOV R28, 0xffff ;  /* 0x0000ffff001c7802 */ /* 0x000fe20000000f00 */
[----:B----4-:R-:W4:Y:S01]  /*45a0*/  SHFL.BFLY PT, R15, R12, 0x8, 0x101f ;  /* 0x0d101f000c0f7f89 */ /* 0x010f2200000e0000 */
[----:B------:R-:W-:Y:S02]  /*45b0*/  MOV R27, 0xffff ;  /* 0x0000ffff001b7802 */ /* 0x000fe40000000f00 */
[----:B------:R-:W-:Y:S01]  /*45c0*/  MOV R29, 0xffff ;  /* 0x0000ffff001d7802 */ /* 0x000fe20000000f00 */
[----:B0-----:R-:W0:Y:S01]  /*45d0*/  SHFL.BFLY PT, R14, R13, 0x8, 0x101f ;  /* 0x0d101f000d0e7f89 */ /* 0x001e2200000e0000 */
[----:B------:R-:W-:-:S02]  /*45e0*/  MOV R30, 0xffff ;  /* 0x0000ffff001e7802 */ /* 0x000fc40000000f00 */
        /* <DEDUP_REMOVED lines=15> */
.L_x_301:
        /* <DEDUP_REMOVED lines=11> */
.L_x_289:
[----:B------:R-:W-:Y:S05]  /*4790*/  BSYNC.RECONVERGENT B0 ;  /* 0x0000000000007941 */ /* 0x000fea0003800200 */
.L_x_288:
[C---:B------:R-:W-:Y:S02]  /*47a0*/  ISETP.GE.U32.AND P2, PT, R24.reuse, 0xc, PT ;  /* 0x0000000c1800780c */ /* 0x040fe40003f46070 */
[----:B------:R-:W-:-:S11]  /*47b0*/  IADD3 R24, PT, PT, R24, 0x14, RZ ;  /* 0x0000001418187810 */ /* 0x000fd60007ffe0ff */
[----:B------:R-:W-:Y:S05]  /*47c0*/  @!P2 BRA `(.L_x_290) ;  /* 0xfffffffc0048a947 */ /* 0x000fea000383ffff */
[----:B------:R-:W-:Y:S05]  /*47d0*/  WARPSYNC.ALL ;  /* 0x0000000000007948 */ /* 0x000fea0003800000 */
[----:B------:R-:W-:Y:S01]  /*47e0*/  IADD3 R11, PT, PT, R11, 0x200, RZ ;  /* 0x000002000b0b7810 */ /* 0x000fe20007ffe0ff */
[----:B------:R-:W-:Y:S03]  /*47f0*/  BAR.SYNC.DEFER_BLOCKING 0x0 ;  /* 0x0000000000007b1d */ /* 0x000fe60000010000 */
[----:B------:R-:W-:-:S13]  /*4800*/  ISETP.GE.AND P1, PT, R11, R0, PT ;  /* 0x000000000b00720c */ /* 0x000fda0003f26270 */
[----:B------:R-:W-:Y:S05]  /*4810*/  @!P1 BRA `(.L_x_291) ;  /* 0xfffffff400489947 */ /* 0x000fea000383ffff */
[----:B------:R-:W-:Y:S05]  /*4820*/  EXIT ;  /* 0x000000000000794d */ /* 0x000fea0003800000 */
.L_x_287:
        /* <DEDUP_REMOVED lines=8> */
.L_x_293:
[----:B------:R-:W-:Y:S05]  /*48b0*/  BSYNC B0 ;  /* 0x0000000000007941 */ /* 0x000fea0003800000 */
.L_x_292:
        /* <DEDUP_REMOVED lines=8> */
.L_x_294:
[----:B------:R-:W-:Y:S01]  /*4940*/  FADD.FTZ R15, R15, R12 ;  /* 0x0000000c0f0f7221 */ /* 0x000fe20000010000 */
[----:B------:R-:W-:-:S04]  /*4950*/  HFMA2 R29, -RZ, RZ, 0, 2.384185791015625e-07 ;  /* 0x00000004ff1d7431 */ /* 0x000fc800000001ff */
[----:B------:R-:W-:Y:S02]  /*4960*/  MOV R30, R15 ;  /* 0x0000000f001e7202 */ /* 0x000fe40000000f00 */
[----:B------:R-:W-:-:S07]  /*4970*/  MOV R14, R28 ;  /* 0x0000001c000e7202 */ /* 0x000fce0000000f00 */
[----:B------:R-:W-:Y:S05]  /*4980*/  WARPSYNC.COLLECTIVE R27, `(.L_x_295) ;  /* 0x000000001b087348 */ /* 0x000fea0003c00000 */
[----:B------:R0:W1:Y:S02]  /*4990*/  SHFL.BFLY P3, R28, R30, R29, R32 ;  /* 0x0c00001d1e1c7389 */ /* 0x0000640000060020 */
[----:B01----:R-:W-:Y:S05]  /*49a0*/  ENDCOLLECTIVE ;  /* 0x000000000000791b */ /* 0x003fea0003800000 */
.L_x_295:
[----:B------:R-:W-:-:S05]  /*49b0*/  FADD.FTZ R14, R14, R13 ;  /* 0x0000000d0e0e7221 */ /* 0x000fca0000010000 */
[----:B------:R-:W-:Y:S02]  /*49c0*/  MOV R30, R14 ;  /* 0x0000000e001e7202 */ /* 0x000fe40000000f00 */
[----:B------:R-:W-:-:S07]  /*49d0*/  MOV R22, R28 ;  /* 0x0000001c00167202 */ /* 0x000fce0000000f00 */
[----:B------:R-:W-:Y:S05]  /*49e0*/  WARPSYNC.COLLECTIVE R27, `(.L_x_296) ;  /* 0x000000001b087348 */ /* 0x000fea0003c00000 */
[----:B------:R0:W1:Y:S02]  /*49f0*/  SHFL.BFLY P3, R28, R30, R29, R32 ;  /* 0x0c00001d1e1c7389 */ /* 0x0000640000060020 */
[----:B01----:R-:W-:Y:S05]  /*4a00*/  ENDCOLLECTIVE ;  /* 0x000000000000791b */ /* 0x003fea0003800000 */
.L_x_296:
[----:B------:R-:W-:Y:S01]  /*4a10*/  FADD.FTZ R22, R15, R22 ;  /* 0x000000160f167221 */ /* 0x000fe20000010000 */
[----:B------:R-:W-:-:S04]  /*4a20*/  HFMA2 R29, -RZ, RZ, 0, 1.1920928955078125e-07 ;  /* 0x00000002ff1d7431 */ /* 0x000fc800000001ff */
[----:B------:R-:W-:Y:S02]  /*4a30*/  MOV R30, R22 ;  /* 0x00000016001e7202 */ /* 0x000fe40000000f00 */
[----:B------:R-:W-:-:S07]  /*4a40*/  MOV R23, R28 ;  /* 0x0000001c00177202 */ /* 0x000fce0000000f00 */
[----:B------:R-:W-:Y:S05]  /*4a50*/  WARPSYNC.COLLECTIVE R27, `(.L_x_297) ;  /* 0x000000001b087348 */ /* 0x000fea0003c00000 */
[----:B------:R0:W1:Y:S02]  /*4a60*/  SHFL.BFLY P3, R28, R30, R29, R32 ;  /* 0x0c00001d1e1c7389 */ /* 0x0000640000060020 */
[----:B01----:R-:W-:Y:S05]  /*4a70*/  ENDCOLLECTIVE ;  /* 0x000000000000791b */ /* 0x003fea0003800000 */
.L_x_297:
[----:B------:R-:W-:-:S05]  /*4a80*/  FADD.FTZ R23, R14, R23 ;  /* 0x000000170e177221 */ /* 0x000fca0000010000 */
[----:B------:R-:W-:Y:S02]  /*4a90*/  MOV R30, R23 ;  /* 0x00000017001e7202 */ /* 0x000fe40000000f00 */
[----:B------:R-:W-:-:S07]  /*4aa0*/  MOV R25, R28 ;  /* 0x0000001c00197202 */ /* 0x000fce0000000f00 */
[----:B------:R-:W-:Y:S05]  /*4ab0*/  WARPSYNC.COLLECTIVE R27, `(.L_x_298) ;  /* 0x000000001b087348 */ /* 0x000fea0003c00000 */
[----:B------:R0:W1:Y:S02]  /*4ac0*/  SHFL.BFLY P3, R28, R30, R29, R32 ;  /* 0x0c00001d1e1c7389 */ /* 0x0000640000060020 */
[----:B01----:R-:W-:Y:S05]  /*4ad0*/  ENDCOLLECTIVE ;  /* 0x000000000000791b */ /* 0x003fea0003800000 */
.L_x_298:
[----:B------:R-:W-:Y:S01]  /*4ae0*/  FADD.FTZ R25, R22, R25 ;  /* 0x0000001916197221 */ /* 0x000fe20000010000 */
[----:B------:R-:W-:-:S04]  /*4af0*/  HFMA2 R29, -RZ, RZ, 0, 5.9604644775390625e-08 ;  /* 0x00000001ff1d7431 */ /* 0x000fc800000001ff */
[----:B------:R-:W-:Y:S02]  /*4b00*/  MOV R30, R25 ;  /* 0x00000019001e7202 */ /* 0x000fe40000000f00 */
[----:B------:R-:W-:-:S07]  /*4b10*/  MOV R12, R28 ;  /* 0x0000001c000c7202 */ /* 0x000fce0000000f00 */
[----:B------:R-:W-:Y:S05]  /*4b20*/  WARPSYNC.COLLECTIVE R27, `(.L_x_299) ;  /* 0x000000001b087348 */ /* 0x000fea0003c00000 */
[----:B------:R0:W1:Y:S02]  /*4b30*/  SHFL.BFLY P3, R28, R30, R29, R32 ;  /* 0x0c00001d1e1c7389 */ /* 0x0000640000060020 */
[----:B01----:R-:W-:Y:S05]  /*4b40*/  ENDCOLLECTIVE ;  /* 0x000000000000791b */ /* 0x003fea0003800000 */
.L_x_299:
[----:B------:R-:W-:-:S05]  /*4b50*/  FADD.FTZ R12, R23, R12 ;  /* 0x0000000c170c7221 */ /* 0x000fca0000010000 */
[----:B------:R-:W-:Y:S02]  /*4b60*/  MOV R30, R12 ;  /* 0x0000000c001e7202 */ /* 0x000fe40000000f00 */
[----:B------:R-:W-:-:S07]  /*4b70*/  MOV R26, R28 ;  /* 0x0000001c001a7202 */ /* 0x000fce0000000f00 */
[----:B------:R-:W-:Y:S05]  /*4b80*/  WARPSYNC.COLLECTIVE R27, `(.L_x_300) ;  /* 0x000000001b087348 */ /* 0x000fea0003c00000 */
[----:B------:R0:W1:Y:S02]  /*4b90*/  SHFL.BFLY P3, R28, R30, R29, R32 ;  /* 0x0c00001d1e1c7389 */ /* 0x0000640000060020 */
[----:B01----:R-:W-:Y:S05]  /*4ba0*/  ENDCOLLECTIVE ;  /* 0x000000000000791b */ /* 0x003fea0003800000 */
.L_x_300:
[----:B------:R-:W-:Y:S01]  /*4bb0*/  FADD.FTZ R26, R25, R26 ;  /* 0x0000001a191a7221 */ /* 0x000fe20000010000 */
[----:B------:R-:W-:Y:S01]  /*4bc0*/  MOV R13, R28 ;  /* 0x0000001c000d7202 */ /* 0x000fe20000000f00 */
[----:B------:R-:W-:Y:S06]  /*4bd0*/  BRA `(.L_x_301) ;  /* 0xfffffff800c07947 */ /* 0x000fec000383ffff */
.L_x_302:
        /* <DEDUP_REMOVED lines=10> */
.L_x_1135:


//--------------------- .text._ZN13group_norm_v218gn_bwd_cuda_kernelI13__nv_bfloat16Li320ELi3ELi16ELi160ELi64ELb1ELb1ELi16ELi320ELi320ELi4ELb1ELi80ELb0ELb0ELNS_15WgradSyncMethodE3ENS_16CompileConditionILi1000EEEEEvPT_S6_S6_PKS5_S8_S8_S8_PKfflPfPj --------------------------
	.section	.text._ZN13group_norm_v218gn_bwd_cuda_kernelI13__nv_bfloat16Li320ELi3ELi16ELi160ELi64ELb1ELb1ELi16ELi320ELi320ELi4ELb1ELi80ELb0ELb0ELNS_15WgradSyncMethodE3ENS_16CompileConditionILi1000EEEEEvPT_S6_S6_PKS5_S8_S8_S8_PKfflPfPj,"ax",@progbits
	.align	128
        .global         _ZN13group_norm_v218gn_bwd_cuda_kernelI13__nv_bfloat16Li320ELi3ELi16ELi160ELi64ELb1ELb1ELi16ELi320ELi320ELi4ELb1ELi80ELb0ELb0ELNS_15WgradSyncMethodE3ENS_16CompileConditionILi1000EEEEEvPT_S6_S6_PKS5_S8_S8_S8_PKfflPfPj
        .type           _ZN13group_norm_v218gn_bwd_cuda_kernelI13__nv_bfloat16Li320ELi3ELi16ELi160ELi64ELb1ELb1ELi16ELi320ELi320ELi4ELb1ELi80ELb0ELb0ELNS_15WgradSyncMethodE3ENS_16CompileConditionILi1000EEEEEvPT_S6_S6_PKS5_S8_S8_S8_PKfflPfPj,@function
        .size           _ZN13group_norm_v218gn_bwd_cuda_kernelI13__nv_bfloat16Li320ELi3ELi16ELi160ELi64ELb1ELb1ELi16ELi320ELi320ELi4ELb1ELi80ELb0ELb0ELNS_15WgradSyncMethodE3ENS_16CompileConditionILi1000EEEEEvPT_S6_S6_PKS5_S8_S8_S8_PKfflPfPj,(.L_x_1136 - _ZN13group_norm_v218gn_bwd_cuda_kernelI13__nv_bfloat16Li320ELi3ELi16ELi160ELi64ELb1ELb1ELi16ELi320ELi320ELi4ELb1ELi80ELb0ELb0ELNS_15WgradSyncMethodE3ENS_16CompileConditionILi1000EEEEEvPT_S6_S6_PKS5_S8_S8_S8_PKfflPfPj)
        .other          _ZN13group_norm_v218gn_bwd_cuda_kernelI13__nv_bfloat16Li320ELi3ELi16ELi160ELi64ELb1ELb1ELi16ELi320ELi320ELi4ELb1ELi80ELb0ELb0ELNS_15WgradSyncMethodE3ENS_16CompileConditionILi1000EEEEEvPT_S6_S6_PKS5_S8_S8_S8_PKfflPfPj,@"STO_CUDA_ENTRY STV_DEFAULT"
_ZN13group_norm_v218gn_bwd_cuda_kernelI13__nv_bfloat16Li320ELi3ELi16ELi160ELi64ELb1ELb1ELi16ELi320ELi320ELi4ELb1ELi80ELb0ELb0ELNS_15WgradSyncMethodE3ENS_16CompileConditionILi1000EEEEEvPT_S6_S6_PKS5_S8_S8_S8_PKfflPfPj:
.text._ZN13group_norm_v218gn_bwd_cuda_kernelI13__nv_bfloat16Li320ELi3ELi16ELi160ELi64ELb1ELb1ELi16ELi320ELi320ELi4ELb1ELi80ELb0ELb0ELNS_15WgradSyncMethodE3ENS_16CompileConditionILi1000EEEEEvPT_S6_S6_PKS5_S8_S8_S8_PKfflPfPj:
[----:B------:R-:W-:Y:S08]  /*0000*/  LDC R1, c[0x0][0x37c] ;  /* 0x0000df00ff017b82 */ /* 0x000ff00000000800 */
[----:B------:R-:W0:Y:S01]  /*0010*/  S2UR UR7, SR_CTAID.Y ;  /* 0x00000000000779c3 */ /* 0x000e220000002600 */
[----:B------:R-:W1:Y:S01]  /*0020*/  LDCU.64 UR14, c[0x0][0x3c8] ;  /* 0x00007900ff0e77ac */ /* 0x000e620008000a00 */
[----:B------:R-:W2:Y:S01]  /*0030*/  LDCU.64 UR12, c[0x0][0x358] ;  /* 0x00006b00ff0c77ac */ /* 0x000ea20008000a00 */
[----:B-1----:R-:W-:-:S02]  /*0040*/  USHF.L.U32 UR4, UR14, 0x3, URZ ;  /* 0x000000030e047899 */ /* 0x002fc400080006ff */
[----:B------:R-:W-:Y:S02]  /*0050*/  USHF.L.U64.HI UR5, UR14, 0x3, UR15 ;  /* 0x000000030e057899 */ /* 0x000fe4000801020f */
[----:B0-----:R-:W-:Y:S02]  /*0060*/  UISETP.GT.U32.AND UP0, UPT, UR4, UR7, UPT ;  /* 0x000000070400728c */ /* 0x001fe4000bf04070 */
[----:B------:R-:W-:Y:S02]  /*0070*/  ULOP3.LUT UR11, UR7, 0x7, URZ, 0xc0, !UPT ;  /* 0x00000007070b7892 */ /* 0x000fe4000f8ec0ff */
[----:B------:R-:W-:Y:S01]  /*0080*/  UISETP.GT.AND.EX UP0, UPT, UR5, URZ, UPT, UP0 ;  /* 0x000000ff0500728c */ /* 0x000fe2000bf04300 */
[----:B------:R-:W-:Y:S02]  /*0090*/  UMOV UR10, UR7 ;  /* 0x00000007000a7c82 */ /* 0x000fe40008000000 */
[----:B------:R-:W-:-:S06]  /*00a0*/  UMOV UR5, URZ ;  /* 0x000000ff00057c82 */ /* 0x000fcc0008000000 */
[----:B--2---:R-:W-:Y:S05]  /*00b0*/  BRA.U UP0, `(.L_x_303) ;  /* 0x0000000100687547 */ /* 0x004fea000b800000 */
[----:B------:R-:W0:Y:S01]  /*00c0*/  S2R R57, SR_TID.X ;  /* 0x0000000000397919 */ /* 0x000e220000002100 */
[----:B------:R-:W1:Y:S08]  /*00d0*/  S2UR UR17, SR_CTAID.X ;  /* 0x00000000001179c3 */ /* 0x000e700000002500 */
[----:B------:R-:W-:Y:S01]  /*00e0*/  BAR.SYNC.DEFER_BLOCKING 0x0 ;  /* 0x0000000000007b1d */ /* 0x000fe20000010000 */
[----:B0-----:R-:W-:-:S13]  /*00f0*/  ISETP.NE.AND P0, PT, R57, RZ, PT ;  /* 0x000000ff3900720c */ /* 0x001fda0003f05270 */
[----:B-1----:R-:W-:Y:S05]  /*0100*/  @P0 BRA `(.L_x_304) ;  /* 0x0000000000480947 */ /* 0x002fea0003800000 */
[----:B------:R-:W0:Y:S01]  /*0110*/  LDC.64 R2, c[0x0][0x3d8] ;  /* 0x0000f600ff027b82 */ /* 0x000e220000000a00 */
[----:B------:R-:W-:Y:S01]  /*0120*/  USHF.R.U32.HI UR4, URZ, 0x3, UR10 ;  /* 0x00000003ff047899 */ /* 0x000fe2000801160a */
[----:B------:R-:W-:-:S03]  /*0130*/  MOV R5, UR11 ;  /* 0x0000000b00057c02 */ /* 0x000fc60008000f00 */
[----:B------:R-:W-:-:S03]  /*0140*/  ULOP3.LUT UP0, URZ, UR4, UR17, URZ, 0xfc, !UPT ;  /* 0x0000001104ff7292 */ /* 0x000fc6000f80fcff */
[----:B------:R-:W-:Y:S02]  /*0150*/  UMOV UR4, 0x7fffffd9 ;  /* 0x7fffffd900047882 */ /* 0x000fe40000000000 */
[----:B------:R-:W-:Y:S01]  /*0160*/  USEL UR4, UR4, 0x1, !UP0 ;  /* 0x0000000104047887 */ /* 0x000fe2000c000000 */
[----:B0-----:R-:W-:-:S05]  /*0170*/  IMAD.WIDE.U32 R2, R5, 0x4, R2 ;  /* 0x0000000405027825 */ /* 0x001fca00078e0002 */
[----:B------:R-:W-:Y:S01]  /*0180*/  MOV R5, UR4 ;  /* 0x0000000400057c02 */ /* 0x000fe20008000f00 */
[----:B------:R-:W-:Y:S06]  /*0190*/  MEMBAR.ALL.GPU ;  /* 0x0000000000007992 */ /* 0x000fec000000a000 */
[----:B------:R-:W-:-:S00]  /*01a0*/  ERRBAR ;  /* 0x00000000000079ab */ /* 0x000fc00000000000 */
[----:B------:R-:W-:Y:S06]  /*01b0*/  CGAERRBAR ;  /* 0x00000000000075ab */ /* 0x000fec0000000000 */
[----:B------:R0:W5:Y:S02]  /*01c0*/  ATOM.E.ADD.STRONG.GPU PT, R0, desc[UR12][R2.64+0x140], R5 ;  /* 0x800140050200798a */ /* 0x00016400081ef10c */
.L_x_305:
[----:B0-----:R-:W2:Y:S04]  /*01d0*/  LD.E.STRONG.GPU R5, desc[UR12][R2.64+0x140] ;  /* 0x0001400c02057980 */ /* 0x001ea8000c10f900 */
[----:B--2---:R-:W-:Y:S01]  /*01e0*/  CCTL.IVALL ;  /* 0x00000000ff00798f */ /* 0x004fe20002000000 */
[----:B------:R-:W-:Y:S05]  /*01f0*/  YIELD ;  /* 0x0000000000007946 */ /* 0x000fea0003800000 */
[----:B-----5:R-:W-:-:S04]  /*0200*/  LOP3.LUT R5, R5, R0, RZ, 0x3c, !PT ;  /* 0x0000000005057212 */ /* 0x020fc800078e3cff */
[----:B------:R-:W-:-:S13]  /*0210*/  ISETP.GT.AND P0, PT, R5, -0x1, PT ;  /* 0xffffffff0500780c */ /* 0x000fda0003f04270 */
[----:B------:R-:W-:Y:S05]  /*0220*/  @P0 BRA `(.L_x_305) ;  /* 0xfffffffc00e80947 */ /* 0x000fea000383ffff */
.L_x_304:
[----:B------:R-:W-:Y:S05]  /*0230*/  WARPSYNC.ALL ;  /* 0x0000000000007948 */ /* 0x000fea0003800000 */
[----:B------:R-:W-:Y:S06]  /*0240*/  BAR.SYNC.DEFER_BLOCKING 0x0 ;  /* 0x0000000000007b1d */ /* 0x000fec0000010000 */
[----:B------:R-:W-:Y:S05]  /*0250*/  BRA `(.L_x_306) ;  /* 0x0000003800a07947 */ /* 0x000fea0003800000 */
.L_x_303:
        /* <DEDUP_REMOVED lines=10> */
[----:B------:R-:W-:Y:S02]  /*0300*/  IADD3 R0, PT, PT, R0, R3, RZ ;  /* 0x0000000300007210 */ /* 0x000fe40007ffe0ff */
[----:B------:R-:W-:Y:S02]  /*0310*/  MOV R3, UR11 ;  /* 0x0000000b00037c02 */ /* 0x000fe40008000f00 */
[----:B------:R-:W-:-:S05]  /*0320*/  LOP3.LUT R0, R0, 0xffff, RZ, 0xc0, !PT ;  /* 0x0000ffff00007812 */ /* 0x000fca00078ec0ff */
[----:B------:R-:W-:-:S05]  /*0330*/  IMAD R0, R3, 0x50, R0 ;  /* 0x0000005003007824 */ /* 0x000fca00078e0200 */
[----:B------:R-:W-:-:S05]  /*0340*/  SHF.L.U32 R3, R0, 0x2, RZ ;  /* 0x0000000200037819 */ /* 0x000fca00000006ff */
[----:B-1----:R-:W-:-:S04]  /*0350*/  IMAD.WIDE.U32 R8, R3, 0x2, R8 ;  /* 0x0000000203087825 */ /* 0x002fc800078e0008 */
[C---:B--2---:R-:W-:Y:S02]  /*0360*/  IMAD.WIDE.U32 R10, R3.reuse, 0x2, R10 ;  /* 0x00000002030a7825 */ /* 0x044fe400078e000a */
[----:B------:R-:W2:Y:S04]  /*0370*/  LDG.E.64.CONSTANT R8, desc[UR12][R8.64] ;  /* 0x0000000c08087981 */ /* 0x000ea8000c1e9b00 */
[----:B------:R-:W3:Y:S01]  /*0380*/  LDG.E.64.CONSTANT R10, desc[UR12][R10.64] ;  /* 0x0000000c0a0a7981 */ /* 0x000ee2000c1e9b00 */
[----:B------:R-:W-:Y:S02]  /*0390*/  LOP3.LUT R3, R3, 0xffff, RZ, 0xc0, !PT ;  /* 0x0000ffff03037812 */ /* 0x000fe400078ec0ff */
[----:B------:R-:W-:Y:S02]  /*03a0*/  CS2R R26, SRZ ;  /* 0x00000000001a7805 */ /* 0x000fe4000001ff00 */
[----:B------:R-:W-:-:S02]  /*03b0*/  CS2R R24, SRZ ;  /* 0x0000000000187805 */ /* 0x000fc4000001ff00 */
[----:B------:R-:W-:Y:S02]  /*03c0*/  CS2R R22, SRZ ;  /* 0x0000000000167805 */ /* 0x000fe4000001ff00 */
[----:B------:R-:W-:Y:S01]  /*03d0*/  CS2R R20, SRZ ;  /* 0x0000000000147805 */ /* 0x000fe2000001ff00 */
[----:B------:R-:W-:Y:S01]  /*03e0*/  IMAD R3, R3, 0xccd, RZ ;  /* 0x00000ccd03037824 */ /* 0x000fe200078e02ff */
[----:B------:R-:W-:-:S04]  /*03f0*/  UMOV UR4, URZ ;  /* 0x000000ff00047c82 */ /* 0x000fc80008000000 */
[----:B------:R-:W-:Y:S02]  /*0400*/  SHF.R.U32.HI R4, RZ, 0x13, R3 ;  /* 0x00000013ff047819 */ /* 0x000fe40000011603 */
[----:B--2---:R-:W-:Y:S02]  /*0410*/  PRMT R6, R8, 0x7632, R6 ;  /* 0x0000763208067816 */ /* 0x004fe40000000006 */
[----:B------:R-:W-:Y:S02]  /*0420*/  PRMT R12, R9, 0x7632, R12 ;  /* 0x00007632090c7816 */ /* 0x000fe4000000000c */
[----:B---3--:R-:W-:Y:S02]  /*0430*/  PRMT R13, R10, 0x7632, R13 ;  /* 0x000076320a0d7816 */ /* 0x008fe4000000000d */
[----:B------:R-:W-:Y:S02]  /*0440*/  PRMT R14, R11, 0x7632, R14 ;  /* 0x000076320b0e7816 */ /* 0x000fe4000000000e */
[----:B------:R-:W-:-:S02]  /*0450*/  SHF.L.U32 R0, R8, 0x10, RZ ;  /* 0x0000001008007819 */ /* 0x000fc400000006ff */
[----:B------:R-:W-:Y:S02]  /*0460*/  SHF.L.U32 R2, R9, 0x10, RZ ;  /* 0x0000001009027819 */ /* 0x000fe400000006ff */
[----:B------:R-:W-:Y:S02]  /*0470*/  SHF.L.U32 R7, R11, 0x10, RZ ;  /* 0x000000100b077819 */ /* 0x000fe400000006ff */
[----:B------:R-:W-:Y:S02]  /*0480*/  SHF.L.U32 R5, R10, 0x10, RZ ;  /* 0x000000100a057819 */ /* 0x000fe400000006ff */
[----:B------:R-:W-:Y:S02]  /*0490*/  SHF.L.U32 R6, R6, 0x10, RZ ;  /* 0x0000001006067819 */ /* 0x000fe400000006ff */
[----:B------:R-:W-:Y:S02]  /*04a0*/  SHF.L.U32 R8, R12, 0x10, RZ ;  /* 0x000000100c087819 */ /* 0x000fe400000006ff */
[----:B------:R-:W-:-:S02]  /*04b0*/  SHF.L.U32 R9, R13, 0x10, RZ ;  /* 0x000000100d097819 */ /* 0x000fc400000006ff */
[----:B------:R-:W-:-:S07]  /*04c0*/  SHF.L.U32 R11, R14, 0x10, RZ ;  /* 0x000000100e0b7819 */ /* 0x000fce00000006ff */
.L_x_318:
[----:B0-----:R-:W0:Y:S01]  /*04d0*/  S2R R16, SR_TID.X ;  /* 0x0000000000107919 */ /* 0x001e220000002100 */
[----:B------:R-:W1:Y:S01]  /*04e0*/  S2UR UR7, SR_CTAID.Y ;  /* 0x00000000000779c3 */ /* 0x000e620000002600 */
[----:B------:R-:W-:Y:S02]  /*04f0*/  USHF.R.U64 UR15, UR10, 0x3, UR5 ;  /* 0x000000030a0f7899 */ /* 0x000fe40008001205 */
[----:B------:R-:W-:Y:S01]  /*0500*/  USHF.R.U32.HI UR6, URZ, 0x3, UR5 ;  /* 0x00000003ff067899 */ /* 0x000fe20008011605 */
[----:B------:R-:W2:Y:S03]  /*0510*/  LDCU.64 UR18, c[0x0][0x3b8] ;  /* 0x00007700ff1277ac */ /* 0x000ea60008000a00 */
[----:B------:R-:W-:Y:S01]  /*0520*/  MOV R17, UR15 ;  /* 0x0000000f00117c02 */ /* 0x000fe20008000f00 */
[----:B------:R-:W3:Y:S01]  /*0530*/  S2UR UR17, SR_CTAID.X ;  /* 0x00000000001179c3 */ /* 0x000ee20000002500 */
[----:B------:R-:W-:-:S02]  /*0540*/  USHF.L.U32 UR9, UR15, 0x5, URZ ;  /* 0x000000050f097899 */ /* 0x000fc400080006ff */
[----:B------:R-:W-:Y:S02]  /*0550*/  USHF.L.U64.HI UR14, UR15, 0x5, UR6 ;  /* 0x000000050f0e7899 */ /* 0x000fe40008010206 */
[----:B------:R-:W-:Y:S02]  /*0560*/  UIMAD UR6, UR6, 0x28000, URZ ;  /* 0x00028000060678a4 */ /* 0x000fe4000f8e02ff */
[----:B------:R-:W-:Y:S02]  /*0570*/  MOV R12, UR9 ;  /* 0x00000009000c7c02 */ /* 0x000fe40008000f00 */
[----:B------:R-:W-:-:S03]  /*0580*/  MOV R13, UR14 ;  /* 0x0000000e000d7c02 */ /* 0x000fc60008000f00 */
[----:B------:R-:W-:Y:S01]  /*0590*/  IMAD.WIDE.U32 R12, R4, 0x2, R12 ;  /* 0x00000002040c7825 */ /* 0x000fe200078e000c */
[----:B------:R-:W-:Y:S01]  /*05a0*/  MOV R54, 0x400 ;  /* 0x0000040000367802 */ /* 0x000fe20000000f00 */
[----:B-1----:R-:W-:Y:S01]  /*05b0*/  ULOP3.LUT UR11, UR7, 0x7, URZ, 0xc0, !UPT ;  /* 0x00000007070b7892 */ /* 0x002fe2000f8ec0ff */
[----:B------:R-:W1:Y:S01]  /*05c0*/  LDCU.64 UR14, c[0x0][0x3c8] ;  /* 0x00007900ff0e77ac */ /* 0x000e620008000a00 */
[----:B--2---:R-:W-:-:S04]  /*05d0*/  LEA R28, P0, R12, UR18, 0x2 ;  /* 0x000000120c1c7c11 */ /* 0x004fc8000f8010ff */
[----:B------:R-:W-:Y:S02]  /*05e0*/  MOV R10, UR11 ;  /* 0x0000000b000a7c02 */ /* 0x000fe40008000f00 */
[----:B0-----:R-:W-:Y:S01]  /*05f0*/  LOP3.LUT R3, R16, 0xffff, RZ, 0xc0, !PT ;  /* 0x0000ffff10037812 */ /* 0x001fe200078ec0ff */
[----:B---3--:R-:W-:Y:S01]  /*0600*/  USHF.L.U32 UR8, UR17, 0x4, URZ ;  /* 0x0000000411087899 */ /* 0x008fe200080006ff */
[----:B------:R-:W-:-:S03]  /*0610*/  LEA.HI.X R29, R12, UR19, R13, 0x2, P0 ;  /* 0x000000130c1d7c11 */ /* 0x000fc600080f140d */
[----:B------:R-:W-:Y:S02]  /*0620*/  IMAD R3, R3, 0x334, RZ ;  /* 0x0000033403037824 */ /* 0x000fe400078e02ff */
[----:B------:R-:W-:Y:S01]  /*0630*/  MOV R15, UR8 ;  /* 0x00000008000f7c02 */ /* 0x000fe20008000f00 */
[----:B------:R-:W2:Y:S02]  /*0640*/  LDG.E.64.CONSTANT R28, desc[UR12][R28.64] ;  /* 0x0000000c1c1c7981 */ /* 0x000ea4000c1e9b00 */
[----:B------:R-:W-:Y:S02]  /*0650*/  SHF.R.U32.HI R46, RZ, 0x10, R3 ;  /* 0x00000010ff2e7819 */ /* 0x000fe40000011603 */
[----:B------:R-:W0:Y:S02]  /*0660*/  LDCU.64 UR8, c[0x0][0x3a0] ;  /* 0x00007400ff0877ac */ /* 0x000e240008000a00 */
[----:B------:R-:W-:-:S05]  /*0670*/  PRMT R3, R46, 0x9910, RZ ;  /* 0x000099102e037816 */ /* 0x000fca00000000ff */
[----:B------:R-:W-:-:S05]  /*0680*/  IMAD R3, R3, 0x50, RZ ;  /* 0x0000005003037824 */ /* 0x000fca00078e02ff */
[----:B------:R-:W-:-:S04]  /*0690*/  IADD3 R3, PT, PT, RZ, -R3, RZ ;  /* 0x80000003ff037210 */ /* 0x000fc80007ffe0ff */
[----:B------:R-:W-:-:S04]  /*06a0*/  PRMT R3, R3, 0x7710, RZ ;  /* 0x0000771003037816 */ /* 0x000fc800000000ff */
[----:B------:R-:W-:-:S04]  /*06b0*/  IADD3 R16, PT, PT, R3, R16, RZ ;  /* 0x0000001003107210 */ /* 0x000fc80007ffe0ff */
[----:B------:R-:W-:-:S05]  /*06c0*/  LOP3.LUT R3, R16, 0xffff, RZ, 0xc0, !PT ;  /* 0x0000ffff10037812 */ /* 0x000fca00078ec0ff */
[----:B------:R-:W-:-:S05]  /*06d0*/  IMAD R3, R10, 0x50, R3 ;  /* 0x000000500a037824 */ /* 0x000fca00078e0203 */
[----:B------:R-:W-:Y:S02]  /*06e0*/  SHF.L.U32 R14, R3, 0x2, RZ ;  /* 0x00000002030e7819 */ /* 0x000fe400000006ff */
[----:B------:R-:W-:Y:S01]  /*06f0*/  LOP3.LUT R3, R46, 0x30, R15, 0xf8, !PT ;  /* 0x000000302e037812 */ /* 0x000fe200078ef80f */
[----:B------:R-:W-:-:S04]  /*0700*/  HFMA2 R15, -RZ, RZ, 0, 0 ;  /* 0x00000000ff0f7431 */ /* 0x000fc800000001ff */
[----:B------:R-:W-:Y:S02]  /*0710*/  IMAD R3, R3, 0xa00, RZ ;  /* 0x00000a0003037824 */ /* 0x000fe400078e02ff */
[----:B------:R-:W-:-:S03]  /*0720*/  IMAD.WIDE.U32 R14, R17, 0x28000, R14 ;  /* 0x00028000110e7825 */ /* 0x000fc600078e000e */
[----:B------:R-:W-:-:S04]  /*0730*/  IADD3 R3, P1, PT, R3, R14, RZ ;  /* 0x0000000e03037210 */ /* 0x000fc80007f3e0ff */
[----:B------:R-:W-:Y:S01]  /*0740*/  IADD3.X R12, PT, PT, R15, UR6, RZ, P1, !PT ;  /* 0x000000060f0c7c10 */ /* 0x000fe20008ffe4ff */
[----:B------:R-:W2:Y:S01]  /*0750*/  LDCU UR6, c[0x0][0x3c0] ;  /* 0x00007800ff0677ac */ /* 0x000ea20008000800 */
[C---:B------:R-:W-:Y:S02]  /*0760*/  SHF.L.U32 R10, R3.reuse, 0x1, RZ ;  /* 0x00000001030a7819 */ /* 0x040fe400000006ff */
[----:B------:R-:W-:Y:S02]  /*0770*/  SHF.L.U64.HI R12, R3, 0x1, R12 ;  /* 0x00000001030c7819 */ /* 0x000fe4000001020c */
[----:B0-----:R-:W-:-:S04]  /*0780*/  IADD3 R42, P0, PT, R10, UR8, RZ ;  /* 0x000000080a2a7c10 */ /* 0x001fc8000ff1e0ff */
[----:B------:R-:W-:Y:S01]  /*0790*/  IADD3.X R43, PT, PT, R12, UR9, RZ, P0, !PT ;  /* 0x000000090c2b7c10 */ /* 0x000fe200087fe4ff */
[----:B------:R-:W0:Y:S04]  /*07a0*/  LDCU.64 UR8, c[0x0][0x398] ;  /* 0x00007300ff0877ac */ /* 0x000e280008000a00 */
[----:B------:R-:W3:Y:S04]  /*07b0*/  LDG.E.64.CONSTANT R38, desc[UR12][R42.64] ;  /* 0x0000000c2a267981 */ /* 0x000ee8000c1e9b00 */
[----:B------:R-:W4:Y:S04]  /*07c0*/  LDG.E.64.CONSTANT R40, desc[UR12][R42.64+0x5000] ;  /* 0x0050000c2a287981 */ /* 0x000f28000c1e9b00 */
[----:B------:R-:W5:Y:S04]  /*07d0*/  LDG.E.64.CONSTANT R32, desc[UR12][R42.64+0xa000] ;  /* 0x00a0000c2a207981 */ /* 0x000f68000c1e9b00 */
[----:B------:R1:W5:Y:S01]  /*07e0*/  LDG.E.64.CONSTANT R36, desc[UR12][R42.64+0xf000] ;  /* 0x00f0000c2a247981 */ /* 0x000362000c1e9b00 */
[----:B0-----:R-:W-:-:S04]  /*07f0*/  IADD3 R44, P0, PT, R10, UR8, RZ ;  /* 0x000000080a2c7c10 */ /* 0x001fc8000ff1e0ff */
[----:B------:R-:W-:-:S05]  /*0800*/  IADD3.X R45, PT, PT, R12, UR9, RZ, P0, !PT ;  /* 0x000000090c2d7c10 */ /* 0x000fca00087fe4ff */
[----:B------:R-:W5:Y:S04]  /*0810*/  LDG.E.64.CONSTANT R30, desc[UR12][R44.64] ;  /* 0x0000000c2c1e7981 */ /* 0x000f68000c1e9b00 */
[----:B------:R-:W5:Y:S01]  /*0820*/  LDG.E.64.CONSTANT R34, desc[UR12][R44.64+0x5000] ;  /* 0x0050000c2c227981 */ /* 0x000f62000c1e9b00 */
[----:B------:R-:W-:Y:S02]  /*0830*/  IADD3 R54, PT, PT, R54, 0x2800, RZ ;  /* 0x0000280036367810 */ /* 0x000fe40007ffe0ff */
[----:B------:R-:W-:Y:S01]  /*0840*/  LOP3.LUT R16, R16, 0xffff, RZ, 0xc0, !PT ;  /* 0x0000ffff10107812 */ /* 0x000fe200078ec0ff */
[----:B--2---:R-:W-:-:S06]  /*0850*/  FADD.FTZ R19, R29, UR6 ;  /* 0x000000061d137e21 */ /* 0x004fcc0008010000 */
[----:B------:R-:W0:Y:S01]  /*0860*/  MUFU.RSQ R19, R19 ;  /* 0x0000001300137308 */ /* 0x000e220000001400 */
[----:B------:R-:W2:Y:S01]  /*0870*/  S2R R29, SR_CgaCtaId ;  /* 0x00000000001d7919 */ /* 0x000ea20000008800 */
[----:B---3--:R-:W-:Y:S02]  /*0880*/  SHF.L.U32 R13, R39, 0x10, RZ ;  /* 0x00000010270d7819 */ /* 0x008fe400000006ff */
[----:B------:R-:W-:-:S03]  /*0890*/  SHF.L.U32 R3, R38, 0x10, RZ ;  /* 0x0000001026037819 */ /* 0x000fc600000006ff */
[----:B------:R-:W-:Y:S01]  /*08a0*/  FADD.FTZ R18, -R28, R13 ;  /* 0x0000000d1c127221 */ /* 0x000fe20000010100 */
[----:B----4-:R-:W-:Y:S02]  /*08b0*/  SHF.L.U32 R13, R40, 0x10, RZ ;  /* 0x00000010280d7819 */ /* 0x010fe400000006ff */
[----:B------:R-:W-:Y:S01]  /*08c0*/  PRMT R38, R38, 0x7632, R38 ;  /* 0x0000763226267816 */ /* 0x000fe20000000026 */
[----:B0-----:R-:W-:Y:S02]  /*08d0*/  FMUL.FTZ R17, R19, R18 ;  /* 0x0000001213117220 */ /* 0x001fe40000410000 */
[----:B------:R-:W-:Y:S01]  /*08e0*/  FADD.FTZ R18, -R28, R13 ;  /* 0x0000000d1c127221 */ /* 0x000fe20000010100 */
[----:B------:R-:W-:Y:S02]  /*08f0*/  SHF.L.U32 R13, R38, 0x10, RZ ;  /* 0x00000010260d7819 */ /* 0x000fe400000006ff */
[----:B------:R-:W-:Y:S01]  /*0900*/  PRMT R39, R39, 0x7632, R39 ;  /* 0x0000763227277816 */ /* 0x000fe20000000027 */
[----:B------:R-:W-:-:S02]  /*0910*/  FFMA.FTZ R52, R2, R17, R7 ;  /* 0x0000001102347223 */ /* 0x000fc40000010007 */
[C---:B------:R-:W-:Y:S01]  /*0920*/  FADD.FTZ R38, -R28.reuse, R13 ;  /* 0x0000000d1c267221 */ /* 0x040fe20000010100 */
[----:B------:R-:W-:Y:S01]  /*0930*/  SHF.L.U32 R39, R39, 0x10, RZ ;  /* 0x0000001027277819 */ /* 0x000fe200000006ff */
[----:B------:R-:W-:Y:S01]  /*0940*/  FADD.FTZ R14, -R28, R3 ;  /* 0x000000031c0e7221 */ /* 0x000fe20000010100 */
[----:B------:R-:W-:Y:S01]  /*0950*/  FMUL.FTZ R50, R52, -1.4426950216293334961 ;  /* 0xbfb8aa3b34327820 */ /* 0x000fe20000410000 */
[C---:B------:R-:W-:Y:S02]  /*0960*/  FMUL.FTZ R15, R19.reuse, R38 ;  /* 0x00000026130f7220 */ /* 0x040fe40000410000 */
[----:B------:R-:W-:Y:S01]  /*0970*/  FADD.FTZ R38, -R28, R39 ;  /* 0x000000271c267221 */ /* 0x000fe20000010100 */
[C---:B------:R-:W-:Y:S02]  /*0980*/  FMUL.FTZ R3, R19.reuse, R14 ;  /* 0x0000000e13037220 */ /* 0x040fe40000410000 */
[----:B------:R-:W0:Y:S01]  /*0990*/  MUFU.EX2 R50, R50 ;  /* 0x0000003200327308 */ /* 0x000e220000000800 */
[----:B------:R-:W-:Y:S01]  /*09a0*/  FMUL.FTZ R13, R19, R38 ;  /* 0x00000026130d7220 */ /* 0x000fe20000410000 */
[----:B------:R-:W-:Y:S01]  /*09b0*/  FFMA.FTZ R14, R0, R3, R5 ;  /* 0x00000003000e7223 */ /* 0x000fe20000010005 */
[----:B------:R-:W3:Y:S02]  /*09c0*/  LDG.E.64.CONSTANT R38, desc[UR12][R44.64+0xa000] ;  /* 0x00a0000c2c267981 */ /* 0x000ee4000c1e9b00 */
[----:B------:R-:W-:Y:S01]  /*09d0*/  FFMA.FTZ R49, R8, R13, R11 ;  /* 0x0000000d08317223 */ /* 0x000fe2000001000b */
[----:B------:R-:W-:Y:S01]  /*09e0*/  FMUL.FTZ R47, R14, -1.4426950216293334961 ;  /* 0xbfb8aa3b0e2f7820 */ /* 0x000fe20000410000 */
[----:B-1----:R-:W-:-:S02]  /*09f0*/  FFMA.FTZ R43, R6, R15, R9 ;  /* 0x0000000f062b7223 */ /* 0x002fc40000010009 */
[----:B------:R-:W-:Y:S02]  /*0a00*/  FMUL.FTZ R53, R49, -1.4426950216293334961 ;  /* 0xbfb8aa3b31357820 */ /* 0x000fe40000410000 */
[----:B------:R-:W-:Y:S01]  /*0a10*/  FMUL.FTZ R51, R43, -1.4426950216293334961 ;  /* 0xbfb8aa3b2b337820 */ /* 0x000fe20000410000 */
[----:B------:R-:W1:Y:S01]  /*0a20*/  MUFU.EX2 R47, R47 ;  /* 0x0000002f002f7308 */ /* 0x000e620000000800 */
[----:B0-----:R-:W-:-:S07]  /*0a30*/  FADD.FTZ R50, R50, 1 ;  /* 0x3f80000032327421 */ /* 0x001fce0000010000 */
[----:B------:R-:W0:Y:S08]  /*0a40*/  MUFU.EX2 R53, R53 ;  /* 0x0000003500357308 */ /* 0x000e300000000800 */
[----:B------:R-:W4:Y:S01]  /*0a50*/  MUFU.EX2 R51, R51 ;  /* 0x0000003300337308 */ /* 0x000f220000000800 */
[----:B------:R-:W-:Y:S01]  /*0a60*/  FMUL.FTZ R18, R19, R18 ;  /* 0x0000001213127220 */ /* 0x000fe20000410000 */
[----:B-1----:R-:W-:Y:S01]  /*0a70*/  FADD.FTZ R47, R47, 1 ;  /* 0x3f8000002f2f7421 */ /* 0x002fe20000010000 */
[----:B--2---:R-:W-:-:S05]  /*0a80*/  LEA R55, R29, R54, 0x18 ;  /* 0x000000361d377211 */ /* 0x004fca00078ec0ff */
[----:B------:R-:W1:Y:S01]  /*0a90*/  MUFU.RCP R50, R50 ;  /* 0x0000003200327308 */ /* 0x000e620000001000 */
[----:B------:R-:W-:Y:S01]  /*0aa0*/  SHF.L.U32 R29, R41, 0x10, RZ ;  /* 0x00000010291d7819 */ /* 0x000fe200000006ff */
[----:B------:R-:W-:Y:S01]  /*0ab0*/  FFMA.FTZ R42, R0, R18, R5 ;  /* 0x00000012002a7223 */ /* 0x000fe20000010005 */
[----:B------:R-:W-:Y:S01]  /*0ac0*/  PRMT R40, R40, 0x7632, R40 ;  /* 0x0000763228287816 */ /* 0x000fe20000000028 */
[----:B------:R-:W-:Y:S02]  /*0ad0*/  IMAD R55, R16, 0x28, R55 ;  /* 0x0000002810377824 */ /* 0x000fe400078e0237 */
[----:B0-----:R-:W-:Y:S01]  /*0ae0*/  FADD.FTZ R57, R53, 1 ;  /* 0x3f80000035397421 */ /* 0x001fe20000010000 */
[----:B------:R-:W-:Y:S01]  /*0af0*/  FADD.FTZ R16, -R28, R29 ;  /* 0x0000001d1c107221 */ /* 0x000fe20000010100 */
[----:B------:R0:W2:Y:S01]  /*0b00*/  MUFU.RCP R56, R47 ;  /* 0x0000002f00387308 */ /* 0x0000a20000001000 */
[----:B----4-:R-:W-:Y:S01]  /*0b10*/  FADD.FTZ R51, R51, 1 ;  /* 0x3f80000033337421 */ /* 0x010fe20000010000 */
[----:B------:R-:W-:Y:S01]  /*0b20*/  FMUL.FTZ R48, R42, -1.4426950216293334961 ;  /* 0xbfb8aa3b2a307820 */ /* 0x000fe20000410000 */
[----:B------:R-:W-:Y:S01]  /*0b30*/  SHF.L.U32 R59, R40, 0x10, RZ ;  /* 0x00000010283b7819 */ /* 0x000fe200000006ff */
[----:B------:R-:W-:Y:S01]  /*0b40*/  FMUL.FTZ R16, R19, R16 ;  /* 0x0000001013107220 */ /* 0x000fe20000410000 */
[----:B------:R-:W-:-:S03]  /*0b50*/  LEA R29, R46, R55, 0x3 ;  /* 0x000000372e1d7211 */ /* 0x000fc600078e18ff */
[----:B------:R-:W4:Y:S01]  /*0b60*/  MUFU.RCP R40, R57 ;  /* 0x0000003900287308 */ /* 0x000f220000001000 */
[----:B-1----:R-:W-:Y:S01]  /*0b70*/  FADD.FTZ R55, -R50, 1 ;  /* 0x3f80000032377421 */ /* 0x002fe20000010100 */
[----:B0-----:R-:W-:-:S06]  /*0b80*/  FFMA.FTZ R47, R2, R16, R7 ;  /* 0x00000010022f7223 */ /* 0x001fcc0000010007 */
[----:B------:R-:W0:Y:S01]  /*0b90*/  MUFU.RCP R51, R51 ;  /* 0x0000003300337308 */ /* 0x000e220000001000 */
[----:B------:R-:W-:Y:S01]  /*0ba0*/  FFMA.FTZ R55, R52, R55, 1 ;  /* 0x3f80000034377423 */ /* 0x000fe20000010037 */
[----:B------:R-:W-:-:S06]  /*0bb0*/  FMUL.FTZ R52, R47, -1.4426950216293334961 ;  /* 0xbfb8aa3b2f347820 */ /* 0x000fcc0000410000 */
[----:B------:R-:W1:Y:S01]  /*0bc0*/  MUFU.EX2 R48, R48 ;  /* 0x0000003000307308 */ /* 0x000e620000000800 */
[----:B--2---:R-:W-:Y:S01]  /*0bd0*/  FADD.FTZ R53, -R56, 1 ;  /* 0x3f80000038357421 */ /* 0x004fe20000010100 */
[----:B------:R-:W-:Y:S01]  /*0be0*/  FADD.FTZ R46, -R28, R59 ;  /* 0x0000003b1c2e7221 */ /* 0x000fe20000010100 */
[----:B----4-:R-:W-:Y:S02]  /*0bf0*/  FADD.FTZ R58, -R40, 1 ;  /* 0x3f800000283a7421 */ /* 0x010fe40000010100 */
[----:B------:R-:W-:-:S03]  /*0c00*/  FFMA.FTZ R53, R14, R53, 1 ;  /* 0x3f8000000e357423 */ /* 0x000fc60000010035 */
[----:B------:R-:W2:Y:S01]  /*0c10*/  MUFU.EX2 R52, R52 ;  /* 0x0000003400347308 */ /* 0x000ea20000000800 */
[----:B------:R-:W-:Y:S01]  /*0c20*/  FMUL.FTZ R14, R19, R46 ;  /* 0x0000002e130e7220 */ /* 0x000fe20000410000 */
[----:B------:R-:W-:Y:S01]  /*0c30*/  FMUL.FTZ R56, R56, R53 ;  /* 0x0000003538387220 */ /* 0x000fe20000410000 */
[----:B0-----:R-:W-:Y:S01]  /*0c40*/  FADD.FTZ R54, -R51, 1 ;  /* 0x3f80000033367421 */ /* 0x001fe20000010100 */
[----:B------:R-:W-:Y:S01]  /*0c50*/  FFMA.FTZ R53, R49, R58, 1 ;  /* 0x3f80000031357423 */ /* 0x000fe2000001003a */
[----:B------:R-:W-:Y:S01]  /*0c60*/  FFMA.FTZ R46, R6, R14, R9 ;  /* 0x0000000e062e7223 */ /* 0x000fe20000010009 */
[----:B-1----:R-:W-:Y:S01]  /*0c70*/  FADD.FTZ R49, R48, 1 ;  /* 0x3f80000030317421 */ /* 0x002fe20000010000 */
[----:B------:R-:W-:Y:S01]  /*0c80*/  PRMT R48, R41, 0x7632, R48 ;  /* 0x0000763229307816 */ /* 0x000fe20000000030 */
[----:B------:R-:W-:Y:S01]  /*0c90*/  FFMA.FTZ R54, R43, R54, 1 ;  /* 0x3f8000002b367423 */ /* 0x000fe20000010036 */
[----:B-----5:R-:W-:Y:S01]  /*0ca0*/  PRMT R41, R30, 0x7632, R41 ;  /* 0x000076321e297816 */ /* 0x020fe20000000029 */
[----:B------:R-:W-:Y:S01]  /*0cb0*/  FMUL.FTZ R43, R50, R55 ;  /* 0x00000037322b7220 */ /* 0x000fe20000410000 */
[----:B------:R-:W-:Y:S01]  /*0cc0*/  FMUL.FTZ R50, R46, -1.4426950216293334961 ;  /* 0xbfb8aa3b2e327820 */ /* 0x000fe20000410000 */
[----:B------:R-:W-:Y:S01]  /*0cd0*/  FMUL.FTZ R54, R51, R54 ;  /* 0x0000003633367220 */ /* 0x000fe20000410000 */
[----:B------:R-:W-:Y:S01]  /*0ce0*/  SHF.L.U32 R41, R41, 0x10, RZ ;  /* 0x0000001029297819 */ /* 0x000fe200000006ff */
[----:B--2---:R-:W-:Y:S01]  /*0cf0*/  FADD.FTZ R57, R52, 1 ;  /* 0x3f80000034397421 */ /* 0x004fe20000010000 */
[----:B------:R-:W-:Y:S01]  /*0d00*/  FMUL.FTZ R52, R40, R53 ;  /* 0x0000003528347220 */ /* 0x000fe20000410000 */
[----:B------:R-:W-:Y:S01]  /*0d10*/  SHF.L.U32 R55, R48, 0x10, RZ ;  /* 0x0000001030377819 */ /* 0x000fe200000006ff */
[----:B------:R-:W0:Y:S01]  /*0d20*/  MUFU.EX2 R50, R50 ;  /* 0x0000003200327308 */ /* 0x000e220000000800 */
[----:B------:R-:W-:-:S02]  /*0d30*/  FMUL.FTZ R54, R41, R54 ;  /* 0x0000003629367220 */ /* 0x000fc40000410000 */
[----:B------:R1:W2:Y:S01]  /*0d40*/  LDG.E.64.CONSTANT R40, desc[UR12][R44.64+0xf000] ;  /* 0x00f0000c2c287981 */ /* 0x0002a2000c1e9b00 */
[----:B------:R-:W-:Y:S01]  /*0d50*/  SHF.L.U32 R51, R30, 0x10, RZ ;  /* 0x000000101e337819 */ /* 0x000fe200000006ff */
[----:B------:R-:W-:-:S03]  /*0d60*/  FADD.FTZ R30, -R28, R55 ;  /* 0x000000371c1e7221 */ /* 0x000fc60000010100 */
[----:B------:R-:W4:Y:S01]  /*0d70*/  MUFU.RCP R49, R49 ;  /* 0x0000003100317308 */ /* 0x000f220000001000 */
[----:B------:R-:W-:Y:S01]  /*0d80*/  FMUL.FTZ R30, R19, R30 ;  /* 0x0000001e131e7220 */ /* 0x000fe20000410000 */
[----:B------:R-:W-:-:S03]  /*0d90*/  FMUL.FTZ R56, R51, R56 ;  /* 0x0000003833387220 */ /* 0x000fc60000410000 */
[----:B------:R-:W-:-:S03]  /*0da0*/  FFMA.FTZ R48, R8, R30, R11 ;  /* 0x0000001e08307223 */ /* 0x000fc6000001000b */
[----:B------:R5:W1:Y:S01]  /*0db0*/  MUFU.RCP R51, R57 ;  /* 0x0000003900337308 */ /* 0x000a620000001000 */
[----:B0-----:R-:W-:Y:S01]  /*0dc0*/  FADD.FTZ R53, R50, 1 ;  /* 0x3f80000032357421 */ /* 0x001fe20000010000 */
[----:B------:R-:W-:Y:S02]  /*0dd0*/  SHF.L.U32 R50, R31, 0x10, RZ ;  /* 0x000000101f327819 */ /* 0x000fe400000006ff */
[----:B------:R-:W-:Y:S01]  /*0de0*/  SHF.L.U32 R59, R32, 0x10, RZ ;  /* 0x00000010203b7819 */ /* 0x000fe200000006ff */
[----:B-----5:R-:W-:Y:S01]  /*0df0*/  FMUL.FTZ R57, R48, -1.4426950216293334961 ;  /* 0xbfb8aa3b30397820 */ /* 0x020fe20000410000 */
[----:B----4-:R-:W-:Y:S01]  /*0e00*/  FADD.FTZ R55, -R49, 1 ;  /* 0x3f80000031377421 */ /* 0x010fe20000010100 */
[----:B------:R-:W-:Y:S02]  /*0e10*/  FMUL.FTZ R43, R50, R43 ;  /* 0x0000002b322b7220 */ /* 0x000fe40000410000 */
[----:B-1----:R-:W0:Y:S01]  /*0e20*/  MUFU.EX2 R44, R57 ;  /* 0x00000039002c7308 */ /* 0x002e220000000800 */
[----:B------:R-:W-:Y:S01]  /*0e30*/  FFMA.FTZ R50, R42, R55, 1 ;  /* 0x3f8000002a327423 */ /* 0x000fe20000010037 */
[----:B------:R-:W-:Y:S01]  /*0e40*/  FADD.FTZ R42, -R28, R59 ;  /* 0x0000003b1c2a7221 */ /* 0x000fe20000010100 */
[----:B------:R-:W-:Y:S01]  /*0e50*/  PRMT R32, R32, 0x7632, R32 ;  /* 0x0000763220207816 */ /* 0x000fe20000000020 */
[----:B------:R-:W-:Y:S01]  /*0e60*/  FADD.FTZ R58, -R51, 1 ;  /* 0x3f800000333a7421 */ /* 0x000fe20000010100 */
[----:B------:R-:W-:Y:S01]  /*0e70*/  SHF.L.U32 R45, R33, 0x10, RZ ;  /* 0x00000010212d7819 */ /* 0x000fe200000006ff */
[----:B------:R-:W-:Y:S01]  /*0e80*/  FMUL.FTZ R42, R19, R42 ;  /* 0x0000002a132a7220 */ /* 0x000fe20000410000 */
[----:B------:R-:W-:Y:S01]  /*0e90*/  PRMT R31, R31, 0x7632, R31 ;  /* 0x000076321f1f7816 */ /* 0x000fe2000000001f */
[----:B------:R-:W-:Y:S01]  /*0ea0*/  FFMA.FTZ R58, R47, R58, 1 ;  /* 0x3f8000002f3a7423 */ /* 0x000fe2000001003a */
[----:B------:R-:W-:Y:S01]  /*0eb0*/  SHF.L.U32 R59, R32, 0x10, RZ ;  /* 0x00000010203b7819 */ /* 0x000fe200000006ff */
[----:B------:R-:W-:Y:S01]  /*0ec0*/  FADD.FTZ R32, -R28, R45 ;  /* 0x0000002d1c207221 */ /* 0x000fe20000010100 */
[----:B------:R-:W-:Y:S01]  /*0ed0*/  FFMA.FTZ R47, R0, R42, R5 ;  /* 0x0000002a002f7223 */ /* 0x000fe20000010005 */
[----:B------:R-:W-:Y:S01]  /*0ee0*/  SHF.L.U32 R31, R31, 0x10, RZ ;  /* 0x000000101f1f7819 */ /* 0x000fe200000006ff */
[----:B------:R-:W-:Y:S01]  /*0ef0*/  FMUL.FTZ R55, R49, R50 ;  /* 0x0000003231377220 */ /* 0x000fe20000410000 */
[----:B------:R-:W-:Y:S01]  /*0f00*/  FMUL.FTZ R32, R19, R32 ;  /* 0x0000002013207220 */ /* 0x000fe20000410000 */
[----:B------:R-:W-:Y:S01]  /*0f10*/  FMUL.FTZ R49, R47, -1.4426950216293334961 ;  /* 0xbfb8aa3b2f317820 */ /* 0x000fe20000410000 */
[----:B------:R-:W1:Y:S01]  /*0f20*/  MUFU.RCP R53, R53 ;  /* 0x0000003500357308 */ /* 0x000e620000001000 */
[----:B0-----:R-:W-:Y:S01]  /*0f30*/  FADD.FTZ R57, R44, 1 ;  /* 0x3f8000002c397421 */ /* 0x001fe20000010000 */
[----:B------:R-:W-:Y:S01]  /*0f40*/  FMUL.FTZ R31, R31, R52 ;  /* 0x000000341f1f7220 */ /* 0x000fe20000410000 */
[----:B------:R-:W-:Y:S01]  /*0f50*/  FFMA.FTZ R52, R2, R32, R7 ;  /* 0x0000002002347223 */ /* 0x000fe20000010007 */
[----:B------:R-:W-:-:S03]  /*0f60*/  FMUL.FTZ R51, R51, R58 ;  /* 0x0000003a33337220 */ /* 0x000fc60000410000 */
[----:B------:R-:W-:Y:S01]  /*0f70*/  FMUL.FTZ R58, R52, -1.4426950216293334961 ;  /* 0xbfb8aa3b343a7820 */ /* 0x000fe20000410000 */
[----:B------:R-:W0:Y:S08]  /*0f80*/  MUFU.EX2 R49, R49 ;  /* 0x0000003100317308 */ /* 0x000e300000000800 */
[----:B------:R-:W4:Y:S01]  /*0f90*/  MUFU.RCP R57, R57 ;  /* 0x0000003900397308 */ /* 0x000f220000001000 */
[----:B------:R-:W-:Y:S01]  /*0fa0*/  FADD.FTZ R44, -R28, R59 ;  /* 0x0000003b1c2c7221 */ /* 0x000fe20000010100 */
[----:B-1----:R-:W-:-:S06]  /*0fb0*/  FADD.FTZ R45, -R53, 1 ;  /* 0x3f800000352d7421 */ /* 0x002fcc0000010100 */
[----:B------:R-:W1:Y:S01]  /*0fc0*/  MUFU.EX2 R58, R58 ;  /* 0x0000003a003a7308 */ /* 0x000e620000000800 */
[----:B------:R-:W-:Y:S01]  /*0fd0*/  FMUL.FTZ R44, R19, R44 ;  /* 0x0000002c132c7220 */ /* 0x000fe20000410000 */
[----:B------:R-:W-:Y:S01]  /*0fe0*/  FFMA.FTZ R50, R46, R45, 1 ;  /* 0x3f8000002e327423 */ /* 0x000fe2000001002d */
[----:B0-----:R-:W-:Y:S02]  /*0ff0*/  FADD.FTZ R59, R49, 1 ;  /* 0x3f800000313b7421 */ /* 0x001fe40000010000 */
[----:B------:R-:W-:Y:S01]  /*1000*/  FFMA.FTZ R45, R6, R44, R9 ;  /* 0x0000002c062d7223 */ /* 0x000fe20000010009 */
[----:B------:R-:W-:Y:S01]  /*1010*/  FMUL.FTZ R53, R53, R50 ;  /* 0x0000003235357220 */ /* 0x000fe20000410000 */
[----:B----4-:R-:W-:Y:S01]  /*1020*/  FADD.FTZ R49, -R57, 1 ;  /* 0x3f80000039317421 */ /* 0x010fe20000010100 */
[----:B------:R-:W0:Y:S01]  /*1030*/  MUFU.RCP R50, R59 ;  /* 0x0000003b00327308 */ /* 0x000e220000001000 */
[----:B------:R-:W-:Y:S02]  /*1040*/  FMUL.FTZ R46, R45, -1.4426950216293334961 ;  /* 0xbfb8aa3b2d2e7820 */ /* 0x000fe40000410000 */
[----:B------:R-:W-:Y:S01]  /*1050*/  FFMA.FTZ R48, R48, R49, 1 ;  /* 0x3f80000030307423 */ /* 0x000fe20000010031 */
[----:B-1----:R-:W-:-:S03]  /*1060*/  FADD.FTZ R61, R58, 1 ;  /* 0x3f8000003a3d7421 */ /* 0x002fc60000010000 */
[----:B------:R-:W-:Y:S01]  /*1070*/  FMUL.FTZ R49, R57, R48 ;  /* 0x0000003039317220 */ /* 0x000fe20000410000 */
[----:B------:R-:W1:Y:S01]  /*1080*/  MUFU.EX2 R46, R46 ;  /* 0x0000002e002e7308 */ /* 0x000e620000000800 */
[----:B------:R-:W-:-:S07]  /*1090*/  SHF.L.U32 R58, R34, 0x10, RZ ;  /* 0x00000010223a7819 */ /* 0x000fce00000006ff */
[----:B------:R-:W4:Y:S01]  /*10a0*/  MUFU.RCP R48, R61 ;  /* 0x0000003d00307308 */ /* 0x000f220000001000 */
[----:B------:R-:W-:Y:S01]  /*10b0*/  PRMT R33, R33, 0x7632, R33 ;  /* 0x0000763221217816 */ /* 0x000fe20000000021 */
[----:B------:R-:W-:Y:S01]  /*10c0*/  FMUL.FTZ R55, R58, R55 ;  /* 0x000000373a377220 */ /* 0x000fe20000410000 */
[----:B0-----:R-:W-:Y:S02]  /*10d0*/  FADD.FTZ R58, -R50, 1 ;  /* 0x3f800000323a7421 */ /* 0x001fe40000010100 */
[----:B------:R-:W-:Y:S02]  /*10e0*/  SHF.L.U32 R57, R33, 0x10, RZ ;  /* 0x0000001021397819 */ /* 0x000fe400000006ff */
[----:B------:R-:W-:-:S03]  /*10f0*/  FFMA.FTZ R33, R47, R58, 1 ;  /* 0x3f8000002f217423 */ /* 0x000fc6000001003a */
[----:B------:R-:W-:Y:S01]  /*1100*/  FADD.FTZ R58, -R28, R57 ;  /* 0x000000391c3a7221 */ /* 0x000fe20000010100 */
[----:B-1----:R-:W-:Y:S01]  /*1110*/  FADD.FTZ R59, R46, 1 ;  /* 0x3f8000002e3b7421 */ /* 0x002fe20000010000 */
[----:B----4-:R-:W-:Y:S02]  /*1120*/  FADD.FTZ R57, -R48, 1 ;  /* 0x3f80000030397421 */ /* 0x010fe40000010100 */
[----:B------:R-:W-:Y:S02]  /*1130*/  FMUL.FTZ R46, R19, R58 ;  /* 0x0000003a132e7220 */ /* 0x000fe40000410000 */
[----:B------:R-:W-:Y:S02]  /*1140*/  FFMA.FTZ R57, R52, R57, 1 ;  /* 0x3f80000034397423 */ /* 0x000fe40000010039 */
[----:B------:R-:W0:Y:S01]  /*1150*/  MUFU.RCP R52, R59 ;  /* 0x0000003b00347308 */ /* 0x000e220000001000 */
[----:B------:R-:W-:Y:S01]  /*1160*/  FFMA.FTZ R47, R8, R46, R11 ;  /* 0x0000002e082f7223 */ /* 0x000fe2000001000b */
[----:B------:R-:W-:-:S03]  /*1170*/  PRMT R34, R34, 0x7632, R34 ;  /* 0x0000763222227816 */ /* 0x000fc60000000022 */
[----:B------:R-:W-:Y:S01]  /*1180*/  FMUL.FTZ R61, R47, -1.4426950216293334961 ;  /* 0xbfb8aa3b2f3d7820 */ /* 0x000fe20000410000 */
[C---:B------:R-:W-:Y:S02]  /*1190*/  SHF.L.U32 R60, R35.reuse, 0x10, RZ ;  /* 0x00000010233c7819 */ /* 0x040fe400000006ff */
[----:B------:R-:W-:Y:S02]  /*11a0*/  SHF.L.U32 R58, R34, 0x10, RZ ;  /* 0x00000010223a7819 */ /* 0x000fe400000006ff */
[----:B------:R-:W-:Y:S01]  /*11b0*/  PRMT R35, R35, 0x7632, R35 ;  /* 0x0000763223237816 */ /* 0x000fe20000000023 */
[----:B------:R-:W1:Y:S01]  /*11c0*/  MUFU.EX2 R34, R61 ;  /* 0x0000003d00227308 */ /* 0x000e620000000800 */
[----:B------:R-:W-:Y:S01]  /*11d0*/  FMUL.FTZ R51, R60, R51 ;  /* 0x000000333c337220 */ /* 0x000fe20000410000 */
[----:B------:R-:W-:Y:S01]  /*11e0*/  FMUL.FTZ R50, R50, R33 ;  /* 0x0000002132327220 */ /* 0x000fe20000410000 */
[----:B------:R-:W-:Y:S01]  /*11f0*/  SHF.L.U32 R60, R35, 0x10, RZ ;  /* 0x00000010233c7819 */ /* 0x000fe200000006ff */
[----:B------:R-:W-:Y:S01]  /*1200*/  FMUL.FTZ R33, R48, R57 ;  /* 0x0000003930217220 */ /* 0x000fe20000410000 */
[----:B------:R-:W-:Y:S01]  /*1210*/  SHF.L.U32 R35, R36, 0x10, RZ ;  /* 0x0000001024237819 */ /* 0x000fe200000006ff */
[----:B0-----:R-:W-:-:S04]  /*1220*/  FADD.FTZ R48, -R52, 1 ;  /* 0x3f80000034307421 */ /* 0x001fc80000010100 */
[----:B------:R-:W-:Y:S01]  /*1230*/  FFMA.FTZ R45, R45, R48, 1 ;  /* 0x3f8000002d2d7423 */ /* 0x000fe20000010030 */
[----:B------:R-:W-:-:S04]  /*1240*/  FADD.FTZ R48, -R28, R35 ;  /* 0x000000231c307221 */ /* 0x000fc80000010100 */
[----:B------:R-:W-:Y:S01]  /*1250*/  FMUL.FTZ R48, R19, R48 ;  /* 0x0000003013307220 */ /* 0x000fe20000410000 */
[----:B------:R-:W-:Y:S01]  /*1260*/  FMUL.FTZ R45, R52, R45 ;  /* 0x0000002d342d7220 */ /* 0x000fe20000410000 */
[----:B-1----:R-:W-:Y:S02]  /*1270*/  FADD.FTZ R34, R34, 1 ;  /* 0x3f80000022227421 */ /* 0x002fe40000010000 */
[----:B------:R-:W-:-:S04]  /*1280*/  FFMA.FTZ R52, R0, R48, R5 ;  /* 0x0000003000347223 */ /* 0x000fc80000010005 */
[----:B------:R-:W-:Y:S01]  /*1290*/  FMUL.FTZ R57, R52, -1.4426950216293334961 ;  /* 0xbfb8aa3b34397820 */ /* 0x000fe20000410000 */
[----:B------:R-:W0:Y:S01]  /*12a0*/  MUFU.RCP R34, R34 ;  /* 0x0000002200227308 */ /* 0x000e220000001000 */
[----:B------:R-:W-:-:S07]  /*12b0*/  PRMT R36, R36, 0x7632, R36 ;  /* 0x0000763224247816 */ /* 0x000fce0000000024 */
[----:B------:R-:W1:Y:S01]  /*12c0*/  MUFU.EX2 R57, R57 ;  /* 0x0000003900397308 */ /* 0x000e620000000800 */
[----:B------:R-:W-:Y:S01]  /*12d0*/  SHF.L.U32 R35, R36, 0x10, RZ ;  /* 0x0000001024237819 */ /* 0x000fe200000006ff */
[----:B------:R-:W-:-:S04]  /*12e0*/  FMUL.FTZ R53, R58, R53 ;  /* 0x000000353a357220 */ /* 0x000fc80000410000 */
[----:B------:R-:W-:Y:S01]  /*12f0*/  FADD.FTZ R36, -R28, R35 ;  /* 0x000000231c247221 */ /* 0x000fe20000010100 */
[----:B0-----:R-:W-:-:S03]  /*1300*/  FADD.FTZ R58, -R34, 1 ;  /* 0x3f800000223a7421 */ /* 0x001fc60000010100 */
[----:B------:R-:W-:Y:S01]  /*1310*/  FMUL.FTZ R36, R19, R36 ;  /* 0x0000002413247220 */ /* 0x000fe20000410000 */
[----:B------:R-:W-:-:S03]  /*1320*/  FFMA.FTZ R59, R47, R58, 1 ;  /* 0x3f8000002f3b7423 */ /* 0x000fc6000001003a */
[----:B------:R-:W-:Y:S01]  /*1330*/  FFMA.FTZ R35, R6, R36, R9 ;  /* 0x0000002406237223 */ /* 0x000fe20000010009 */
[----:B-1----:R-:W-:Y:S01]  /*1340*/  FADD.FTZ R47, R57, 1 ;  /* 0x3f800000392f7421 */ /* 0x002fe20000010000 */
[----:B------:R-:W-:Y:S02]  /*1350*/  FMUL.FTZ R49, R60, R49 ;  /* 0x000000313c317220 */ /* 0x000fe40000410000 */
[----:B------:R-:W-:-:S03]  /*1360*/  FMUL.FTZ R60, R35, -1.4426950216293334961 ;  /* 0xbfb8aa3b233c7820 */ /* 0x000fc60000410000 */
[----:B------:R-:W0:Y:S08]  /*1370*/  MUFU.RCP R47, R47 ;  /* 0x0000002f002f7308 */ /* 0x000e300000001000 */
[----:B------:R-:W1:Y:S01]  /*1380*/  MUFU.EX2 R60, R60 ;  /* 0x0000003c003c7308 */ /* 0x000e620000000800 */
[----:B------:R-:W-:Y:S01]  /*1390*/  FMUL.FTZ R34, R34, R59 ;  /* 0x0000003b22227220 */ /* 0x000fe20000410000 */
[----:B------:R-:W-:-:S02]  /*13a0*/  PRMT R58, R37, 0x7632, R58 ;  /* 0x00007632253a7816 */ /* 0x000fc4000000003a */
[----:B------:R-:W-:Y:S01]  /*13b0*/  SHF.L.U32 R37, R37, 0x10, RZ ;  /* 0x0000001025257819 */ /* 0x000fe200000006ff */
[----:B0-----:R-:W-:-:S04]  /*13c0*/  FADD.FTZ R59, -R47, 1 ;  /* 0x3f8000002f3b7421 */ /* 0x001fc80000010100 */
[----:B------:R-:W-:Y:S01]  /*13d0*/  FFMA.FTZ R52, R52, R59, 1 ;  /* 0x3f80000034347423 */ /* 0x000fe2000001003b */
[----:B------:R-:W-:Y:S01]  /*13e0*/  SHF.L.U32 R59, R58, 0x10, RZ ;  /* 0x000000103a3b7819 */ /* 0x000fe200000006ff */
[----:B-1----:R-:W-:Y:S01]  /*13f0*/  FADD.FTZ R61, R60, 1 ;  /* 0x3f8000003c3d7421 */ /* 0x002fe20000010000 */
[----:B------:R-:W-:-:S03]  /*1400*/  FADD.FTZ R60, -R28, R37 ;  /* 0x000000251c3c7221 */ /* 0x000fc60000010100 */
[----:B------:R-:W-:Y:S01]  /*1410*/  FADD.FTZ R58, -R28, R59 ;  /* 0x0000003b1c3a7221 */ /* 0x000fe20000010100 */
[----:B------:R-:W-:Y:S01]  /*1420*/  FMUL.FTZ R28, R47, R52 ;  /* 0x000000342f1c7220 */ /* 0x000fe20000410000 */
[----:B------:R-:W-:-:S04]  /*1430*/  FMUL.FTZ R52, R19, R60 ;  /* 0x0000003c13347220 */ /* 0x000fc80000410000 */
[----:B------:R-:W-:-:S04]  /*1440*/  FFMA.FTZ R37, R2, R52, R7 ;  /* 0x0000003402257223 */ /* 0x000fc80000010007 */
[----:B------:R-:W-:Y:S01]  /*1450*/  FMUL.FTZ R59, R37, -1.4426950216293334961 ;  /* 0xbfb8aa3b253b7820 */ /* 0x000fe20000410000 */
[----:B------:R-:W0:Y:S08]  /*1460*/  MUFU.RCP R57, R61 ;  /* 0x0000003d00397308 */ /* 0x000e300000001000 */
[----:B------:R-:W1:Y:S01]  /*1470*/  MUFU.EX2 R59, R59 ;  /* 0x0000003b003b7308 */ /* 0x000e620000000800 */
[----:B0-----:R-:W-:-:S04]  /*1480*/  FADD.FTZ R60, -R57, 1 ;  /* 0x3f800000393c7421 */ /* 0x001fc80000010100 */
[----:B------:R-:W-:Y:S01]  /*1490*/  FFMA.FTZ R60, R35, R60, 1 ;  /* 0x3f800000233c7423 */ /* 0x000fe2000001003c */
[----:B-1----:R-:W-:-:S04]  /*14a0*/  FADD.FTZ R61, R59, 1 ;  /* 0x3f8000003b3d7421 */ /* 0x002fc80000010000 */
[----:B------:R-:W0:Y:S01]  /*14b0*/  MUFU.RCP R35, R61 ;  /* 0x0000003d00237308 */ /* 0x000e220000001000 */
[----:B---3--:R-:W-:Y:S01]  /*14c0*/  SHF.L.U32 R47, R38, 0x10, RZ ;  /* 0x00000010262f7819 */ /* 0x008fe200000006ff */
[----:B------:R-:W-:-:S04]  /*14d0*/  FMUL.FTZ R57, R57, R60 ;  /* 0x0000003c39397220 */ /* 0x000fc80000410000 */
[----:B------:R-:W-:Y:S01]  /*14e0*/  FMUL.FTZ R47, R47, R50 ;  /* 0x000000322f2f7220 */ /* 0x000fe20000410000 */
[----:B0-----:R-:W-:-:S04]  /*14f0*/  FADD.FTZ R50, -R35, 1 ;  /* 0x3f80000023327421 */ /* 0x001fc80000010100 */
[----:B------:R-:W-:Y:S01]  /*1500*/  FFMA.FTZ R60, R37, R50, 1 ;  /* 0x3f800000253c7423 */ /* 0x000fe20000010032 */
[----:B------:R-:W-:-:S04]  /*1510*/  FMUL.FTZ R50, R19, R58 ;  /* 0x0000003a13327220 */ /* 0x000fc80000410000 */
[----:B------:R-:W-:-:S04]  /*1520*/  FFMA.FTZ R58, R8, R50, R11 ;  /* 0x00000032083a7223 */ /* 0x000fc8000001000b */
[----:B------:R-:W-:-:S06]  /*1530*/  FMUL.FTZ R59, R58, -1.4426950216293334961 ;  /* 0xbfb8aa3b3a3b7820 */ /* 0x000fcc0000410000 */
[----:B------:R-:W0:Y:S01]  /*1540*/  MUFU.EX2 R59, R59 ;  /* 0x0000003b003b7308 */ /* 0x000e220000000800 */
[----:B------:R-:W-:Y:S01]  /*1550*/  PRMT R37, R38, 0x7632, R37 ;  /* 0x0000763226257816 */ /* 0x000fe20000000025 */
[----:B------:R-:W-:-:S03]  /*1560*/  FMUL.FTZ R35, R35, R60 ;  /* 0x0000003c23237220 */ /* 0x000fc60000410000 */
[----:B------:R-:W-:Y:S01]  /*1570*/  SHF.L.U32 R60, R37, 0x10, RZ ;  /* 0x00000010253c7819 */ /* 0x000fe200000006ff */
[----:B0-----:R-:W-:-:S04]  /*1580*/  FADD.FTZ R61, R59, 1 ;  /* 0x3f8000003b3d7421 */ /* 0x001fc80000010000 */
[----:B------:R-:W0:Y:S01]  /*1590*/  MUFU.RCP R38, R61 ;  /* 0x0000003d00267308 */ /* 0x000e220000001000 */
[----:B------:R-:W-:Y:S01]  /*15a0*/  FMUL.FTZ R45, R60, R45 ;  /* 0x0000002d3c2d7220 */ /* 0x000fe20000410000 */
[C---:B------:R-:W-:Y:S02]  /*15b0*/  SHF.L.U32 R60, R39.reuse, 0x10, RZ ;  /* 0x00000010273c7819 */ /* 0x040fe400000006ff */
[----:B------:R-:W-:-:S03]  /*15c0*/  PRMT R39, R39, 0x7632, R39 ;  /* 0x0000763227277816 */ /* 0x000fc60000000027 */
[----:B------:R-:W-:Y:S01]  /*15d0*/  FMUL.FTZ R37, R60, R33 ;  /* 0x000000213c257220 */ /* 0x000fe20000410000 */
[----:B0-----:R-:W-:-:S04]  /*15e0*/  FADD.FTZ R33, -R38, 1 ;  /* 0x3f80000026217421 */ /* 0x001fc80000010100 */
[----:B------:R-:W-:Y:S01]  /*15f0*/  FFMA.FTZ R58, R58, R33, 1 ;  /* 0x3f8000003a3a7423 */ /* 0x000fe20000010021 */
[----:B------:R-:W-:Y:S02]  /*1600*/  SHF.L.U32 R33, R39, 0x10, RZ ;  /* 0x0000001027217819 */ /* 0x000fe400000006ff */
[----:B--2---:R-:W-:-:S05]  /*1610*/  SHF.L.U32 R39, R40, 0x10, RZ ;  /* 0x0000001028277819 */ /* 0x004fca00000006ff */
[----:B------:R-:W-:Y:S01]  /*1620*/  FMUL.FTZ R39, R39, R28 ;  /* 0x0000001c27277220 */ /* 0x000fe20000410000 */
[----:B------:R-:W-:Y:S01]  /*1630*/  PRMT R28, R41, 0x7632, R28 ;  /* 0x00007632291c7816 */ /* 0x000fe2000000001c */
[----:B------:R-:W-:-:S03]  /*1640*/  FMUL.FTZ R59, R38, R58 ;  /* 0x0000003a263b7220 */ /* 0x000fc60000410000 */
[----:B------:R-:W-:Y:S01]  /*1650*/  SHF.L.U32 R28, R28, 0x10, RZ ;  /* 0x000000101c1c7819 */ /* 0x000fe200000006ff */
[----:B------:R-:W-:Y:S01]  /*1660*/  FMUL.FTZ R33, R33, R34 ;  /* 0x0000002221217220 */ /* 0x000fe20000410000 */
[----:B------:R-:W-:Y:S02]  /*1670*/  PRMT R40, R40, 0x7632, R40 ;  /* 0x0000763228287816 */ /* 0x000fe40000000028 */
[----:B------:R-:W-:Y:S01]  /*1680*/  SHF.L.U32 R34, R41, 0x10, RZ ;  /* 0x0000001029227819 */ /* 0x000fe200000006ff */
[----:B------:R-:W-:Y:S01]  /*1690*/  FMUL.FTZ R59, R28, R59 ;  /* 0x0000003b1c3b7220 */ /* 0x000fe20000410000 */
[-C--:B------:R-:W-:Y:S01]  /*16a0*/  FFMA.FTZ R41, R3, R56.reuse, R26 ;  /* 0x0000003803297223 */ /* 0x080fe2000001001a */
[----:B------:R-:W-:Y:S01]  /*16b0*/  FADD.FTZ R28, R56, R27 ;  /* 0x0000001b381c7221 */ /* 0x000fe20000010000 */
[----:B------:R-:W-:Y:S01]  /*16c0*/  FFMA.FTZ R27, R17, R43, R22 ;  /* 0x0000002b111b7223 */ /* 0x000fe20000010016 */
[----:B------:R-:W-:Y:S01]  /*16d0*/  FADD.FTZ R26, R43, R23 ;  /* 0x000000172b1a7221 */ /* 0x000fe20000010000 */
[----:B------:R-:W-:Y:S01]  /*16e0*/  FMUL.FTZ R56, R0, R56 ;  /* 0x0000003800387220 */ /* 0x000fe20000410000 */
[-C--:B------:R-:W-:Y:S01]  /*16f0*/  FFMA.FTZ R23, R15, R54.reuse, R24 ;  /* 0x000000360f177223 */ /* 0x080fe20000010018 */
[----:B------:R-:W-:Y:S01]  /*1700*/  FADD.FTZ R22, R54, R25 ;  /* 0x0000001936167221 */ /* 0x000fe20000010000 */
[----:B------:R-:W-:Y:S01]  /*1710*/  SHF.L.U32 R40, R40, 0x10, RZ ;  /* 0x0000001028287819 */ /* 0x000fe200000006ff */
[----:B------:R-:W-:Y:S01]  /*1720*/  FFMA.FTZ R25, R13, R31, R20 ;  /* 0x0000001f0d197223 */ /* 0x000fe20000010014 */
[----:B------:R-:W-:Y:S01]  /*1730*/  FADD.FTZ R24, R31, R21 ;  /* 0x000000151f187221 */ /* 0x000fe20000010000 */
[----:B------:R-:W-:Y:S01]  /*1740*/  FFMA.FTZ R21, R18, R55, R41 ;  /* 0x0000003712157223 */ /* 0x000fe20000010029 */
[----:B------:R-:W-:Y:S01]  /*1750*/  FADD.FTZ R20, R28, R55 ;  /* 0x000000371c147221 */ /* 0x000fe20000010000 */
[----:B------:R-:W-:Y:S01]  /*1760*/  FMUL.FTZ R54, R6, R54 ;  /* 0x0000003606367220 */ /* 0x000fe20000410000 */
[----:B------:R-:W-:Y:S01]  /*1770*/  FADD.FTZ R41, RZ, R56 ;  /* 0x00000038ff297221 */ /* 0x000fe20000010000 */
[----:B------:R-:W-:Y:S01]  /*1780*/  FFMA.FTZ R28, R3, R56, RZ ;  /* 0x00000038031c7223 */ /* 0x000fe200000100ff */
[----:B------:R-:W-:Y:S01]  /*1790*/  FMUL.FTZ R57, R40, R57 ;  /* 0x0000003928397220 */ /* 0x000fe20000410000 */
[----:B------:R-:W-:Y:S01]  /*17a0*/  FMUL.FTZ R40, R2, R43 ;  /* 0x0000002b02287220 */ /* 0x000fe20000410000 */
[----:B------:R-:W-:Y:S01]  /*17b0*/  FADD.FTZ R41, R41, R54 ;  /* 0x0000003629297221 */ /* 0x000fe20000010000 */
[----:B------:R-:W-:Y:S01]  /*17c0*/  FFMA.FTZ R28, R15, R54, R28 ;  /* 0x000000360f1c7223 */ /* 0x000fe2000001001c */
[----:B------:R-:W-:-:S02]  /*17d0*/  FMUL.FTZ R38, R8, R31 ;  /* 0x0000001f08267220 */ /* 0x000fc40000410000 */
[----:B------:R-:W-:Y:S01]  /*17e0*/  FADD.FTZ R41, R41, R40 ;  /* 0x0000002829297221 */ /* 0x000fe20000010000 */
[----:B------:R-:W-:Y:S01]  /*17f0*/  FFMA.FTZ R28, R17, R40, R28 ;  /* 0x00000028111c7223 */ /* 0x000fe2000001001c */
[----:B------:R-:W-:Y:S01]  /*1800*/  FMUL.FTZ R35, R34, R35 ;  /* 0x0000002322237220 */ /* 0x000fe20000410000 */
[----:B------:R-:W-:Y:S01]  /*1810*/  FFMA.FTZ R31, R14, R53, R23 ;  /* 0x000000350e1f7223 */ /* 0x000fe20000010017 */
[----:B------:R-:W-:Y:S01]  /*1820*/  FMUL.FTZ R55, R0, R55 ;  /* 0x0000003700377220 */ /* 0x000fe20000410000 */
[----:B------:R-:W-:Y:S01]  /*1830*/  FADD.FTZ R34, R41, R38 ;  /* 0x0000002629227221 */ /* 0x000fe20000010000 */
[----:B------:R-:W-:Y:S01]  /*1840*/  FFMA.FTZ R23, R13, R38, R28 ;  /* 0x000000260d177223 */ /* 0x000fe2000001001c */
[----:B------:R-:W-:Y:S01]  /*1850*/  FADD.FTZ R22, R22, R53 ;  /* 0x0000003516167221 */ /* 0x000fe20000010000 */
[----:B------:R-:W-:Y:S01]  /*1860*/  FMUL.FTZ R53, R6, R53 ;  /* 0x0000003506357220 */ /* 0x000fe20000410000 */
[----:B------:R-:W-:Y:S01]  /*1870*/  FADD.FTZ R34, R34, R55 ;  /* 0x0000003722227221 */ /* 0x000fe20000010000 */
        /* <DEDUP_REMOVED lines=8> */
[----:B------:R-:W-:Y:S01]  /*1900*/  FFMA.FTZ R23, R32, R37, R27 ;  /* 0x0000002520177223 */ /* 0x000fe2000001001b */
[----:B------:R-:W-:Y:S01]  /*1910*/  FMUL.FTZ R49, R8, R49 ;  /* 0x0000003108317220 */ /* 0x000fe20000410000 */
[----:B------:R-:W-:Y:S01]  /*1920*/  FADD.FTZ R34, R34, R51 ;  /* 0x0000003322227221 */ /* 0x000fe20000010000 */
[----:B------:R-:W-:Y:S01]  /*1930*/  FFMA.FTZ R27, R16, R51, R25 ;  /* 0x00000033101b7223 */ /* 0x000fe20000010019 */
[-C--:B------:R-:W-:Y:S01]  /*1940*/  FFMA.FTZ R21, R42, R47.reuse, R21 ;  /* 0x0000002f2a157223 */ /* 0x080fe20000010015 */
[----:B------:R-:W-:Y:S01]  /*1950*/  FADD.FTZ R20, R20, R47 ;  /* 0x0000002f14147221 */ /* 0x000fe20000010000 */
[----:B------:R-:W-:Y:S01]  /*1960*/  FADD.FTZ R24, R26, R37 ;  /* 0x000000251a187221 */ /* 0x000fe20000010000 */
[----:B------:R-:W-:Y:S01]  /*1970*/  FMUL.FTZ R47, R0, R47 ;  /* 0x0000002f002f7220 */ /* 0x000fe20000410000 */
[----:B------:R-:W-:Y:S01]  /*1980*/  FADD.FTZ R26, R34, R49 ;  /* 0x00000031221a7221 */ /* 0x000fe20000010000 */
[----:B------:R-:W-:Y:S01]  /*1990*/  FFMA.FTZ R27, R30, R49, R27 ;  /* 0x000000311e1b7223 */ /* 0x000fe2000001001b */
[-C--:B------:R-:W-:Y:S01]  /*19a0*/  FFMA.FTZ R25, R44, R45.reuse, R31 ;  /* 0x0000002d2c197223 */ /* 0x080fe2000001001f */
[----:B------:R-:W-:Y:S01]  /*19b0*/  FADD.FTZ R34, R22, R45 ;  /* 0x0000002d16227221 */ /* 0x000fe20000010000 */
[----:B------:R-:W-:Y:S01]  /*19c0*/  FMUL.FTZ R45, R6, R45 ;  /* 0x0000002d062d7220 */ /* 0x000fe20000410000 */
[----:B------:R-:W-:Y:S01]  /*19d0*/  FADD.FTZ R26, R26, R47 ;  /* 0x0000002f1a1a7221 */ /* 0x000fe20000010000 */
[----:B------:R-:W-:Y:S01]  /*19e0*/  FFMA.FTZ R27, R42, R47, R27 ;  /* 0x0000002f2a1b7223 */ /* 0x000fe2000001001b */
[----:B------:R-:W-:-:S02]  /*19f0*/  FMUL.FTZ R43, R2, R37 ;  /* 0x00000025022b7220 */ /* 0x000fc40000410000 */
[----:B------:R-:W-:Y:S01]  /*1a00*/  FADD.FTZ R22, R26, R45 ;  /* 0x0000002d1a167221 */ /* 0x000fe20000010000 */
[----:B------:R-:W-:Y:S01]  /*1a10*/  FFMA.FTZ R27, R44, R45, R27 ;  /* 0x0000002d2c1b7223 */ /* 0x000fe2000001001b */
        /* <DEDUP_REMOVED lines=15> */
[----:B------:R-:W-:Y:S01]  /*1b10*/  FMUL.FTZ R33, R2, R35 ;  /* 0x0000002302217220 */ /* 0x000fe20000410000 */
[----:B------:R-:W-:-:S03]  /*1b20*/  FMUL.FTZ R31, R8, R59 ;  /* 0x0000003b081f7220 */ /* 0x000fc60000410000 */
[----:B------:R-:W-:Y:S01]  /*1b30*/  FADD.FTZ R20, R22, R33 ;  /* 0x0000002116147221 */ /* 0x000fe20000010000 */
[----:B------:R-:W-:-:S03]  /*1b40*/  FFMA.FTZ R21, R52, R33, R21 ;  /* 0x0000002134157223 */ /* 0x000fc60000010015 */
[----:B------:R-:W-:Y:S01]  /*1b50*/  FADD.FTZ R20, R20, R31 ;  /* 0x0000001f14147221 */ /* 0x000fe20000010000 */
[----:B------:R-:W-:Y:S01]  /*1b60*/  FFMA.FTZ R21, R50, R31, R21 ;  /* 0x0000001f32157223 */ /* 0x000fe20000010015 */
[----:B------:R-:W-:Y:S02]  /*1b70*/  UIADD3 UR10, UP0, UPT, UR10, 0x50, URZ ;  /* 0x000000500a0a7890 */ /* 0x000fe4000ff1e0ff */
[----:B------:R-:W-:Y:S02]  /*1b80*/  USHF.L.U32 UR16, UR14, 0x3, URZ ;  /* 0x000000030e107899 */ /* 0x000fe400080006ff */
[----:B------:R0:W-:Y:S01]  /*1b90*/  STS.64 [R29], R20 ;  /* 0x000000141d007388 */ /* 0x0001e20000000a00 */
[----:B------:R-:W-:Y:S02]  /*1ba0*/  UIADD3.X UR5, UPT, UPT, URZ, UR5, URZ, UP0, !UPT ;  /* 0x00000005ff057290 */ /* 0x000fe400087fe4ff */
[----:B------:R-:W-:Y:S02]  /*1bb0*/  USHF.L.U64.HI UR9, UR14, 0x3, UR15 ;  /* 0x000000030e097899 */ /* 0x000fe4000801020f */
[----:B------:R-:W-:-:S04]  /*1bc0*/  UISETP.GE.U32.AND UP0, UPT, UR10, UR16, UPT ;  /* 0x000000100a00728c */ /* 0x000fc8000bf06070 */
[----:B------:R-:W-:Y:S01]  /*1bd0*/  UISETP.GE.AND.EX UP0, UPT, UR5, UR9, UPT, UP0 ;  /* 0x000000090500728c */ /* 0x000fe2000bf06300 */
[----:B------:R-:W-:Y:S01]  /*1be0*/  FFMA.FTZ R22, R52, R35, R23 ;  /* 0x0000002334167223 */ /* 0x000fe20000010017 */
[----:B------:R-:W-:Y:S01]  /*1bf0*/  FADD.FTZ R23, R24, R35 ;  /* 0x0000002318177221 */ /* 0x000fe20000010000 */
[----:B------:R-:W-:Y:S01]  /*1c00*/  FFMA.FTZ R24, R36, R57, R25 ;  /* 0x0000003924187223 */ /* 0x000fe20000010019 */
[----:B------:R-:W-:Y:S01]  /*1c10*/  FADD.FTZ R25, R34, R57 ;  /* 0x0000003922197221 */ /* 0x000fe20000010000 */
[----:B0-----:R-:W-:Y:S01]  /*1c20*/  FFMA.FTZ R20, R50, R59, R61 ;  /* 0x0000003b32147223 */ /* 0x001fe2000001003d */
[----:B------:R-:W-:Y:S01]  /*1c30*/  FADD.FTZ R21, R28, R59 ;  /* 0x0000003b1c157221 */ /* 0x000fe20000010000 */
[----:B------:R-:W-:Y:S06]  /*1c40*/  BAR.SYNC.DEFER_BLOCKING 0x0 ;  /* 0x0000000000007b1d */ /* 0x000fec0000010000 */
[----:B------:R-:W-:Y:S05]  /*1c50*/  BRA.U !UP0, `(.L_x_307) ;  /* 0x0000000108c47547 */ /* 0x000fea000b800000 */
[----:B------:R-:W0:Y:S01]  /*1c60*/  S2R R57, SR_TID.X ;  /* 0x0000000000397919 */ /* 0x000e220000002100 */
[----:B------:R-:W1:Y:S01]  /*1c70*/  S2UR UR8, SR_CgaCtaId ;  /* 0x00000000000879c3 */ /* 0x000e620000008800 */
[----:B------:R-:W-:Y:S02]  /*1c80*/  UMOV UR6, 0x400 ;  /* 0x0000040000067882 */ /* 0x000fe40000000000 */
[----:B-1----:R-:W-:Y:S01]  /*1c90*/  ULEA UR6, UR8, UR6, 0x18 ;  /* 0x0000000608067291 */ /* 0x002fe2000f8ec0ff */
[C---:B0-----:R-:W-:Y:S02]  /*1ca0*/  SHF.L.U32 R28, R57.reuse, 0x1, RZ ;  /* 0x00000001391c7819 */ /* 0x041fe400000006ff */
[----:B------:R-:W-:Y:S02]  /*1cb0*/  SHF.R.U32.HI R58, RZ, 0x4, R57 ;  /* 0x00000004ff3a7819 */ /* 0x000fe40000011639 */
[----:B------:R-:W-:Y:S02]  /*1cc0*/  LOP3.LUT R29, R28, 0x18, RZ, 0xc0, !PT ;  /* 0x000000181c1d7812 */ /* 0x000fe400078ec0ff */
[----:B------:R-:W-:-:S02]  /*1cd0*/  LEA R28, R57, UR6, 0x5 ;  /* 0x00000006391c7c11 */ /* 0x000fc4000f8e28ff */
[C---:B------:R-:W-:Y:S02]  /*1ce0*/  LOP3.LUT R59, R29.reuse, 0x8, RZ, 0x3c, !PT ;  /* 0x000000081d3b7812 */ /* 0x040fe400078e3cff */
[C---:B------:R-:W-:Y:S02]  /*1cf0*/  LOP3.LUT R35, R29.reuse, 0x10, RZ, 0x3c, !PT ;  /* 0x000000101d237812 */ /* 0x040fe400078e3cff */
[----:B------:R-:W-:Y:S02]  /*1d00*/  LOP3.LUT R61, R29, 0x18, RZ, 0x3c, !PT ;  /* 0x000000181d3d7812 */ /* 0x000fe400078e3cff */
[C---:B------:R-:W-:Y:S02]  /*1d10*/  IADD3 R34, PT, PT, R28.reuse, R29, RZ ;  /* 0x0000001d1c227210 */ /* 0x040fe40007ffe0ff */
[C---:B------:R-:W-:Y:S02]  /*1d20*/  IADD3 R59, PT, PT, R28.reuse, R59, RZ ;  /* 0x0000003b1c3b7210 */ /* 0x040fe40007ffe0ff */
[C---:B------:R-:W-:Y:S01]  /*1d30*/  IADD3 R60, PT, PT, R28.reuse, R35, RZ ;  /* 0x000000231c3c7210 */ /* 0x040fe20007ffe0ff */
[----:B------:R-:W-:Y:S01]  /*1d40*/  STS.64 [R34], R26 ;  /* 0x0000001a22007388 */ /* 0x000fe20000000a00 */
[----:B------:R-:W-:-:S02]  /*1d50*/  IADD3 R61, PT, PT, R28, R61, RZ ;  /* 0x0000003d1c3d7210 */ /* 0x000fc40007ffe0ff */
[----:B------:R-:W-:Y:S01]  /*1d60*/  LOP3.LUT R58, R58, R57, RZ, 0x3c, !PT ;  /* 0x000000393a3a7212 */ /* 0x000fe200078e3cff */
[----:B------:R-:W-:Y:S01]  /*1d70*/  STS.64 [R59], R24 ;  /* 0x000000183b007388 */ /* 0x000fe20000000a00 */
[----:B------:R-:W-:Y:S02]  /*1d80*/  SHF.L.U32 R28, R57, 0x3, RZ ;  /* 0x00000003391c7819 */ /* 0x000fe400000006ff */
[----:B------:R-:W-:Y:S01]  /*1d90*/  SHF.L.U32 R58, R58, 0x3, RZ ;  /* 0x000000033a3a7819 */ /* 0x000fe200000006ff */
[----:B------:R-:W-:Y:S01]  /*1da0*/  STS.64 [R60], R22 ;  /* 0x000000163c007388 */ /* 0x000fe20000000a00 */
[----:B------:R-:W-:Y:S02]  /*1db0*/  LOP3.LUT R29, R28, 0x1fe0, RZ, 0xc0, !PT ;  /* 0x00001fe01c1d7812 */ /* 0x000fe400078ec0ff */
[----:B------:R-:W-:Y:S01]  /*1dc0*/  LOP3.LUT R58, R58, 0x18, RZ, 0xc0, !PT ;  /* 0x000000183a3a7812 */ /* 0x000fe200078ec0ff */
[----:B------:R-:W-:Y:S03]  /*1dd0*/  STS.64 [R61], R20 ;  /* 0x000000143d007388 */ /* 0x000fe60000000a00 */
[----:B------:R-:W-:Y:S01]  /*1de0*/  IADD3 R58, PT, PT, R29, UR6, R58 ;  /* 0x000000061d3a7c10 */ /* 0x000fe2000fffe03a */
[----:B------:R-:W-:Y:S01]  /*1df0*/  BAR.SYNC.DEFER_BLOCKING 0x0 ;  /* 0x0000000000007b1d */ /* 0x000fe20000010000 */
[----:B------:R-:W-:-:S04]  /*1e00*/  USHF.R.U32.HI UR6, URZ, 0x1, UR7 ;  /* 0x00000001ff067899 */ /* 0x000fc80008011607 */
[----:B------:R-:W-:-:S04]  /*1e10*/  ULOP3.LUT UR6, UR6, 0x7ffc, URZ, 0xc0, !UPT ;  /* 0x00007ffc06067892 */ /* 0x000fc8000f8ec0ff */
[----:B------:R-:W-:Y:S01]  /*1e20*/  ULOP3.LUT UR6, UR6, 0x3, UR17, 0xf8, !UPT ;  /* 0x0000000306067892 */ /* 0x000fe2000f8ef811 */
[----:B------:R-:W0:Y:S04]  /*1e30*/  LDS.64 R28, [R58] ;  /* 0x000000003a1c7984 */ /* 0x000e280000000a00 */
[----:B------:R-:W1:Y:S01]  /*1e40*/  LDS.64 R34, [R58+0xa00] ;  /* 0x000a00003a227984 */ /* 0x000e620000000a00 */
[----:B0-----:R-:W-:Y:S01]  /*1e50*/  FADD.FTZ R28, RZ, R28 ;  /* 0x0000001cff1c7221 */ /* 0x001fe20000010000 */
[----:B------:R-:W-:-:S03]  /*1e60*/  FADD.FTZ R29, RZ, R29 ;  /* 0x0000001dff1d7221 */ /* 0x000fc60000010000 */
[----:B-1----:R-:W-:Y:S01]  /*1e70*/  FADD.FTZ R34, R28, R34 ;  /* 0x000000221c227221 */ /* 0x002fe20000010000 */
[----:B------:R-:W-:Y:S02]  /*1e80*/  FADD.FTZ R60, R29, R35 ;  /* 0x000000231d3c7221 */ /* 0x000fe40000010000 */
[----:B------:R-:W0:Y:S02]  /*1e90*/  LDS.64 R28, [R58+0x1400] ;  /* 0x001400003a1c7984 */ /* 0x000e240000000a00 */
[----:B0-----:R-:W-:Y:S01]  /*1ea0*/  FADD.FTZ R59, R34, R28 ;  /* 0x0000001c223b7221 */ /* 0x001fe20000010000 */
[----:B------:R-:W-:Y:S01]  /*1eb0*/  MOV R28, UR6 ;  /* 0x00000006001c7c02 */ /* 0x000fe20008000f00 */
[----:B------:R-:W0:Y:S01]  /*1ec0*/  LDS.64 R34, [R58+0x1e00] ;  /* 0x001e00003a227984 */ /* 0x000e220000000a00 */
[----:B------:R-:W-:-:S03]  /*1ed0*/  FADD.FTZ R60, R60, R29 ;  /* 0x0000001d3c3c7221 */ /* 0x000fc60000010000 */
[----:B------:R-:W-:Y:S01]  /*1ee0*/  IMAD R57, R28, 0xa00, R57 ;  /* 0x00000a001c397824 */ /* 0x000fe200078e0239 */
[----:B------:R-:W-:-:S05]  /*1ef0*/  MOV R28, UR11 ;  /* 0x0000000b001c7c02 */ /* 0x000fca0008000f00 */
[----:B------:R-:W-:Y:S02]  /*1f00*/  IMAD R57, R28, 0x140, R57 ;  /* 0x000001401c397824 */ /* 0x000fe400078e0239 */
[----:B------:R-:W1:Y:S03]  /*1f10*/  LDC.64 R28, c[0x0][0x3d0] ;  /* 0x0000f400ff1c7b82 */ /* 0x000e660000000a00 */
[----:B------:R-:W-:-:S05]  /*1f20*/  SHF.L.U32 R57, R57, 0x1, RZ ;  /* 0x0000000139397819 */ /* 0x000fca00000006ff */
[----:B-1----:R-:W-:-:S04]  /*1f30*/  IMAD.WIDE.U32 R28, R57, 0x4, R28 ;  /* 0x00000004391c7825 */ /* 0x002fc800078e001c */
[----:B0-----:R-:W-:Y:S01]  /*1f40*/  FADD.FTZ R34, R59, R34 ;  /* 0x000000223b227221 */ /* 0x001fe20000010000 */
[----:B------:R-:W-:-:S05]  /*1f50*/  FADD.FTZ R35, R60, R35 ;  /* 0x000000233c237221 */ /* 0x000fca0000010000 */
[----:B------:R0:W-:Y:S02]  /*1f60*/  STG.E.64 desc[UR12][R28.64+0x2800], R34 ;  /* 0x002800221c007986 */ /* 0x0001e4000c101b0c */
.L_x_307:
[----:B------:R-:W1:Y:S01]  /*1f70*/  S2R R57, SR_TID.X ;  /* 0x0000000000397919 */ /* 0x000e620000002100 */
[----:B------:R-:W-:Y:S01]  /*1f80*/  BSSY.RECONVERGENT B0, `(.L_x_308) ;  /* 0x0000127000007945 */ /* 0x000fe20003800200 */
[----:B0-----:R-:W-:Y:S02]  /*1f90*/  CS2R R34, SRZ ;  /* 0x0000000000227805 */ /* 0x001fe4000001ff00 */
[----:B-1----:R-:W-:-:S13]  /*1fa0*/  ISETP.GT.U32.AND P0, PT, R57, 0x7, PT ;  /* 0x000000073900780c */ /* 0x002fda0003f04070 */
[----:B------:R-:W-:Y:S05]  /*1fb0*/  @P0 BRA `(.L_x_309) ;  /* 0x00000010008c0947 */ /* 0x000fea0003800000 */
[----:B------:R-:W0:Y:S01]  /*1fc0*/  S2R R29, SR_CgaCtaId ;  /* 0x00000000001d7919 */ /* 0x000e220000008800 */
[----:B------:R-:W-:Y:S01]  /*1fd0*/  USHF.L.U32 UR6, UR7, 0x1, URZ ;  /* 0x0000000107067899 */ /* 0x000fe200080006ff */
[----:B------:R-:W-:Y:S01]  /*1fe0*/  MOV R35, 0xa0 ;  /* 0x000000a000237802 */ /* 0x000fe20000000f00 */
[----:B------:R-:W-:Y:S01]  /*1ff0*/  UIMAD UR8, UR11, 0x140, URZ ;  /* 0x000001400b0878a4 */ /* 0x000fe2000f8e02ff */
[----:B------:R-:W-:Y:S01]  /*2000*/  MOV R28, 0x400 ;  /* 0x00000400001c7802 */ /* 0x000fe20000000f00 */
[----:B------:R-:W-:Y:S01]  /*2010*/  ULOP3.LUT UR6, UR6, 0xe, URZ, 0xc0, !UPT ;  /* 0x0000000e06067892 */ /* 0x000fe2000f8ec0ff */
[----:B------:R-:W-:Y:S02]  /*2020*/  SHF.L.U32 R59, R57, 0x3, RZ ;  /* 0x00000003393b7819 */ /* 0x000fe400000006ff */
[----:B------:R-:W-:Y:S02]  /*2030*/  IADD3 R28, PT, PT, R28, 0x2800, RZ ;  /* 0x000028001c1c7810 */ /* 0x000fe40007ffe0ff */
[----:B------:R-:W-:-:S02]  /*2040*/  LOP3.LUT R59, R59, 0x18, RZ, 0xc0, !PT ;  /* 0x000000183b3b7812 */ /* 0x000fc400078ec0ff */
[----:B------:R-:W-:-:S05]  /*2050*/  LEA.HI R60, R57, UR6, RZ, 0x1e ;  /* 0x00000006393c7c11 */ /* 0x000fca000f8ff0ff */
[----:B------:R-:W-:Y:S01]  /*2060*/  IMAD R60, R60, R35, -UR8 ;  /* 0x800000083c3c7e24 */ /* 0x000fe2000f8e0223 */
[----:B0-----:R-:W-:-:S04]  /*2070*/  LEA R58, R29, R28, 0x18 ;  /* 0x0000001c1d3a7211 */ /* 0x001fc800078ec0ff */
[----:B------:R-:W-:Y:S02]  /*2080*/  SHF.R.U32.HI R29, RZ, 0x2, R60 ;  /* 0x00000002ff1d7819 */ /* 0x000fe4000001163c */
[----:B------:R-:W-:-:S04]  /*2090*/  LOP3.LUT R28, R60, 0x4, RZ, 0xfc, !PT ;  /* 0x000000043c1c7812 */ /* 0x000fc800078efcff */
[----:B------:R-:W-:Y:S01]  /*20a0*/  SHF.R.U32.HI R35, RZ, 0x2, R28 ;  /* 0x00000002ff237819 */ /* 0x000fe2000001161c */
[----:B------:R-:W-:-:S04]  /*20b0*/  IMAD R28, R29, 0x28, R58 ;  /* 0x000000281d1c7824 */ /* 0x000fc800078e023a */
[----:B------:R-:W-:Y:S01]  /*20c0*/  IMAD R34, R35, 0x28, R58 ;  /* 0x0000002823227824 */ /* 0x000fe200078e023a */
[----:B------:R-:W-:-:S04]  /*20d0*/  IADD3 R28, PT, PT, R28, R59, RZ ;  /* 0x0000003b1c1c7210 */ /* 0x000fc80007ffe0ff */
[----:B------:R-:W-:Y:S02]  /*20e0*/  IADD3 R34, PT, PT, R59, R34, RZ ;  /* 0x000000223b227210 */ /* 0x000fe40007ffe0ff */
[----:B------:R-:W0:Y:S04]  /*20f0*/  LDS.64 R28, [R28] ;  /* 0x000000001c1c7984 */ /* 0x000e280000000a00 */
[----:B------:R-:W1:Y:S01]  /*2100*/  LDS.64 R34, [R34] ;  /* 0x0000000022227984 */ /* 0x000e620000000a00 */
[----:B0-----:R-:W-:Y:S01]  /*2110*/  FADD.FTZ R61, RZ, R28 ;  /* 0x0000001cff3d7221 */ /* 0x001fe20000010000 */
[----:B------:R-:W-:-:S03]  /*2120*/  FADD.FTZ R29, RZ, R29 ;  /* 0x0000001dff1d7221 */ /* 0x000fc60000010000 */
[----:B-1----:R-:W-:Y:S01]  /*2130*/  FADD.FTZ R61, R61, R34 ;  /* 0x000000223d3d7221 */ /* 0x002fe20000010000 */
[----:B------:R-:W-:Y:S01]  /*2140*/  FADD.FTZ R34, R29, R35 ;  /* 0x000000231d227221 */ /* 0x000fe20000010000 */
[----:B------:R-:W-:-:S04]  /*2150*/  LOP3.LUT R29, R60, 0x8, RZ, 0xfc, !PT ;  /* 0x000000083c1d7812 */ /* 0x000fc800078efcff */
[----:B------:R-:W-:-:S05]  /*2160*/  SHF.R.U32.HI R29, RZ, 0x2, R29 ;  /* 0x00000002ff1d7819 */ /* 0x000fca000001161d */
[----:B------:R-:W-:-:S05]  /*2170*/  IMAD R29, R29, 0x28, R58 ;  /* 0x000000281d1d7824 */ /* 0x000fca00078e023a */
[----:B------:R-:W-:-:S06]  /*2180*/  IADD3 R29, PT, PT, R59, R29, RZ ;  /* 0x0000001d3b1d7210 */ /* 0x000fcc0007ffe0ff */
[----:B------:R-:W0:Y:S02]  /*2190*/  LDS.64 R28, [R29] ;  /* 0x000000001d1c7984 */ /* 0x000e240000000a00 */
[----:B0-----:R-:W-:Y:S01]  /*21a0*/  FADD.FTZ R35, R61, R28 ;  /* 0x0000001c3d237221 */ /* 0x001fe20000010000 */
[----:B------:R-:W-:Y:S01]  /*21b0*/  LOP3.LUT R28, R60, 0xc, RZ, 0xfc, !PT ;  /* 0x0000000c3c1c7812 */ /* 0x000fe200078efcff */
[----:B------:R-:W-:-:S03]  /*21c0*/  FADD.FTZ R34, R34, R29 ;  /* 0x0000001d22227221 */ /* 0x000fc60000010000 */
[----:B------:R-:W-:-:S05]  /*21d0*/  SHF.R.U32.HI R61, RZ, 0x2, R28 ;  /* 0x00000002ff3d7819 */ /* 0x000fca000001161c */
[----:B------:R-:W-:-:S05]  /*21e0*/  IMAD R28, R61, 0x28, R58 ;  /* 0x000000283d1c7824 */ /* 0x000fca00078e023a */
[----:B------:R-:W-:-:S05]  /*21f0*/  IADD3 R61, PT, PT, R59, R28, RZ ;  /* 0x0000001c3b3d7210 */ /* 0x000fca0007ffe0ff */
[----:B------:R-:W0:Y:S02]  /*2200*/  LDS.64 R28, [R61] ;  /* 0x000000003d1c7984 */ /* 0x000e240000000a00 */
[----:B0-----:R-:W-:Y:S01]  /*2210*/  FADD.FTZ R35, R35, R28 ;  /* 0x0000001c23237221 */ /* 0x001fe20000010000 */
[----:B------:R-:W-:Y:S01]  /*2220*/  LOP3.LUT R28, R60, 0x10, RZ, 0xfc, !PT ;  /* 0x000000103c1c7812 */ /* 0x000fe200078efcff */
[----:B------:R-:W-:-:S03]  /*2230*/  FADD.FTZ R34, R34, R29 ;  /* 0x0000001d22227221 */ /* 0x000fc60000010000 */
        /* <DEDUP_REMOVED lines=26> */
[----:B------:R-:W-:Y:S01]  /*23e0*/  IADD3 R29, PT, PT, R60, 0x20, RZ ;  /* 0x000000203c1d7810 */ /* 0x000fe20007ffe0ff */
[----:B------:R-:W-:-:S03]  /*23f0*/  FADD.FTZ R35, R35, R28 ;  /* 0x0000001c23237221 */ /* 0x000fc60000010000 */
[----:B------:R-:W-:-:S05]  /*2400*/  SHF.R.U32.HI R29, RZ, 0x2, R29 ;  /* 0x00000002ff1d7819 */ /* 0x000fca000001161d */
[----:B------:R-:W-:-:S05]  /*2410*/  IMAD R28, R29, 0x28, R58 ;  /* 0x000000281d1c7824 */ /* 0x000fca00078e023a */
[----:B------:R-:W-:-:S06]  /*2420*/  IADD3 R28, PT, PT, R59, R28, RZ ;  /* 0x0000001c3b1c7210 */ /* 0x000fcc0007ffe0ff */
[----:B------:R-:W0:Y:S02]  /*2430*/  LDS.64 R28, [R28] ;  /* 0x000000001c1c7984 */ /* 0x000e240000000a00 */
[----:B0-----:R-:W-:Y:S01]  /*2440*/  FADD.FTZ R34, R34, R29 ;  /* 0x0000001d22227221 */ /* 0x001fe20000010000 */
[----:B------:R-:W-:Y:S01]  /*2450*/  IADD3 R29, PT, PT, R60, 0x24, RZ ;  /* 0x000000243c1d7810 */ /* 0x000fe20007ffe0ff */
        /* <DEDUP_REMOVED lines=202> */
[C---:B------:R-:W-:Y:S01]  /*3100*/  IADD3 R34, PT, PT, R60.reuse, 0x98, RZ ;  /* 0x000000983c227810 */ /* 0x040fe20007ffe0ff */
[----:B------:R-:W-:Y:S01]  /*3110*/  FADD.FTZ R35, R35, R28 ;  /* 0x0000001c23237221 */ /* 0x000fe20000010000 */
[----:B------:R-:W-:Y:S02]  /*3120*/  IADD3 R60, PT, PT, R60, 0x9c, RZ ;  /* 0x0000009c3c3c7810 */ /* 0x000fe40007ffe0ff */
[----:B------:R-:W-:Y:S02]  /*3130*/  SHF.R.U32.HI R34, RZ, 0x2, R34 ;  /* 0x00000002ff227819 */ /* 0x000fe40000011622 */
[----:B------:R-:W-:-:S03]  /*3140*/  SHF.R.U32.HI R60, RZ, 0x2, R60 ;  /* 0x00000002ff3c7819 */ /* 0x000fc6000001163c */
[--C-:B------:R-:W-:Y:S02]  /*3150*/  IMAD R34, R34, 0x28, R58.reuse ;  /* 0x0000002822227824 */ /* 0x100fe400078e023a */
[----:B------:R-:W-:-:S03]  /*3160*/  IMAD R60, R60, 0x28, R58 ;  /* 0x000000283c3c7824 */ /* 0x000fc600078e023a */
[C---:B------:R-:W-:Y:S02]  /*3170*/  IADD3 R28, PT, PT, R59.reuse, R34, RZ ;  /* 0x000000223b1c7210 */ /* 0x040fe40007ffe0ff */
[----:B------:R-:W-:-:S04]  /*3180*/  IADD3 R60, PT, PT, R59, R60, RZ ;  /* 0x0000003c3b3c7210 */ /* 0x000fc80007ffe0ff */
[----:B------:R-:W0:Y:S02]  /*3190*/  LDS.64 R28, [R28] ;  /* 0x000000001c1c7984 */ /* 0x000e240000000a00 */
[----:B0-----:R-:W-:Y:S01]  /*31a0*/  FADD.FTZ R59, R35, R28 ;  /* 0x0000001c233b7221 */ /* 0x001fe20000010000 */
[----:B------:R-:W-:Y:S01]  /*31b0*/  FADD.FTZ R58, R61, R29 ;  /* 0x0000001d3d3a7221 */ /* 0x000fe20000010000 */
[----:B------:R-:W0:Y:S02]  /*31c0*/  LDS.64 R34, [R60] ;  /* 0x000000003c227984 */ /* 0x000e240000000a00 */
[----:B0-----:R-:W-:Y:S01]  /*31d0*/  FADD.FTZ R34, R59, R34 ;  /* 0x000000223b227221 */ /* 0x001fe20000010000 */
[----:B------:R-:W-:-:S07]  /*31e0*/  FADD.FTZ R35, R58, R35 ;  /* 0x000000233a237221 */ /* 0x000fce0000010000 */
.L_x_309:
[----:B------:R-:W-:Y:S05]  /*31f0*/  BSYNC.RECONVERGENT B0 ;  /* 0x0000000000007941 */ /* 0x000fea0003800200 */
.L_x_308:
[----:B------:R-:W0:Y:S01]  /*3200*/  SHFL.BFLY PT, R29, R34, 0x2, 0x1f ;  /* 0x0c401f00221d7f89 */ /* 0x000e2200000e0000 */
[----:B------:R-:W-:Y:S01]  /*3210*/  LOP3.LUT P1, RZ, R57, 0x3fb, RZ, 0xc0, !PT ;  /* 0x000003fb39ff7812 */ /* 0x000fe2000782c0ff */
[----:B------:R-:W-:Y:S02]  /*3220*/  BSSY.RECONVERGENT B0, `(.L_x_310) ;  /* 0x0000013000007945 */ /* 0x000fe40003800200 */
[----:B------:R-:W1:Y:S01]  /*3230*/  SHFL.BFLY PT, R28, R35, 0x2, 0x1f ;  /* 0x0c401f00231c7f89 */ /* 0x000e6200000e0000 */
[----:B0-----:R-:W-:Y:S01]  /*3240*/  FADD.FTZ R58, R29, R34 ;  /* 0x000000221d3a7221 */ /* 0x001fe20000010000 */
[----:B-1----:R-:W-:-:S04]  /*3250*/  FADD.FTZ R59, R28, R35 ;  /* 0x000000231c3b7221 */ /* 0x002fc80000010000 */
[----:B------:R-:W0:Y:S04]  /*3260*/  SHFL.BFLY PT, R29, R58, 0x1, 0x1f ;  /* 0x0c201f003a1d7f89 */ /* 0x000e2800000e0000 */
[----:B------:R-:W1:Y:S01]  /*3270*/  SHFL.BFLY PT, R60, R59, 0x1, 0x1f ;  /* 0x0c201f003b3c7f89 */ /* 0x000e6200000e0000 */
[----:B0-----:R-:W-:Y:S01]  /*3280*/  FADD.FTZ R28, R58, R29 ;  /* 0x0000001d3a1c7221 */ /* 0x001fe20000010000 */
[----:B-1----:R-:W-:Y:S01]  /*3290*/  FADD.FTZ R29, R59, R60 ;  /* 0x0000003c3b1d7221 */ /* 0x002fe20000010000 */
[----:B------:R-:W-:Y:S06]  /*32a0*/  @P1 BRA `(.L_x_311) ;  /* 0x0000000000281947 */ /* 0x000fec0003800000 */
[----:B------:R-:W0:Y:S01]  /*32b0*/  LDCU UR6, c[0x0][0x374] ;  /* 0x00006e80ff0677ac */ /* 0x000e220008000800 */
[----:B------:R-:W-:-:S06]  /*32c0*/  ULOP3.LUT UR8, UR17, 0x3, URZ, 0xc0, !UPT ;  /* 0x0000000311087892 */ /* 0x000fcc000f8ec0ff */
[----:B------:R-:W-:Y:S01]  /*32d0*/  IADD3 R34, PT, PT, R57, UR8, RZ ;  /* 0x0000000839227c10 */ /* 0x000fe2000fffe0ff */
[----:B0-----:R-:W-:-:S06]  /*32e0*/  UIMAD UR6, UR6, UR4, UR7 ;  /* 0x00000004060672a4 */ /* 0x001fcc000f8e0207 */
[----:B------:R-:W-:-:S04]  /*32f0*/  MOV R59, UR6 ;  /* 0x00000006003b7c02 */ /* 0x000fc80008000f00 */
[----:B------:R-:W-:Y:S02]  /*3300*/  LEA R59, R59, R34, 0x3 ;  /* 0x000000223b3b7211 */ /* 0x000fe400078e18ff */
[----:B------:R-:W0:Y:S02]  /*3310*/  LDC.64 R34, c[0x0][0x3d0] ;  /* 0x0000f400ff227b82 */ /* 0x000e240000000a00 */
[----:B------:R-:W-:-:S05]  /*3320*/  SHF.L.U32 R59, R59, 0x1, RZ ;  /* 0x000000013b3b7819 */ /* 0x000fca00000006ff */
[----:B0-----:R-:W-:-:S05]  /*3330*/  IMAD.WIDE.U32 R34, R59, 0x4, R34 ;  /* 0x000000043b227825 */ /* 0x001fca00078e0022 */
[----:B------:R0:W-:Y:S02]  /*3340*/  STG.E.64 desc[UR12][R34.64], R28 ;  /* 0x0000001c22007986 */ /* 0x0001e4000c101b0c */
.L_x_311:
[----:B------:R-:W-:Y:S05]  /*3350*/  BSYNC.RECONVERGENT B0 ;  /* 0x0000000000007941 */ /* 0x000fea0003800200 */
.L_x_310:
[----:B------:R-:W-:-:S04]  /*3360*/  UISETP.GE.U32.AND UP0, UPT, UR10, UR16, UPT ;  /* 0x000000100a00728c */ /* 0x000fc8000bf06070 */
[----:B------:R-:W-:-:S09]  /*3370*/  UISETP.GE.AND.EX UP0, UPT, UR5, UR9, UPT, UP0 ;  /* 0x000000090500728c */ /* 0x000fd2000bf06300 */
[----:B------:R-:W-:Y:S05]  /*3380*/  BRA.U !UP0, `(.L_x_312) ;  /* 0x0000000108707547 */ /* 0x000fea000b800000 */
[----:B------:R-:W-:Y:S01]  /*3390*/  BAR.SYNC.DEFER_BLOCKING 0x0 ;  /* 0x0000000000007b1d */ /* 0x000fe20000010000 */
[----:B------:R-:W-:-:S13]  /*33a0*/  ISETP.NE.AND P2, PT, R57, RZ, PT ;  /* 0x000000ff3900720c */ /* 0x000fda0003f45270 */
[----:B------:R-:W-:Y:S05]  /*33b0*/  @P2 BRA `(.L_x_313) ;  /* 0x0000000000582947 */ /* 0x000fea0003800000 */
[----:B------:R-:W1:Y:S01]  /*33c0*/  LDCU.64 UR8, c[0x0][0x3d8] ;  /* 0x00007b00ff0877ac */ /* 0x000e620008000a00 */
[----:B------:R-:W-:Y:S02]  /*33d0*/  USHF.L.U32 UR6, UR7, 0x2, URZ ;  /* 0x0000000207067899 */ /* 0x000fe400080006ff */
[----:B------:R-:W-:Y:S02]  /*33e0*/  USHF.R.U32.HI UR16, URZ, 0x3, UR7 ;  /* 0x00000003ff107899 */ /* 0x000fe40008011607 */
[----:B------:R-:W-:Y:S02]  /*33f0*/  ULOP3.LUT UR6, UR6, 0x1c, URZ, 0xc0, !UPT ;  /* 0x0000001c06067892 */ /* 0x000fe4000f8ec0ff */
[----:B------:R-:W-:Y:S02]  /*3400*/  ULOP3.LUT UP1, URZ, UR16, UR17, URZ, 0xfc, !UPT ;  /* 0x0000001110ff7292 */ /* 0x000fe4000f82fcff */
[----:B-1----:R-:W-:-:S03]  /*3410*/  UIADD3 UR8, UP2, UPT, UR6, UR8, URZ ;  /* 0x0000000806087290 */ /* 0x002fc6000ff5e0ff */
[----:B------:R-:W-:Y:S01]  /*3420*/  UMOV UR6, 0x7fffffd9 ;  /* 0x7fffffd900067882 */ /* 0x000fe20000000000 */
[----:B------:R-:W-:Y:S02]  /*3430*/  UIADD3.X UR9, UPT, UPT, URZ, UR9, URZ, UP2, !UPT ;  /* 0x00000009ff097290 */ /* 0x000fe400097fe4ff */
[----:B------:R-:W-:Y:S01]  /*3440*/  USEL UR6, UR6, 0x1, !UP1 ;  /* 0x0000000106067887 */ /* 0x000fe2000c800000 */
[----:B0-----:R-:W-:-:S03]  /*3450*/  MOV R28, UR8 ;  /* 0x00000008001c7c02 */ /* 0x001fc60008000f00 */
[----:B------:R-:W-:Y:S02]  /*3460*/  MOV R29, UR9 ;  /* 0x00000009001d7c02 */ /* 0x000fe40008000f00 */
[----:B------:R-:W-:Y:S01]  /*3470*/  MOV R35, UR6 ;  /* 0x0000000600237c02 */ /* 0x000fe20008000f00 */
[----:B------:R-:W-:Y:S06]  /*3480*/  MEMBAR.ALL.GPU ;  /* 0x0000000000007992 */ /* 0x000fec000000a000 */
[----:B------:R-:W-:-:S00]  /*3490*/  ERRBAR ;  /* 0x00000000000079ab */ /* 0x000fc00000000000 */
[----:B------:R-:W-:Y:S06]  /*34a0*/  CGAERRBAR ;  /* 0x00000000000075ab */ /* 0x000fec0000000000 */
[----:B------:R0:W5:Y:S02]  /*34b0*/  ATOM.E.ADD.STRONG.GPU PT, R34, desc[UR12][R28.64+0x140], R35 ;  /* 0x800140231c22798a */ /* 0x00016400081ef10c */
.L_x_314:
[----:B0-----:R-:W2:Y:S04]  /*34c0*/  LD.E.STRONG.GPU R35, desc[UR12][R28.64+0x140] ;  /* 0x0001400c1c237980 */ /* 0x001ea8000c10f900 */
[----:B--2---:R-:W-:Y:S01]  /*34d0*/  CCTL.IVALL ;  /* 0x00000000ff00798f */ /* 0x004fe20002000000 */
[----:B------:R-:W-:Y:S05]  /*34e0*/  YIELD ;  /* 0x0000000000007946 */ /* 0x000fea0003800000 */
[----:B-----5:R-:W-:-:S04]  /*34f0*/  LOP3.LUT R35, R35, R34, RZ, 0x3c, !PT ;  /* 0x0000002223237212 */ /* 0x020fc800078e3cff */
[----:B------:R-:W-:-:S13]  /*3500*/  ISETP.GT.AND P2, PT, R35, -0x1, PT ;  /* 0xffffffff2300780c */ /* 0x000fda0003f44270 */
[----:B------:R-:W-:Y:S05]  /*3510*/  @P2 BRA `(.L_x_314) ;  /* 0xfffffffc00e82947 */ /* 0x000fea000383ffff */
.L_x_313:
[----:B------:R-:W-:Y:S05]  /*3520*/  WARPSYNC.ALL ;  /* 0x0000000000007948 */ /* 0x000fea0003800000 */
[----:B------:R-:W-:Y:S06]  /*3530*/  BAR.SYNC.DEFER_BLOCKING 0x0 ;  /* 0x0000000000007b1d */ /* 0x000fec0000010000 */
[----:B------:R-:W-:Y:S05]  /*3540*/  BRA `(.L_x_315) ;  /* 0x0000000000547947 */ /* 0x000fea0003800000 */
.L_x_312:
[----:B------:R-:W-:Y:S01]  /*3550*/  BAR.SYNC.DEFER_BLOCKING 0x0 ;  /* 0x0000000000007b1d */ /* 0x000fe20000010000 */
[----:B------:R-:W-:-:S13]  /*3560*/  ISETP.NE.AND P2, PT, R57, RZ, PT ;  /* 0x000000ff3900720c */ /* 0x000fda0003f45270 */
[----:B------:R-:W-:Y:S05]  /*3570*/  @P2 BRA `(.L_x_316) ;  /* 0x0000000000402947 */ /* 0x000fea0003800000 */
[----:B0-----:R-:W0:Y:S01]  /*3580*/  LDC.64 R28, c[0x0][0x3d8] ;  /* 0x0000f600ff1c7b82 */ /* 0x001e220000000a00 */
[----:B------:R-:W-:Y:S02]  /*3590*/  MOV R35, UR7 ;  /* 0x0000000700237c02 */ /* 0x000fe40008000f00 */
[----:B------:R-:W-:-:S03]  /*35a0*/  ISETP.NE.AND P2, PT, RZ, UR17, PT ;  /* 0x00000011ff007c0c */ /* 0x000fc6000bf45270 */
[----:B0-----:R-:W-:Y:S01]  /*35b0*/  IMAD.WIDE.U32 R28, R35, 0x4, R28 ;  /* 0x00000004231c7825 */ /* 0x001fe200078e001c */
[----:B------:R-:W-:-:S04]  /*35c0*/  MOV R35, 0x7ffffffd ;  /* 0x7ffffffd00237802 */ /* 0x000fc80000000f00 */
[----:B------:R-:W-:Y:S01]  /*35d0*/  SEL R35, R35, 0x1, !P2 ;  /* 0x0000000123237807 */ /* 0x000fe20005000000 */
[----:B------:R-:W-:Y:S06]  /*35e0*/  MEMBAR.ALL.GPU ;  /* 0x0000000000007992 */ /* 0x000fec000000a000 */
[----:B------:R-:W-:-:S00]  /*35f0*/  ERRBAR ;  /* 0x00000000000079ab */ /* 0x000fc00000000000 */
[----:B------:R-:W-:Y:S06]  /*3600*/  CGAERRBAR ;  /* 0x00000000000075ab */ /* 0x000fec0000000000 */
[----:B------:R0:W5:Y:S02]  /*3610*/  ATOM.E.ADD.STRONG.GPU PT, R35, desc[UR12][R28.64], R35 ;  /* 0x800000231c23798a */ /* 0x00016400081ef10c */
.L_x_317:
[----:B------:R-:W2:Y:S04]  /*3620*/  LD.E.STRONG.GPU R34, desc[UR12][R28.64] ;  /* 0x0000000c1c227980 */ /* 0x000ea8000c10f900 */
[----:B--2---:R-:W-:Y:S01]  /*3630*/  CCTL.IVALL ;  /* 0x00000000ff00798f */ /* 0x004fe20002000000 */
[----:B------:R-:W-:Y:S05]  /*3640*/  YIELD ;  /* 0x0000000000007946 */ /* 0x000fea0003800000 */
[----:B-----5:R-:W-:-:S04]  /*3650*/  LOP3.LUT R34, R34, R35, RZ, 0x3c, !PT ;  /* 0x0000002322227212 */ /* 0x020fc800078e3cff */
[----:B------:R-:W-:-:S13]  /*3660*/  ISETP.GT.AND P2, PT, R34, -0x1, PT ;  /* 0xffffffff2200780c */ /* 0x000fda0003f44270 */
[----:B------:R-:W-:Y:S05]  /*3670*/  @P2 BRA `(.L_x_317) ;  /* 0xfffffffc00e82947 */ /* 0x000fea000383ffff */
.L_x_316:
[----:B------:R-:W-:Y:S05]  /*3680*/  WARPSYNC.ALL ;  /* 0x0000000000007948 */ /* 0x000fea0003800000 */
[----:B------:R-:W-:Y:S06]  /*3690*/  BAR.SYNC.DEFER_BLOCKING 0x0 ;  /* 0x0000000000007b1d */ /* 0x000fec0000010000 */
.L_x_315:
[----:B0-----:R-:W0:Y:S01]  /*36a0*/  @!P0 LDC R34, c[0x0][0x374] ;  /* 0x0000dd00ff228b82 */ /* 0x001e220000000800 */
[----:B------:R-:W-:-:S07]  /*36b0*/  MOV R35, UR4 ;  /* 0x0000000400237c02 */ /* 0x000fce0008000f00 */
[----:B------:R-:W1:Y:S01]  /*36c0*/  @!P0 LDC.64 R28, c[0x0][0x3d0] ;  /* 0x0000f400ff1c8b82 */ /* 0x000e620000000a00 */
[----:B0-----:R-:W-:Y:S01]  /*36d0*/  @!P0 IMAD R34, R34, R35, UR7 ;  /* 0x0000000722228e24 */ /* 0x001fe2000f8e0223 */
[----:B------:R-:W-:-:S04]  /*36e0*/  @!P0 SHF.L.U32 R35, R57, 0x1, RZ ;  /* 0x0000000139238819 */ /* 0x000fc800000006ff */
[----:B------:R-:W-:-:S04]  /*36f0*/  @!P0 LOP3.LUT R35, R35, 0xe, RZ, 0xc0, !PT ;  /* 0x0000000e23238812 */ /* 0x000fc800078ec0ff */
[----:B------:R-:W-:-:S05]  /*3700*/  @!P0 LEA R35, R34, R35, 0x4 ;  /* 0x0000002322238211 */ /* 0x000fca00078e20ff */
[----:B-1----:R-:W-:-:S06]  /*3710*/  @!P0 IMAD.WIDE.U32 R28, R35, 0x4, R28 ;  /* 0x00000004231c8825 */ /* 0x002fcc00078e001c */
[----:B------:R-:W2:Y:S01]  /*3720*/  @!P0 LDG.E.64 R28, desc[UR12][R28.64] ;  /* 0x0000000c1c1c8981 */ /* 0x000ea2000c1e1b00 */
[----:B------:R-:W-:Y:S01]  /*3730*/  CS2R R34, SRZ ;  /* 0x0000000000227805 */ /* 0x000fe2000001ff00 */
[----:B------:R-:W0:Y:S01]  /*3740*/  S2UR UR8, SR_CgaCtaId ;  /* 0x00000000000879c3 */ /* 0x000e220000008800 */
[----:B------:R-:W-:Y:S01]  /*3750*/  UMOV UR6, 0x400 ;  /* 0x0000040000067882 */ /* 0x000fe20000000000 */
[----:B------:R-:W-:Y:S02]  /*3760*/  USHF.L.U32 UR9, UR7, 0x1, URZ ;  /* 0x0000000107097899 */ /* 0x000fe400080006ff */
[----:B------:R-:W-:Y:S02]  /*3770*/  UIADD3 UR6, UPT, UPT, UR6, 0x3480, URZ ;  /* 0x0000348006067890 */ /* 0x000fe4000fffe0ff */
[----:B------:R-:W-:Y:S02]  /*3780*/  ULOP3.LUT UR9, UR9, 0xe, URZ, 0xc0, !UPT ;  /* 0x0000000e09097892 */ /* 0x000fe4000f8ec0ff */
[----:B------:R-:W-:-:S02]  /*3790*/  ULOP3.LUT UR4, UR4, 0x1, URZ, 0x3c, !UPT ;  /* 0x0000000104047892 */ /* 0x000fc4000f8e3cff */
[----:B0-----:R-:W-:Y:S01]  /*37a0*/  ULEA UR6, UR8, UR6, 0x18 ;  /* 0x0000000608067291 */ /* 0x001fe2000f8ec0ff */
[----:B--2---:R-:W-:Y:S01]  /*37b0*/  @!P0 FADD.FTZ R34, RZ, R29 ;  /* 0x0000001dff228221 */ /* 0x004fe20000010000 */
[----:B------:R-:W-:-:S04]  /*37c0*/  @!P0 FADD.FTZ R35, RZ, R28 ;  /* 0x0000001cff238221 */ /* 0x000fc80000010000 */
[----:B------:R-:W0:Y:S04]  /*37d0*/  SHFL.BFLY PT, R59, R34, 0x2, 0x1f ;  /* 0x0c401f00223b7f89 */ /* 0x000e2800000e0000 */
[----:B------:R-:W1:Y:S01]  /*37e0*/  SHFL.BFLY PT, R58, R35, 0x2, 0x1f ;  /* 0x0c401f00233a7f89 */ /* 0x000e6200000e0000 */
[----:B0-----:R-:W-:Y:S01]  /*37f0*/  FADD.FTZ R59, R59, R34 ;  /* 0x000000223b3b7221 */ /* 0x001fe20000010000 */
[----:B------:R-:W-:Y:S01]  /*3800*/  IADD3 R34, PT, PT, R4, -UR9, RZ ;  /* 0x8000000904227c10 */ /* 0x000fe2000fffe0ff */
[----:B------:R-:W0:Y:S01]  /*3810*/  LDCU.64 UR8, c[0x0][0x380] ;  /* 0x00007000ff0877ac */ /* 0x000e220008000a00 */
[----:B-1----:R-:W-:Y:S02]  /*3820*/  FADD.FTZ R58, R58, R35 ;  /* 0x000000233a3a7221 */ /* 0x002fe40000010000 */
[----:B------:R-:W1:Y:S01]  /*3830*/  SHFL.BFLY PT, R60, R59, 0x1, 0x1f ;  /* 0x0c201f003b3c7f89 */ /* 0x000e6200000e0000 */
[----:B------:R-:W-:-:S03]  /*3840*/  LEA R34, R34, UR6, 0x3 ;  /* 0x0000000622227c11 */ /* 0x000fc6000f8e18ff */
[----:B------:R-:W2:Y:S01]  /*3850*/  SHFL.BFLY PT, R61, R58, 0x1, 0x1f ;  /* 0x0c201f003a3d7f89 */ /* 0x000ea200000e0000 */
[----:B-1----:R-:W-:Y:S01]  /*3860*/  FADD.FTZ R29, R59, R60 ;  /* 0x0000003c3b1d7221 */ /* 0x002fe20000010000 */
[----:B------:R-:W-:Y:S01]  /*3870*/  @!P1 SHF.L.U32 R60, R57, 0x1, RZ ;  /* 0x00000001393c9819 */ /* 0x000fe200000006ff */
[----:B--2---:R-:W-:-:S03]  /*3880*/  FADD.FTZ R28, R58, R61 ;  /* 0x0000003d3a1c7221 */ /* 0x004fc60000010000 */
[----:B------:R-:W-:Y:S01]  /*3890*/  @!P1 LOP3.LUT R60, R60, 0x7f8, RZ, 0xc0, !PT ;  /* 0x000007f83c3c9812 */ /* 0x000fe200078ec0ff */
[----:B------:R-:W-:Y:S01]  /*38a0*/  @!P1 FMUL.FTZ R29, R29, 9.7656251455191522837e-05 ;  /* 0x38cccccd1d1d9820 */ /* 0x000fe20000410000 */
[----:B------:R-:W-:-:S05]  /*38b0*/  @!P1 FMUL.FTZ R28, R28, 9.7656251455191522837e-05 ;  /* 0x38cccccd1c1c9820 */ /* 0x000fca0000410000 */
[----:B------:R-:W-:Y:S01]  /*38c0*/  @!P1 STS.64 [R60+UR6], R28 ;  /* 0x0000001c3c009988 */ /* 0x000fe20008000a06 */
[----:B------:R-:W-:Y:S06]  /*38d0*/  BAR.SYNC.DEFER_BLOCKING 0x0 ;  /* 0x0000000000007b1d */ /* 0x000fec0000010000 */
        /* <DEDUP_REMOVED lines=48> */
[----:B0-----:R-:W-:Y:S01]  /*3be0*/  IADD3 R14, P0, PT, R10, UR8, RZ ;  /* 0x000000080a0e7c10 */ /* 0x001fe2000ff1e0ff */
[----:B------:R-:W-:Y:S01]  /*3bf0*/  FMUL.FTZ R19, R19, R50 ;  /* 0x0000003213137220 */ /* 0x000fe20000410000 */
[----:B------:R-:W-:-:S02]  /*3c00*/  F2FP.BF16.F32.PACK_AB R28, R17, R18 ;  /* 0x00000012111c723e */ /* 0x000fc400000010ff */
[----:B------:R-:W-:Y:S02]  /*3c10*/  IADD3.X R15, PT, PT, R12, UR9, RZ, P0, !PT ;  /* 0x000000090c0f7c10 */ /* 0x000fe400087fe4ff */
[----:B------:R-:W-:Y:S02]  /*3c20*/  F2FP.BF16.F32.PACK_AB R12, R3, R56 ;  /* 0x00000038030c723e */ /* 0x000fe400000010ff */
[----:B------:R-:W-:Y:S02]  /*3c30*/  F2FP.BF16.F32.PACK_AB R13, R38, R13 ;  /* 0x0000000d260d723e */ /* 0x000fe400000010ff */
[----:B------:R-:W-:Y:S02]  /*3c40*/  F2FP.BF16.F32.PACK_AB R29, R29, R16 ;  /* 0x000000101d1d723e */ /* 0x000fe400000010ff */
[----:B------:R-:W-:Y:S01]  /*3c50*/  F2FP.BF16.F32.PACK_AB R42, R31, R42 ;  /* 0x0000002a1f2a723e */ /* 0x000fe200000010ff */
[----:B------:R0:W-:Y:S01]  /*3c60*/  STG.E.64 desc[UR12][R14.64], R12 ;  /* 0x0000000c0e007986 */ /* 0x0001e2000c101b0c */
[----:B------:R-:W-:-:S02]  /*3c70*/  F2FP.BF16.F32.PACK_AB R43, R33, R32 ;  /* 0x00000020212b723e */ /* 0x000fc400000010ff */
[----:B------:R-:W-:Y:S01]  /*3c80*/  F2FP.BF16.F32.PACK_AB R18, R35, R48 ;  /* 0x000000302312723e */ /* 0x000fe200000010ff */
[----:B------:R0:W-:Y:S01]  /*3c90*/  STG.E.64 desc[UR12][R14.64+0x5000], R28 ;  /* 0x0050001c0e007986 */ /* 0x0001e2000c101b0c */
[----:B------:R-:W-:-:S03]  /*3ca0*/  F2FP.BF16.F32.PACK_AB R19, R19, R52 ;  /* 0x000000341313723e */ /* 0x000fc600000010ff */
[----:B------:R0:W-:Y:S04]  /*3cb0*/  STG.E.64 desc[UR12][R14.64+0xa000], R42 ;  /* 0x00a0002a0e007986 */ /* 0x0001e8000c101b0c */
[----:B------:R0:W-:Y:S01]  /*3cc0*/  STG.E.64 desc[UR12][R14.64+0xf000], R18 ;  /* 0x00f000120e007986 */ /* 0x0001e2000c101b0c */
[----:B------:R-:W-:Y:S05]  /*3cd0*/  BRA.U !UP0, `(.L_x_318) ;  /* 0xffffffc508fc7547 */ /* 0x000fea000b83ffff */
.L_x_306:
[----:B------:R-:W-:Y:S02]  /*3ce0*/  USHF.R.U32.HI UR6, URZ, 0x1, UR7 ;  /* 0x00000001ff067899 */ /* 0x000fe40008011607 */
[----:B------:R-:W-:Y:S02]  /*3cf0*/  UIMAD UR8, UR11, 0x140, URZ ;  /* 0x000001400b0878a4 */ /* 0x000fe4000f8e02ff */
[----:B------:R-:W-:Y:S02]  /*3d00*/  ULOP3.LUT UR6, UR6, 0x7ffc, URZ, 0xc0, !UPT ;  /* 0x00007ffc06067892 */ /* 0x000fe4000f8ec0ff */
[----:B------:R-:W-:Y:S02]  /*3d10*/  UIADD3 UR16, UPT, UPT, UR8, 0x140, URZ ;  /* 0x0000014008107890 */ /* 0x000fe4000fffe0ff */
[----:B------:R-:W-:-:S04]  /*3d20*/  UIADD3 UR6, UPT, UPT, UR6, UR17, URZ ;  /* 0x0000001106067290 */ /* 0x000fc8000fffe0ff */
[----:B------:R-:W-:-:S04]  /*3d30*/  ULEA UR6, UR6, UR8, 0x5 ;  /* 0x0000000806067291 */ /* 0x000fc8000f8e28ff */
[----:B------:R-:W-:-:S06]  /*3d40*/  UISETP.GE.AND UP0, UPT, UR6, UR16, UPT ;  /* 0x000000100600728c */ /* 0x000fcc000bf06270 */
[----:B------:R-:W-:-:S13]  /*3d50*/  PLOP3.LUT P0, PT, PT, PT, UP0, 0x80, 0x8 ;  /* 0x000000000008781c */ /* 0x000fda0003f0f008 */
[----:B------:R-:W-:Y:S05]  /*3d60*/  @P0 EXIT ;  /* 0x000000000000094d */ /* 0x000fea0003800000 */
[----:B------:R-:W-:Y:S01]  /*3d70*/  UISETP.LT.U32.AND UP0, UPT, UR14, 0xa, UPT ;  /* 0x0000000a0e00788c */ /* 0x000fe2000bf01070 */
[--C-:B------:R-:W-:Y:S01]  /*3d80*/  SHF.R.U32.HI R31, RZ, 0x5, R57.reuse ;  /* 0x00000005ff1f7819 */ /* 0x100fe20000011639 */
[----:B------:R-:W1:Y:S01]  /*3d90*/  S2UR UR9, SR_CgaCtaId ;  /* 0x00000000000979c3 */ /* 0x000e620000008800 */
[----:B0-----:R-:W-:Y:S01]  /*3da0*/  SHF.R.U32.HI R28, RZ, 0x4, R57 ;  /* 0x00000004ff1c7819 */ /* 0x001fe20000011639 */
[----:B------:R-:W-:Y:S01]  /*3db0*/  UISETP.LT.AND.EX UP0, UPT, UR15, URZ, UPT, UP0 ;  /* 0x000000ff0f00728c */ /* 0x000fe2000bf01300 */
[----:B------:R-:W-:Y:S01]  /*3dc0*/  LOP3.LUT R30, RZ, R31, RZ, 0x33, !PT ;  /* 0x0000001fff1e7212 */ /* 0x000fe200078e33ff */
[----:B------:R-:W-:Y:S01]  /*3dd0*/  UMOV UR8, 0x400 ;  /* 0x0000040000087882 */ /* 0x000fe20000000000 */
[----:B------:R-:W-:Y:S01]  /*3de0*/  LOP3.LUT R0, R28, 0x1e, RZ, 0xc0, !PT ;  /* 0x0000001e1c007812 */ /* 0x000fe200078ec0ff */
[----:B------:R-:W-:Y:S01]  /*3df0*/  USEL UR7, UR14, 0xa, UP0 ;  /* 0x0000000a0e077887 */ /* 0x000fe20008000000 */
[C---:B------:R-:W-:Y:S01]  /*3e00*/  LOP3.LUT R27, R57.reuse, 0x1f, RZ, 0xc0, !PT ;  /* 0x0000001f391b7812 */ /* 0x040fe200078ec0ff */
[----:B------:R-:W-:Y:S01]  /*3e10*/  USEL UR4, UR15, URZ, UP0 ;  /* 0x000000ff0f047287 */ /* 0x000fe20008000000 */
[C---:B------:R-:W-:Y:S01]  /*3e20*/  LOP3.LUT R40, R57.reuse, 0xf, RZ, 0xc0, !PT ;  /* 0x0000000f39287812 */ /* 0x040fe200078ec0ff */
[----:B------:R-:W-:Y:S01]  /*3e30*/  USHF.L.U32 UR10, UR7, 0x2, URZ ;  /* 0x00000002070a7899 */ /* 0x000fe200080006ff */
[----:B------:R-:W-:Y:S01]  /*3e40*/  SHF.L.U32 R25, R57, 0x1, RZ ;  /* 0x0000000139197819 */ /* 0x000fe200000006ff */
[----:B------:R-:W-:Y:S01]  /*3e50*/  USHF.L.U64.HI UR7, UR7, 0x2, UR4 ;  /* 0x0000000207077899 */ /* 0x000fe20008010204 */
[----:B------:R-:W-:-:S03]  /*3e60*/  MOV R24, UR6 ;  /* 0x0000000600187c02 */ /* 0x000fc60008000f00 */
[----:B------:R-:W-:Y:S02]  /*3e70*/  IADD3 R30, P0, PT, R30, UR10, RZ ;  /* 0x0000000a1e1e7c10 */ /* 0x000fe4000ff1e0ff */
[----:B------:R-:W-:Y:S01]  /*3e80*/  MOV R29, UR7 ;  /* 0x00000007001d7c02 */ /* 0x000fe20008000f00 */
[----:B------:R-:W0:Y:S03]  /*3e90*/  LDCU.64 UR4, c[0x0][0x3d0] ;  /* 0x00007a00ff0477ac */ /* 0x000e260008000a00 */
[----:B------:R-:W-:Y:S01]  /*3ea0*/  IADD3.X R29, PT, PT, R29, -0x1, RZ, P0, !PT ;  /* 0xffffffff1d1d7810 */ /* 0x000fe200007fe4ff */
[----:B-1----:R-:W-:-:S04]  /*3eb0*/  ULEA UR8, UR9, UR8, 0x18 ;  /* 0x0000000809087291 */ /* 0x002fc8000f8ec0ff */
[----:B------:R-:W-:Y:S02]  /*3ec0*/  IMAD.WIDE.U32 R2, R29, -0x33333333, RZ ;  /* 0xcccccccd1d027825 */ /* 0x000fe400078e00ff */
[----:B------:R-:W-:Y:S02]  /*3ed0*/  LEA R26, R31, UR8, 0x7 ;  /* 0x000000081f1a7c11 */ /* 0x000fe4000f8e38ff */
[----:B------:R-:W-:-:S04]  /*3ee0*/  IMAD.WIDE.U32 R4, P0, R30, -0x33333334, R2 ;  /* 0xcccccccc1e047825 */ /* 0x000fc80007800002 */
[----:B------:R-:W-:Y:S01]  /*3ef0*/  IMAD.WIDE.U32 R2, R30, -0x33333333, RZ ;  /* 0xcccccccd1e027825 */ /* 0x000fe200078e00ff */
[----:B------:R-:W-:Y:S01]  /*3f00*/  IADD3.X R7, PT, PT, RZ, RZ, RZ, P0, !PT ;  /* 0x000000ffff077210 */ /* 0x000fe200007fe4ff */
[----:B0-----:R-:W-:Y:S01]  /*3f10*/  UIADD3 UR4, UP0, UPT, UR4, 0xca800, URZ ;  /* 0x000ca80004047890 */ /* 0x001fe2000ff1e0ff */
[----:B------:R-:W-:Y:S02]  /*3f20*/  MOV R6, R5 ;  /* 0x0000000500067202 */ /* 0x000fe40000000f00 */
[----:B------:R-:W-:Y:S01]  /*3f30*/  IADD3 RZ, P0, PT, R3, R4, RZ ;  /* 0x0000000403ff7210 */ /* 0x000fe20007f1e0ff */
[----:B------:R-:W-:Y:S01]  /*3f40*/  UIADD3.X UR5, UPT, UPT, URZ, UR5, URZ, UP0, !UPT ;  /* 0x00000005ff057290 */ /* 0x000fe200087fe4ff */
[----:B------:R-:W-:-:S03]  /*3f50*/  LOP3.LUT R5, R0, 0x1f, R57, 0x78, !PT ;  /* 0x0000001f00057812 */ /* 0x000fc600078e7839 */
[----:B------:R-:W-:Y:S01]  /*3f60*/  IMAD.WIDE.U32.X R2, R29, -0x33333334, R6, P0 ;  /* 0xcccccccc1d027825 */ /* 0x000fe200000e0406 */
[----:B------:R-:W-:-:S04]  /*3f70*/  LEA R26, R5, R26, 0x2 ;  /* 0x0000001a051a7211 */ /* 0x000fc800078e10ff */
[----:B------:R-:W-:-:S04]  /*3f80*/  SHF.R.U64 R43, R2, 0x3, R3 ;  /* 0x00000003022b7819 */ /* 0x000fc80000001203 */
[----:B------:R-:W-:-:S04]  /*3f90*/  IADD3 R42, P1, PT, R43, 0x1, RZ ;  /* 0x000000012b2a7810 */ /* 0x000fc80007f3e0ff */
[C---:B------:R-:W-:Y:S02]  /*3fa0*/  LOP3.LUT R41, R42.reuse, 0x7, RZ, 0xc0, !PT ;  /* 0x000000072a297812 */ /* 0x040fe400078ec0ff */
        /* <DEDUP_REMOVED lines=8> */
[----:B------:R-:W-:Y:S02]  /*4030*/  LOP3.LUT R0, R0, 0x780, RZ, 0xc0, !PT ;  /* 0x0000078000007812 */ /* 0x000fe400078ec0ff */
[----:B------:R-:W-:Y:S02]  /*4040*/  LOP3.LUT R33, R33, 0x3fffffff, RZ, 0xc0, !PT ;  /* 0x3fffffff21217812 */ /* 0x000fe400078ec0ff */
[----:B------:R-:W-:Y:S02]  /*4050*/  IADD3 R0, PT, PT, R0, UR8, RZ ;  /* 0x0000000800007c10 */ /* 0x000fe4000fffe0ff */
[----:B------:R-:W-:-:S07]  /*4060*/  LOP3.LUT R57, R2, 0x1f, R57, 0xf8, !PT ;  /* 0x0000001f02397812 */ /* 0x000fce00078ef839 */
.L_x_330:
        /* <DEDUP_REMOVED lines=26> */
.L_x_323:
        /* <DEDUP_REMOVED lines=33> */
.L_x_322:
[----:B------:R-:W-:Y:S05]  /*4420*/  BSYNC.RECONVERGENT B1 ;  /* 0x0000000000017941 */ /* 0x000fea0003800200 */
.L_x_321:
        /* <DEDUP_REMOVED lines=25> */
.L_x_325:
[----:B------:R-:W-:Y:S05]  /*45c0*/  BSYNC.RECONVERGENT B1 ;  /* 0x0000000000017941 */ /* 0x000fea0003800200 */
.L_x_324:
[----:B------:R-:W-:Y:S05]  /*45d0*/  @!P1 BRA `(.L_x_320) ;  /* 0x00000000006c9947 */ /* 0x000fea0003800000 */
[C---:B------:R-:W-:Y:S02]  /*45e0*/  LOP3.LUT P2, RZ, R43.reuse, 0x3, RZ, 0xc0, !PT ;  /* 0x000000032bff7812 */ /* 0x040fe4000784c0ff */
[----:B------:R-:W-:-:S11]  /*45f0*/  LOP3.LUT P1, RZ, R43, 0x1, RZ, 0xc0, !PT ;  /* 0x000000012bff7812 */ /* 0x000fd6000782c0ff */
[----:B------:R-:W0:Y:S01]  /*4600*/  @P2 LDC.64 R8, c[0x0][0x3d0] ;  /* 0x0000f400ff082b82 */ /* 0x000e220000000a00 */
[----:B------:R-:W-:Y:S01]  /*4610*/  @P2 MOV R10, R4 ;  /* 0x00000004000a2202 */ /* 0x000fe20000000f00 */
[----:B------:R-:W-:Y:S01]  /*4620*/  @P2 IMAD R13, R36, 0xa00, RZ ;  /* 0x00000a00240d2824 */ /* 0x000fe200078e02ff */
[----:B------:R-:W-:-:S05]  /*4630*/  @P2 MOV R11, R5 ;  /* 0x00000005000b2202 */ /* 0x000fca0000000f00 */
[----:B------:R-:W1:Y:S01]  /*4640*/  @!P1 LDC.64 R6, c[0x0][0x3d0] ;  /* 0x0000f400ff069b82 */ /* 0x000e620000000a00 */
[C---:B------:R-:W-:Y:S01]  /*4650*/  @P2 IMAD.WIDE.U32 R10, R37.reuse, 0xa00, R10 ;  /* 0x00000a00250a2825 */ /* 0x040fe200078e000a */
[----:B------:R-:W-:-:S04]  /*4660*/  @P2 IADD3 R37, P3, PT, R37, 0x14, RZ ;  /* 0x0000001425252810 */ /* 0x000fc80007f7e0ff */
[----:B------:R-:W-:Y:S01]  /*4670*/  @P2 IADD3.X R36, PT, PT, RZ, R36, RZ, P3, !PT ;  /* 0x00000024ff242210 */ /* 0x000fe20001ffe4ff */
[----:B------:R-:W-:Y:S01]  /*4680*/  @!P1 IMAD.WIDE.U32 R4, R37, 0xa00, R4 ;  /* 0x00000a0025049825 */ /* 0x000fe200078e0004 */
[----:B------:R-:W-:-:S03]  /*4690*/  @P2 IADD3 R13, PT, PT, R11, R13, RZ ;  /* 0x0000000d0b0d2210 */ /* 0x000fc60007ffe0ff */
[----:B------:R-:W-:Y:S01]  /*46a0*/  @!P1 IMAD R11, R36, 0xa00, RZ ;  /* 0x00000a00240b9824 */ /* 0x000fe200078e02ff */
[----:B0-----:R-:W-:-:S04]  /*46b0*/  @P2 LEA R8, P3, R10, R8, 0x3 ;  /* 0x000000080a082211 */ /* 0x001fc800078618ff */
[----:B------:R-:W-:Y:S02]  /*46c0*/  @!P1 IADD3 R5, PT, PT, R5, R11, RZ ;  /* 0x0000000b05059210 */ /* 0x000fe40007ffe0ff */
        /* <DEDUP_REMOVED lines=12> */
.L_x_320:
[----:B------:R-:W-:Y:S05]  /*4790*/  BSYNC.RECONVERGENT B0 ;  /* 0x0000000000007941 */ /* 0x000fea0003800200 */
.L_x_319:
[----:B------:R0:W-:Y:S01]  /*47a0*/  STS [R26], R35 ;  /* 0x000000231a007388 */ /* 0x0001e20000000800 */
[----:B------:R-:W1:Y:S01]  /*47b0*/  LDC.64 R6, c[0x0][0x388] ;  /* 0x0000e200ff067b82 */ /* 0x000e620000000a00 */
[----:B------:R-:W-:Y:S02]  /*47c0*/  ISETP.GT.U32.AND P1, PT, R40, 0x9, PT ;  /* 0x000000092800780c */ /* 0x000fe40003f24070 */
[----:B------:R0:W-:Y:S01]  /*47d0*/  STS [R26+0x500], R34 ;  /* 0x000500221a007388 */ /* 0x0001e20000000800 */
[----:B------:R-:W-:-:S04]  /*47e0*/  MOV R8, R28 ;  /* 0x0000001c00087202 */ /* 0x000fc80000000f00 */
[----:B------:R-:W2:Y:S08]  /*47f0*/  LDC.64 R4, c[0x0][0x390] ;  /* 0x0000e400ff047b82 */ /* 0x000eb00000000a00 */
[----:B0-----:R-:W-:Y:S06]  /*4800*/  BAR.SYNC.DEFER_BLOCKING 0x0 ;  /* 0x0000000000007b1d */ /* 0x001fec0000010000 */
.L_x_329:
        /* <DEDUP_REMOVED lines=9> */
[----:B------:R-:W-:Y:S02]  /*48a0*/  MOV R16, 0xffff ;  /* 0x0000ffff00107802 */ /* 0x000fe40000000f00 */
[----:B------:R-:W-:Y:S02]  /*48b0*/  MOV R15, 0xffff ;  /* 0x0000ffff000f7802 */ /* 0x000fe40000000f00 */
[----:B------:R-:W-:Y:S01]  /*48c0*/  MOV R17, 0xffff ;  /* 0x0000ffff00117802 */ /* 0x000fe20000000f00 */
[----:B---3--:R-:W3:Y:S01]  /*48d0*/  SHFL.BFLY PT, R12, R9, 0x8, 0x101f ;  /* 0x0d101f00090c7f89 */ /* 0x008ee200000e0000 */
[----:B------:R-:W-:Y:S02]  /*48e0*/  MOV R18, 0xffff ;  /* 0x0000ffff00127802 */ /* 0x000fe40000000f00 */
[----:B------:R-:W-:Y:S01]  /*48f0*/  MOV R20, 0xffff ;  /* 0x0000ffff00147802 */ /* 0x000fe20000000f00 */
[----:B0---4-:R-:W0:Y:S01]  /*4900*/  SHFL.BFLY PT, R11, R10, 0x8, 0x101f ;  /* 0x0d101f000a0b7f89 */ /* 0x011e2200000e0000 */
[----:B------:R-:W-:-:S02]  /*4910*/  MOV R19, 0xffff ;  /* 0x0000ffff00137802 */ /* 0x000fc40000000f00 */
        /* <DEDUP_REMOVED lines=15> */
.L_x_340:
        /* <DEDUP_REMOVED lines=10> */
.L_x_328:
[----:B------:R-:W-:Y:S05]  /*4ab0*/  BSYNC.RECONVERGENT B0 ;  /* 0x0000000000007941 */ /* 0x000fea0003800200 */
.L_x_327:
        /* <DEDUP_REMOVED lines=9> */
.L_x_326:
        /* <DEDUP_REMOVED lines=8> */
.L_x_332:
[----:B------:R-:W-:Y:S05]  /*4bd0*/  BSYNC B0 ;  /* 0x0000000000007941 */ /* 0x000fea0003800000 */
.L_x_331:
        /* <DEDUP_REMOVED lines=8> */
.L_x_333:
[----:B------:R-:W-:Y:S01]  /*4c60*/  FADD.FTZ R12, R12, R9 ;  /* 0x000000090c0c7221 */ /* 0x000fe20000010000 */
[----:B------:R-:W-:-:S04]  /*4c70*/  HFMA2 R19, -RZ, RZ, 0, 2.384185791015625e-07 ;  /* 0x00000004ff137431 */ /* 0x000fc800000001ff */
[----:B------:R-:W-:Y:S02]  /*4c80*/  MOV R20, R12 ;  /* 0x0000000c00147202 */ /* 0x000fe40000000f00 */
[----:B------:R-:W-:-:S07]  /*4c90*/  MOV R11, R18 ;  /* 0x00000012000b7202 */ /* 0x000fce0000000f00 */
[----:B------:R-:W-:Y:S05]  /*4ca0*/  WARPSYNC.COLLECTIVE R17, `(.L_x_334) ;  /* 0x0000000011087348 */ /* 0x000fea0003c00000 */
[----:B------:R0:W1:Y:S02]  /*4cb0*/  SHFL.BFLY P3, R18, R20, R19, R22 ;  /* 0x0c00001314127389 */ /* 0x0000640000060016 */
[----:B01----:R-:W-:Y:S05]  /*4cc0*/  ENDCOLLECTIVE ;  /* 0x000000000000791b */ /* 0x003fea0003800000 */
.L_x_334:
[----:B------:R-:W-:-:S05]  /*4cd0*/  FADD.FTZ R11, R11, R10 ;  /* 0x0000000a0b0b7221 */ /* 0x000fca0000010000 */
[----:B------:R-:W-:Y:S02]  /*4ce0*/  MOV R20, R11 ;  /* 0x0000000b00147202 */ /* 0x000fe40000000f00 */
[----:B------:R-:W-:-:S07]  /*4cf0*/  MOV R13, R18 ;  /* 0x00000012000d7202 */ /* 0x000fce0000000f00 */
[----:B------:R-:W-:Y:S05]  /*4d00*/  WARPSYNC.COLLECTIVE R17, `(.L_x_335) ;  /* 0x0000000011087348 */ /* 0x000fea0003c00000 */
[----:B------:R0:W1:Y:S02]  /*4d10*/  SHFL.BFLY P3, R18, R20, R19, R22 ;  /* 0x0c00001314127389 */ /* 0x0000640000060016 */
[----:B01----:R-:W-:Y:S05]  /*4d20*/  ENDCOLLECTIVE ;  /* 0x000000000000791b */ /* 0x003fea0003800000 */
.L_x_335:
[----:B------:R-:W-:Y:S01]  /*4d30*/  FADD.FTZ R13, R12, R13 ;  /* 0x0000000d0c0d7221 */ /* 0x000fe20000010000 */
[----:B------:R-:W-:-:S04]  /*4d40*/  HFMA2 R19, -RZ, RZ, 0, 1.1920928955078125e-07 ;  /* 0x00000002ff137431 */ /* 0x000fc800000001ff */
[----:B------:R-:W-:Y:S02]  /*4d50*/  MOV R20, R13 ;  /* 0x0000000d00147202 */ /* 0x000fe40000000f00 */
[----:B------:R-:W-:-:S07]  /*4d60*/  MOV R14, R18 ;  /* 0x00000012000e7202 */ /* 0x000fce0000000f00 */
[----:B------:R-:W-:Y:S05]  /*4d70*/  WARPSYNC.COLLECTIVE R17, `(.L_x_336) ;  /* 0x0000000011087348 */ /* 0x000fea0003c00000 */
[----:B------:R0:W1:Y:S02]  /*4d80*/  SHFL.BFLY P3, R18, R20, R19, R22 ;  /* 0x0c00001314127389 */ /* 0x0000640000060016 */
[----:B01----:R-:W-:Y:S05]  /*4d90*/  ENDCOLLECTIVE ;  /* 0x000000000000791b */ /* 0x003fea0003800000 */
.L_x_336:
[----:B------:R-:W-:-:S05]  /*4da0*/  FADD.FTZ R14, R11, R14 ;  /* 0x0000000e0b0e7221 */ /* 0x000fca0000010000 */
[----:B------:R-:W-:Y:S02]  /*4db0*/  MOV R20, R14 ;  /* 0x0000000e00147202 */ /* 0x000fe40000000f00 */
[----:B------:R-:W-:-:S07]  /*4dc0*/  MOV R16, R18 ;  /* 0x0000001200107202 */ /* 0x000fce0000000f00 */
[----:B------:R-:W-:Y:S05]  /*4dd0*/  WARPSYNC.COLLECTIVE R17, `(.L_x_337) ;  /* 0x0000000011087348 */ /* 0x000fea0003c00000 */
[----:B------:R0:W1:Y:S02]  /*4de0*/  SHFL.BFLY P3, R18, R20, R19, R22 ;  /* 0x0c00001314127389 */ /* 0x0000640000060016 */
[----:B01----:R-:W-:Y:S05]  /*4df0*/  ENDCOLLECTIVE ;  /* 0x000000000000791b */ /* 0x003fea0003800000 */
.L_x_337:
[----:B------:R-:W-:Y:S01]  /*4e00*/  FADD.FTZ R16, R13, R16 ;  /* 0x000000100d107221 */ /* 0x000fe20000010000 */
[----:B------:R-:W-:-:S04]  /*4e10*/  HFMA2 R19, -RZ, RZ, 0, 5.9604644775390625e-08 ;  /* 0x00000001ff137431 */ /* 0x000fc800000001ff */
[----:B------:R-:W-:Y:S02]  /*4e20*/  MOV R20, R16 ;  /* 0x0000001000147202 */ /* 0x000fe40000000f00 */
[----:B------:R-:W-:-:S07]  /*4e30*/  MOV R9, R18 ;  /* 0x0000001200097202 */ /* 0x000fce0000000f00 */
[----:B------:R-:W-:Y:S05]  /*4e40*/  WARPSYNC.COLLECTIVE R17, `(.L_x_338) ;  /* 0x0000000011087348 */ /* 0x000fea0003c00000 */
[----:B------:R0:W1:Y:S02]  /*4e50*/  SHFL.BFLY P3, R18, R20, R19, R22 ;  /* 0x0c00001314127389 */ /* 0x0000640000060016 */
[----:B01----:R-:W-:Y:S05]  /*4e60*/  ENDCOLLECTIVE ;  /* 0x000000000000791b */ /* 0x003fea0003800000 */
.L_x_338:
[----:B------:R-:W-:-:S05]  /*4e70*/  FADD.FTZ R9, R14, R9 ;  /* 0x000000090e097221 */ /* 0x000fca0000010000 */
[----:B------:R-:W-:Y:S02]  /*4e80*/  MOV R20, R9 ;  /* 0x0000000900147202 */ /* 0x000fe40000000f00 */
[----:B------:R-:W-:-:S07]  /*4e90*/  MOV R15, R18 ;  /* 0x00000012000f7202 */ /* 0x000fce0000000f00 */
[----:B------:R-:W-:Y:S05]  /*4ea0*/  WARPSYNC.COLLECTIVE R17, `(.L_x_339) ;  /* 0x0000000011087348 */ /* 0x000fea0003c00000 */
[----:B------:R0:W1:Y:S02]  /*4eb0*/  SHFL.BFLY P3, R18, R20, R19, R22 ;  /* 0x0c00001314127389 */ /* 0x0000640000060016 */
[----:B01----:R-:W-:Y:S05]  /*4ec0*/  ENDCOLLECTIVE ;  /* 0x000000000000791b */ /* 0x003fea0003800000 */
.L_x_339:
[----:B------:R-:W-:Y:S01]  /*4ed0*/  FADD.FTZ R15, R16, R15 ;  /* 0x0000000f100f7221 */ /* 0x000fe20000010000 */
[----:B------:R-:W-:Y:S01]  /*4ee0*/  MOV R10, R18 ;  /* 0x00000012000a7202 */ /* 0x000fe20000000f00 */
[----:B------:R-:W-:Y:S06]  /*4ef0*/  BRA `(.L_x_340) ;  /* 0xfffffff800c47947 */ /* 0x000fec000383ffff */
.L_x_341:
        /* <DEDUP_REMOVED lines=16> */
.L_x_1136:


//--------------------- .text._ZN13group_norm_v218gn_bwd_cuda_kernelI13__nv_bfloat16Li320ELi1ELi16ELi160ELi64ELb1ELb1ELi32ELi320ELi320ELi4ELb1ELi72ELb0ELb0ELNS_15WgradSyncMethodE1ENS_16CompileConditionILi1000EEEEEvPT_S6_S6_PKS5_S8_S8_S8_PKfflPfPj --------------------------
	.section	.text._ZN13group_norm_v218gn_bwd_cuda_kernelI13__nv_bfloat16Li320ELi1ELi16ELi160ELi64ELb1ELb1ELi32ELi320ELi320ELi4ELb1ELi72ELb0ELb0ELNS_15WgradSyncMethodE1ENS_16CompileConditionILi1000EEEEEvPT_S6_S6_PKS5_S8_S8_S8_PKfflPfPj,"ax",@progbits
	.align	128
        .global         _ZN13group_norm_v218gn_bwd_cuda_kernelI13__nv_bfloat16Li320ELi1ELi16ELi160ELi64ELb1ELb1ELi32ELi320ELi320ELi4ELb1ELi72ELb0ELb0ELNS_15WgradSyncMethodE1ENS_16CompileConditionILi1000EEEEEvPT_S6_S6_PKS5_S8_S8_S8_PKfflPfPj
        .type           _ZN13group_norm_v218gn_bwd_cuda_kernelI13__nv_bfloat16Li320ELi1ELi16ELi160ELi64ELb1ELb1ELi32ELi320ELi320ELi4ELb1ELi72ELb0ELb0ELNS_15WgradSyncMethodE1ENS_16CompileConditionILi1000EEEEEvPT_S6_S6_PKS5_S8_S8_S8_PKfflPfPj,@function
        .size           _ZN13group_norm_v218gn_bwd_cuda_kernelI13__nv_bfloat16Li320ELi1ELi16ELi160ELi64ELb1ELb1ELi32ELi320ELi320ELi4ELb1ELi72ELb0ELb0ELNS_15WgradSyncMethodE1ENS_16CompileConditionILi1000EEEEEvPT_S6_S6_PKS5_S8_S8_S8_PKfflPfPj,(.L_x_1137 - _ZN13group_norm_v218gn_bwd_cuda_kernelI13__nv_bfloat16Li320ELi1ELi16ELi160ELi64ELb1ELb1ELi32ELi320ELi320ELi4ELb1ELi72ELb0ELb0ELNS_15WgradSyncMethodE1ENS_16CompileConditionILi1000EEEEEvPT_S6_S6_PKS5_S8_S8_S8_PKfflPfPj)
        .other          _ZN13group_norm_v218gn_bwd_cuda_kernelI13__nv_bfloat16Li320ELi1ELi16ELi160ELi64ELb1ELb1ELi32ELi320ELi320ELi4ELb1ELi72ELb0ELb0ELNS_15WgradSyncMethodE1ENS_16CompileConditionILi1000EEEEEvPT_S6_S6_PKS5_S8_S8_S8_PKfflPfPj,@"STO_CUDA_ENTRY STV_DEFAULT"
_ZN13group_norm_v218gn_bwd_cuda_kernelI13__nv_bfloat16Li320ELi1ELi16ELi160ELi64ELb1ELb1ELi32ELi320ELi320ELi4ELb1ELi72ELb0ELb0ELNS_15WgradSyncMethodE1ENS_16CompileConditionILi1000EEEEEvPT_S6_S6_PKS5_S8_S8_S8_PKfflPfPj:
.text._ZN13group_norm_v218gn_bwd_cuda_kernelI13__nv_bfloat16Li320ELi1ELi16ELi160ELi64ELb1ELb1ELi32ELi320ELi320ELi4ELb1ELi72ELb0ELb0ELNS_15WgradSyncMethodE1ENS_16CompileConditionILi1000EEEEEvPT_S6_S6_PKS5_S8_S8_S8_PKfflPfPj:
[----:B------:R-:W-:Y:S08]  /*0000*/  LDC R1, c[0x0][0x37c] ;  /* 0x0000df00ff017b82 */ /* 0x000ff00000000800 */
[----:B------:R-:W0:Y:S01]  /*0010*/  S2UR UR9, SR_CTAID.Y ;  /* 0x00000000000979c3 */ /* 0x000e220000002600 */
[----:B------:R-:W1:Y:S01]  /*0020*/  LDCU.64 UR12, c[0x0][0x3c8] ;  /* 0x00007900ff0c77ac */ /* 0x000e620008000a00 */
[----:B------:R-:W2:Y:S06]  /*0030*/  LDCU.64 UR10, c[0x0][0x3d8] ;  /* 0x00007b00ff0a77ac */ /* 0x000eac0008000a00 */
[----:B------:R-:W3:Y:S01]  /*0040*/  S2UR UR18, SR_CTAID.X ;  /* 0x00000000001279c3 */ /* 0x000ee20000002500 */
[----:B------:R-:W4:Y:S01]  /*0050*/  LDCU.64 UR16, c[0x0][0x358] ;  /* 0x00006b00ff1077ac */ /* 0x000f220008000a00 */
[----:B-1----:R-:W-:-:S02]  /*0060*/  USHF.L.U64.HI UR13, UR12, 0x3, UR13 ;  /* 0x000000030c0d7899 */ /* 0x002fc4000801020d */
[----:B------:R-:W-:Y:S02]  /*0070*/  USHF.L.U32 UR12, UR12, 0x3, URZ ;  /* 0x000000030c0c7899 */ /* 0x000fe400080006ff */
[----:B0-----:R-:W-:Y:S02]  /*0080*/  USHF.L.U32 UR4, UR9, 0x2, URZ ;  /* 0x0000000209047899 */ /* 0x001fe400080006ff */
[----:B------:R-:W-:Y:S02]  /*0090*/  UISETP.GT.U32.AND UP0, UPT, UR12, UR9, UPT ;  /* 0x000000090c00728c */ /* 0x000fe4000bf04070 */
[----:B------:R-:W-:Y:S02]  /*00a0*/  ULOP3.LUT UR4, UR4, 0x1c, URZ, 0xc0, !UPT ;  /* 0x0000001c04047892 */ /* 0x000fe4000f8ec0ff */
[----:B------:R-:W-:Y:S02]  /*00b0*/  UISETP.GT.AND.EX UP0, UPT, UR13, URZ, UPT, UP0 ;  /* 0x000000ff0d00728c */ /* 0x000fe4000bf04300 */
[----:B--2---:R-:W-:-:S04]  /*00c0*/  UIADD3 UR6, UP1, UPT, UR4, UR10, URZ ;  /* 0x0000000a04067290 */ /* 0x004fc8000ff3e0ff */
[----:B------:R-:W-:-:S03]  /*00d0*/  UIADD3.X UR7, UPT, UPT, URZ, UR11, URZ, UP1, !UPT ;  /* 0x0000000bff077290 */ /* 0x000fc60008ffe4ff */
[----:B---34-:R-:W-:Y:S09]  /*00e0*/  BRA.U UP0, `(.L_x_342) ;  /* 0x0000000100487547 */ /* 0x018ff2000b800000 */
[----:B------:R-:W0:Y:S01]  /*00f0*/  S2R R0, SR_TID.X ;  /* 0x0000000000007919 */ /* 0x000e220000002100 */
[----:B------:R-:W-:Y:S01]  /*0100*/  BSSY.RECONVERGENT B0, `(.L_x_342) ;  /* 0x0000010000007945 */ /* 0x000fe20003800200 */
[----:B------:R-:W-:Y:S01]  /*0110*/  BAR.SYNC.DEFER_BLOCKING 0x0 ;  /* 0x0000000000007b1d */ /* 0x000fe20000010000 */
[----:B0-----:R-:W-:Y:S01]  /*0120*/  ISETP.NE.AND P0, PT, R0, RZ, PT ;  /* 0x000000ff0000720c */ /* 0x001fe20003f05270 */
[----:B------:R-:W-:-:S12]  /*0130*/  HFMA2 R0, -RZ, RZ, 0, 0 ;  /* 0x00000000ff007431 */ /* 0x000fd800000001ff */
[----:B------:R-:W-:Y:S05]  /*0140*/  @P0 BRA `(.L_x_343) ;  /* 0x00000000002c0947 */ /* 0x000fea0003800000 */
[----:B------:R-:W-:Y:S01]  /*0150*/  USHF.R.U32.HI UR4, URZ, 0x3, UR9 ;  /* 0x00000003ff047899 */ /* 0x000fe20008011609 */
[----:B------:R-:W-:Y:S02]  /*0160*/  MOV R2, UR6 ;  /* 0x0000000600027c02 */ /* 0x000fe40008000f00 */
[----:B------:R-:W-:Y:S01]  /*0170*/  MOV R3, UR7 ;  /* 0x0000000700037c02 */ /* 0x000fe20008000f00 */
[----:B------:R-:W-:-:S03]  /*0180*/  ULOP3.LUT UP0, URZ, UR4, UR18, URZ, 0xfc, !UPT ;  /* 0x0000001204ff7292 */ /* 0x000fc6000f80fcff */
[----:B------:R-:W-:Y:S02]  /*0190*/  UMOV UR4, 0x7fffffef ;  /* 0x7fffffef00047882 */ /* 0x000fe40000000000 */
[----:B------:R-:W-:-:S06]  /*01a0*/  USEL UR4, UR4, 0x1, !UP0 ;  /* 0x0000000104047887 */ /* 0x000fcc000c000000 */
[----:B------:R-:W-:Y:S01]  /*01b0*/  MOV R5, UR4 ;  /* 0x0000000400057c02 */ /* 0x000fe20008000f00 */
[----:B------:R-:W-:Y:S06]  /*01c0*/  MEMBAR.ALL.GPU ;  /* 0x0000000000007992 */ /* 0x000fec000000a000 */
[----:B------:R-:W-:-:S00]  /*01d0*/  ERRBAR ;  /* 0x00000000000079ab */ /* 0x000fc00000000000 */
[----:B------:R-:W-:Y:S06]  /*01e0*/  CGAERRBAR ;  /* 0x00000000000075ab */ /* 0x000fec0000000000 */
[----:B------:R0:W5:Y:S02]  /*01f0*/  ATOM.E.ADD.STRONG.GPU PT, R0, desc[UR16][R2.64+0x120], R5 ;  /* 0x800120050200798a */ /* 0x00016400081ef110 */
.L_x_343:
[----:B------:R-:W-:Y:S05]  /*0200*/  BSYNC.RECONVERGENT B0 ;  /* 0x0000000000007941 */ /* 0x000fea0003800200 */
.L_x_342:
[----:B------:R-:W-:Y:S02]  /*0210*/  UISETP.GT.U32.AND UP0, UPT, UR12, UR9, UPT ;  /* 0x000000090c00728c */ /* 0x000fe4000bf04070 */
[----:B------:R-:W-:Y:S02]  /*0220*/  ULOP3.LUT UR15, UR9, 0x7, URZ, 0xc0, !UPT ;  /* 0x00000007090f7892 */ /* 0x000fe4000f8ec0ff */
[----:B------:R-:W-:-:S09]  /*0230*/  UISETP.GT.AND.EX UP0, UPT, UR13, URZ, UPT, UP0 ;  /* 0x000000ff0d00728c */ /* 0x000fd2000bf04300 */
[----:B------:R-:W-:Y:S05]  /*0240*/  BRA.U !UP0, `(.L_x_344) ;  /* 0x0000004d08f87547 */ /* 0x000fea000b800000 */
[----:B0-----:R-:W0:Y:S01]  /*0250*/  S2R R2, SR_TID.X ;  /* 0x0000000000027919 */ /* 0x001e220000002100 */
[----:B------:R-:W1:Y:S01]  /*0260*/  LDC.64 R52, c[0x0][0x3a8] ;  /* 0x0000ea00ff347b82 */ /* 0x000e620000000a00 */
[----:B------:R-:W-:-:S07]  /*0270*/  UIMAD UR5, UR15, 0x140, URZ ;  /* 0x000001400f0578a4 */ /* 0x000fce000f8e02ff */
[----:B------:R-:W2:Y:S01]  /*0280*/  LDC.64 R54, c[0x0][0x3b0] ;  /* 0x0000ec00ff367b82 */ /* 0x000ea20000000a00 */
[----:B------:R-:W3:Y:S01]  /*0290*/  S2R R6, SR_CgaCtaId ;  /* 0x0000000000067919 */ /* 0x000ee20000008800 */
[----:B------:R-:W-:Y:S01]  /*02a0*/  MOV R13, UR15 ;  /* 0x0000000f000d7c02 */ /* 0x000fe20008000f00 */
[----:B------:R-:W-:-:S05]  /*02b0*/  USHF.R.U32.HI UR4, URZ, 0x2, UR9 ;  /* 0x00000002ff047899 */ /* 0x000fca0008011609 */
[----:B------:R-:W4:Y:S01]  /*02c0*/  LDC.64 R162, c[0x0][0x3d0] ;  /* 0x0000f400ffa27b82 */ /* 0x000f220000000a00 */
        /* <DEDUP_REMOVED lines=8> */
[----:B------:R-:W-:-:S04]  /*0350*/  LOP3.LUT R9, R9, 0xffff, RZ, 0xc0, !PT ;  /* 0x0000ffff09097812 */ /* 0x000fc800078ec0ff */
[----:B------:R-:W-:-:S05]  /*0360*/  LEA R4, R9, UR5, 0x2 ;  /* 0x0000000509047c11 */ /* 0x000fca000f8e10ff */
[----:B-1----:R-:W-:-:S04]  /*0370*/  IMAD.WIDE.U32 R52, R4, 0x2, R52 ;  /* 0x0000000204347825 */ /* 0x002fc800078e0034 */
[----:B--2---:R-:W-:Y:S02]  /*0380*/  IMAD.WIDE.U32 R54, R4, 0x2, R54 ;  /* 0x0000000204367825 */ /* 0x004fe400078e0036 */
[----:B------:R-:W2:Y:S04]  /*0390*/  LDG.E.64.CONSTANT R52, desc[UR16][R52.64] ;  /* 0x0000001034347981 */ /* 0x000ea8000c1e9b00 */
[----:B------:R-:W2:Y:S01]  /*03a0*/  LDG.E.64.CONSTANT R54, desc[UR16][R54.64] ;  /* 0x0000001036367981 */ /* 0x000ea2000c1e9b00 */
[--C-:B------:R-:W-:Y:S01]  /*03b0*/  SHF.R.U32.HI R11, RZ, 0x4, R2.reuse ;  /* 0x00000004ff0b7819 */ /* 0x100fe20000011602 */
[----:B------:R-:W-:Y:S01]  /*03c0*/  ULOP3.LUT UR4, UR4, 0x3ffe, URZ, 0xc0, !UPT ;  /* 0x00003ffe04047892 */ /* 0x000fe2000f8ec0ff */
[----:B------:R-:W-:Y:S01]  /*03d0*/  MOV R3, 0x400 ;  /* 0x0000040000037802 */ /* 0x000fe20000000f00 */
[----:B------:R-:W-:Y:S01]  /*03e0*/  ULEA UR10, UP0, UR9, UR10, 0x2 ;  /* 0x0000000a090a7291 */ /* 0x000fe2000f8010ff */
[----:B------:R-:W-:Y:S01]  /*03f0*/  SHF.R.U32.HI R8, RZ, 0x2, R2 ;  /* 0x00000002ff087819 */ /* 0x000fe20000011602 */
[----:B------:R-:W-:Y:S01]  /*0400*/  ULOP3.LUT UR4, UR4, 0x1, UR18, 0xf8, !UPT ;  /* 0x0000000104047892 */ /* 0x000fe2000f8ef812 */
[----:B------:R-:W-:Y:S01]  /*0410*/  LOP3.LUT R11, R11, R2, RZ, 0x3c, !PT ;  /* 0x000000020b0b7212 */ /* 0x000fe200078e3cff */
[----:B------:R-:W-:Y:S01]  /*0420*/  USHF.R.U32.HI UR20, URZ, 0x3, UR9 ;  /* 0x00000003ff147899 */ /* 0x000fe20008011609 */
[C---:B------:R-:W-:Y:S01]  /*0430*/  IADD3 R5, PT, PT, R3.reuse, 0x2800, RZ ;  /* 0x0000280003057810 */ /* 0x040fe20007ffe0ff */
[----:B------:R-:W-:Y:S01]  /*0440*/  ULEA.HI.X UR11, UR9, UR11, URZ, 0x2, UP0 ;  /* 0x0000000b090b7291 */ /* 0x000fe200080f14ff */
[C---:B---3--:R-:W-:Y:S01]  /*0450*/  LEA R7, R6.reuse, R3, 0x18 ;  /* 0x0000000306077211 */ /* 0x048fe200078ec0ff */
[----:B------:R-:W-:Y:S01]  /*0460*/  UISETP.NE.AND UP0, UPT, UR18, URZ, UPT ;  /* 0x000000ff1200728c */ /* 0x000fe2000bf05270 */
[----:B------:R-:W-:Y:S01]  /*0470*/  IADD3 R59, PT, PT, R3, 0x3480, RZ ;  /* 0x00003480033b7810 */ /* 0x000fe20007ffe0ff */
[----:B------:R-:W-:Y:S01]  /*0480*/  ULOP3.LUT UP1, URZ, UR20, UR18, URZ, 0xfc, !UPT ;  /* 0x0000001214ff7292 */ /* 0x000fe2000f82fcff */
[----:B------:R-:W-:Y:S01]  /*0490*/  MOV R12, UR5 ;  /* 0x00000005000c7c02 */ /* 0x000fe20008000f00 */
[----:B------:R-:W-:Y:S01]  /*04a0*/  UMOV UR8, 0x1 ;  /* 0x0000000100087882 */ /* 0x000fe20000000000 */
[----:B------:R-:W-:Y:S01]  /*04b0*/  LEA R3, R13, R8, 0x1 ;  /* 0x000000080d037211 */ /* 0x000fe200078e08ff */
[----:B------:R-:W-:Y:S01]  /*04c0*/  UMOV UR14, 0x7fffffef ;  /* 0x7fffffef000e7882 */ /* 0x000fe20000000000 */
[----:B------:R-:W-:Y:S01]  /*04d0*/  SHF.L.U32 R11, R11, 0x3, RZ ;  /* 0x000000030b0b7819 */ /* 0x000fe200000006ff */
[----:B------:R-:W0:Y:S01]  /*04e0*/  LDCU UR19, c[0x0][0x374] ;  /* 0x00006e80ff1377ac */ /* 0x000e220008000800 */
[C---:B------:R-:W-:Y:S01]  /*04f0*/  LEA R10, R6.reuse, R5, 0x18 ;  /* 0x00000005060a7211 */ /* 0x040fe200078ec0ff */
[----:B------:R-:W-:Y:S01]  /*0500*/  IMAD R13, R3, 0xa0, -R12 ;  /* 0x000000a0030d7824 */ /* 0x000fe200078e0a0c */
[----:B------:R-:W-:Y:S01]  /*0510*/  LEA R59, R6, R59, 0x18 ;  /* 0x0000003b063b7211 */ /* 0x000fe200078ec0ff */
[----:B------:R-:W-:Y:S01]  /*0520*/  USEL UR8, UR8, 0x7fffffff, UP0 ;  /* 0x7fffffff08087887 */ /* 0x000fe20008000000 */
[----:B------:R-:W-:Y:S01]  /*0530*/  LOP3.LUT R6, R11, 0x18, RZ, 0xc0, !PT ;  /* 0x000000180b067812 */ /* 0x000fe200078ec0ff */
[----:B------:R-:W-:Y:S01]  /*0540*/  USEL UR14, UR14, 0x1, !UP1 ;  /* 0x000000010e0e7887 */ /* 0x000fe2000c800000 */
[----:B------:R-:W-:-:S02]  /*0550*/  SHF.L.U32 R56, R2, 0x1, RZ ;  /* 0x0000000102387819 */ /* 0x000fc400000006ff */
[----:B------:R-:W-:Y:S02]  /*0560*/  IADD3 R11, PT, PT, R7, R6, RZ ;  /* 0x00000006070b7210 */ /* 0x000fe40007ffe0ff */
[C---:B------:R-:W-:Y:S02]  /*0570*/  LOP3.LUT R26, R13.reuse, 0x1c, RZ, 0xfc, !PT ;  /* 0x0000001c0d1a7812 */ /* 0x040fe400078efcff */
[----:B------:R-:W-:Y:S02]  /*0580*/  LOP3.LUT R12, R56, 0x18, RZ, 0xc0, !PT ;  /* 0x00000018380c7812 */ /* 0x000fe400078ec0ff */
[----:B------:R-:W-:Y:S02]  /*0590*/  LEA R7, R2, R7, 0x5 ;  /* 0x0000000702077211 */ /* 0x000fe400078e28ff */
[C---:B------:R-:W-:Y:S02]  /*05a0*/  IADD3 R48, PT, PT, R13.reuse, 0x48, RZ ;  /* 0x000000480d307810 */ /* 0x040fe40007ffe0ff */
[----:B------:R-:W-:-:S02]  /*05b0*/  IADD3 R51, PT, PT, R13, 0x4c, RZ ;  /* 0x0000004c0d337810 */ /* 0x000fc40007ffe0ff */
[----:B------:R-:W-:Y:S02]  /*05c0*/  LOP3.LUT R16, R56, 0x18, RZ, 0xc, !PT ;  /* 0x0000001838107812 */ /* 0x000fe400078e0cff */
[----:B------:R-:W-:Y:S02]  /*05d0*/  SHF.R.U32.HI R27, RZ, 0x2, R26 ;  /* 0x00000002ff1b7819 */ /* 0x000fe4000001161a */
[C---:B------:R-:W-:Y:S02]  /*05e0*/  LOP3.LUT R6, R12.reuse, 0x8, RZ, 0x3c, !PT ;  /* 0x000000080c067812 */ /* 0x040fe400078e3cff */
[----:B------:R-:W-:Y:S01]  /*05f0*/  LOP3.LUT R14, R12, 0x10, RZ, 0x3c, !PT ;  /* 0x000000100c0e7812 */ /* 0x000fe200078e3cff */
[----:B------:R-:W-:Y:S01]  /*0600*/  IMAD R27, R27, 0x28, R10 ;  /* 0x000000281b1b7824 */ /* 0x000fe200078e020a */
[----:B------:R-:W-:Y:S02]  /*0610*/  IADD3 R3, PT, PT, R7, R12, RZ ;  /* 0x0000000c07037210 */ /* 0x000fe40007ffe0ff */
[----:B------:R-:W-:Y:S01]  /*0620*/  MOV R15, UR4 ;  /* 0x00000004000f7c02 */ /* 0x000fe20008000f00 */
[----:B------:R-:W-:Y:S01]  /*0630*/  USHF.L.U32 UR4, UR18, 0x5, URZ ;  /* 0x0000000512047899 */ /* 0x000fe200080006ff */
[----:B------:R-:W-:-:S02]  /*0640*/  SHF.R.U32.HI R49, RZ, 0x2, R48 ;  /* 0x00000002ff317819 */ /* 0x000fc40000011630 */
[----:B------:R-:W-:Y:S02]  /*0650*/  SHF.L.U32 R12, R2, 0x3, RZ ;  /* 0x00000003020c7819 */ /* 0x000fe400000006ff */
[----:B------:R-:W-:Y:S01]  /*0660*/  IADD3 R61, PT, PT, R13, 0x5c, RZ ;  /* 0x0000005c0d3d7810 */ /* 0x000fe20007ffe0ff */
[--C-:B------:R-:W-:Y:S01]  /*0670*/  IMAD R49, R49, 0x28, R10.reuse ;  /* 0x0000002831317824 */ /* 0x100fe200078e020a */
[----:B------:R-:W-:Y:S02]  /*0680*/  SHF.R.U32.HI R51, RZ, 0x2, R51 ;  /* 0x00000002ff337819 */ /* 0x000fe40000011633 */
[----:B------:R-:W-:Y:S02]  /*0690*/  IADD3 R5, PT, PT, R7, R16, RZ ;  /* 0x0000001007057210 */ /* 0x000fe40007ffe0ff */
[----:B------:R-:W-:Y:S02]  /*06a0*/  LOP3.LUT R16, R13, 0x8, RZ, 0xfc, !PT ;  /* 0x000000080d107812 */ /* 0x000fe400078efcff */
[----:B------:R-:W-:Y:S01]  /*06b0*/  SHF.R.U32.HI R69, RZ, 0x2, R61 ;  /* 0x00000002ff457819 */ /* 0x000fe2000001163d */
[--C-:B------:R-:W-:Y:S01]  /*06c0*/  IMAD R61, R51, 0x28, R10.reuse ;  /* 0x00000028333d7824 */ /* 0x100fe200078e020a */
[----:B------:R-:W-:Y:S01]  /*06d0*/  LOP3.LUT R48, R12, 0x18, RZ, 0xc0, !PT ;  /* 0x000000180c307812 */ /* 0x000fe200078ec0ff */
[--C-:B------:R-:W-:Y:S01]  /*06e0*/  IMAD R51, R9, 0x28, R10.reuse ;  /* 0x0000002809337824 */ /* 0x100fe200078e020a */
[----:B------:R-:W-:Y:S01]  /*06f0*/  MOV R103, UR4 ;  /* 0x0000000400677c02 */ /* 0x000fe20008000f00 */
[----:B------:R-:W-:Y:S01]  /*0700*/  IMAD R69, R69, 0x28, R10 ;  /* 0x0000002845457824 */ /* 0x000fe200078e020a */
[C---:B------:R-:W-:Y:S01]  /*0710*/  IADD3 R28, PT, PT, R13.reuse, 0x20, RZ ;  /* 0x000000200d1c7810 */ /* 0x040fe20007ffe0ff */
[----:B------:R-:W-:Y:S01]  /*0720*/  UMOV UR4, URZ ;  /* 0x000000ff00047c82 */ /* 0x000fe20008000000 */
[----:B------:R-:W-:-:S02]  /*0730*/  IADD3 R60, PT, PT, R13, 0x58, RZ ;  /* 0x000000580d3c7810 */ /* 0x000fc40007ffe0ff */
[----:B------:R-:W-:Y:S02]  /*0740*/  SHF.R.U32.HI R17, RZ, 0x2, R16 ;  /* 0x00000002ff117819 */ /* 0x000fe40000011610 */
[C---:B------:R-:W-:Y:S02]  /*0750*/  IADD3 R16, PT, PT, R48.reuse, R27, RZ ;  /* 0x0000001b30107210 */ /* 0x040fe40007ffe0ff */
[----:B------:R-:W-:Y:S01]  /*0760*/  IADD3 R62, PT, PT, R13, 0x60, RZ ;  /* 0x000000600d3e7810 */ /* 0x000fe20007ffe0ff */
[----:B------:R-:W-:Y:S01]  /*0770*/  IMAD R17, R17, 0x28, R10 ;  /* 0x0000002811117824 */ /* 0x000fe200078e020a */
[----:B------:R-:W-:Y:S02]  /*0780*/  IADD3 R27, PT, PT, R48, R49, RZ ;  /* 0x00000031301b7210 */ /* 0x000fe40007ffe0ff */
[----:B------:R-:W-:Y:S02]  /*0790*/  LOP3.LUT R49, R50, 0x20, R103, 0xf8, !PT ;  /* 0x0000002032317812 */ /* 0x000fe400078ef867 */
[----:B------:R-:W-:-:S02]  /*07a0*/  SHF.R.U32.HI R29, RZ, 0x2, R28 ;  /* 0x00000002ff1d7819 */ /* 0x000fc4000001161c */
[----:B------:R-:W-:Y:S02]  /*07b0*/  SHF.R.U32.HI R67, RZ, 0x2, R60 ;  /* 0x00000002ff437819 */ /* 0x000fe4000001163c */
[----:B------:R-:W-:Y:S01]  /*07c0*/  LEA R50, R50, R51, 0x3 ;  /* 0x0000003332327211 */ /* 0x000fe200078e18ff */
[--C-:B------:R-:W-:Y:S01]  /*07d0*/  IMAD R29, R29, 0x28, R10.reuse ;  /* 0x000000281d1d7824 */ /* 0x100fe200078e020a */
[----:B------:R-:W-:Y:S01]  /*07e0*/  IADD3 R28, PT, PT, R48, R61, RZ ;  /* 0x0000003d301c7210 */ /* 0x000fe20007ffe0ff */
[----:B------:R-:W-:Y:S01]  /*07f0*/  IMAD R67, R67, 0x28, R10 ;  /* 0x0000002843437824 */ /* 0x000fe200078e020a */
[----:B------:R-:W-:Y:S02]  /*0800*/  SHF.R.U32.HI R71, RZ, 0x2, R62 ;  /* 0x00000002ff477819 */ /* 0x000fe4000001163e */
[C---:B------:R-:W-:Y:S02]  /*0810*/  IADD3 R6, PT, PT, R7.reuse, R6, RZ ;  /* 0x0000000607067210 */ /* 0x040fe40007ffe0ff */
[----:B------:R-:W-:Y:S01]  /*0820*/  IADD3 R7, PT, PT, R7, R14, RZ ;  /* 0x0000000e07077210 */ /* 0x000fe20007ffe0ff */
[----:B------:R-:W-:Y:S01]  /*0830*/  IMAD R71, R71, 0x28, R10 ;  /* 0x0000002847477824 */ /* 0x000fe200078e020a */
[----:B------:R-:W-:-:S02]  /*0840*/  IADD3 R57, PT, PT, R13, 0x50, RZ ;  /* 0x000000500d397810 */ /* 0x000fc40007ffe0ff */
[----:B------:R-:W-:Y:S01]  /*0850*/  LEA R8, R8, R11, 0x5 ;  /* 0x0000000b08087211 */ /* 0x000fe200078e28ff */
[----:B------:R-:W-:Y:S01]  /*0860*/  IMAD R11, R15, 0xa00, R2 ;  /* 0x00000a000f0b7824 */ /* 0x000fe200078e0202 */
[C---:B------:R-:W-:Y:S02]  /*0870*/  LOP3.LUT R14, R13.reuse, 0x4, RZ, 0xfc, !PT ;  /* 0x000000040d0e7812 */ /* 0x040fe400078efcff */
[C---:B------:R-:W-:Y:S02]  /*0880*/  LOP3.LUT R18, R13.reuse, 0xc, RZ, 0xfc, !PT ;  /* 0x0000000c0d127812 */ /* 0x040fe400078efcff */
[C---:B------:R-:W-:Y:S02]  /*0890*/  LOP3.LUT R20, R13.reuse, 0x10, RZ, 0xfc, !PT ;  /* 0x000000100d147812 */ /* 0x040fe400078efcff */
[C---:B------:R-:W-:Y:S02]  /*08a0*/  LOP3.LUT R22, R13.reuse, 0x14, RZ, 0xfc, !PT ;  /* 0x000000140d167812 */ /* 0x040fe400078efcff */
[----:B------:R-:W-:-:S02]  /*08b0*/  LOP3.LUT R24, R13, 0x18, RZ, 0xfc, !PT ;  /* 0x000000180d187812 */ /* 0x000fc400078efcff */
        /* <DEDUP_REMOVED lines=25> */
[----:B------:R-:W-:Y:S02]  /*0a50*/  IADD3 R90, PT, PT, R13, 0x9c, RZ ;  /* 0x0000009c0d5a7810 */ /* 0x000fe40007ffe0ff */
[----:B------:R-:W-:Y:S01]  /*0a60*/  SHF.R.U32.HI R57, RZ, 0x2, R57 ;  /* 0x00000002ff397819 */ /* 0x000fe20000011639 */
[----:B------:R-:W-:Y:S01]  /*0a70*/  IMAD R15, R15, 0x28, R10 ;  /* 0x000000280f0f7824 */ /* 0x000fe200078e020a */
        /* <DEDUP_REMOVED lines=28> */
[----:B------:R-:W-:Y:S01]  /*0c40*/  IADD3 R11, PT, PT, R11, UR5, RZ ;  /* 0x000000050b0b7c10 */ /* 0x000fe2000fffe0ff */
[----:B------:R-:W-:Y:S01]  /*0c50*/  USHF.L.U32 UR5, UR18, 0x1, URZ ;  /* 0x0000000112057899 */ /* 0x000fe200080006ff */
        /* <DEDUP_REMOVED lines=28> */
[----:B------:R-:W-:Y:S01]  /*0e20*/  MOV R58, UR15 ;  /* 0x0000000f003a7c02 */ /* 0x000fe20008000f00 */
[----:B------:R-:W-:Y:S01]  /*0e30*/  IMAD R95, R95, 0x28, R10 ;  /* 0x000000285f5f7824 */ /* 0x000fe200078e020a */
[----:B------:R-:W-:Y:S01]  /*0e40*/  SHF.R.U32.HI R101, RZ, 0x2, R90 ;  /* 0x00000002ff657819 */ /* 0x000fe2000001165a */
[--C-:B------:R-:W-:Y:S01]  /*0e50*/  IMAD R97, R97, 0x28, R10.reuse ;  /* 0x0000002861617824 */ /* 0x100fe200078e020a */
[----:B------:R-:W-:Y:S01]  /*0e60*/  SHF.L.U32 R57, R11, 0x1, RZ ;  /* 0x000000010b397819 */ /* 0x000fe200000006ff */
[--C-:B------:R-:W-:Y:S01]  /*0e70*/  IMAD R99, R99, 0x28, R10.reuse ;  /* 0x0000002863637824 */ /* 0x100fe200078e020a */
[C---:B------:R-:W-:Y:S01]  /*0e80*/  IADD3 R11, PT, PT, R48.reuse, R17, RZ ;  /* 0x00000011300b7210 */ /* 0x040fe20007ffe0ff */
[----:B------:R-:W-:Y:S01]  /*0e90*/  IMAD R101, R101, 0x28, R10 ;  /* 0x0000002865657824 */ /* 0x000fe200078e020a */
[C---:B------:R-:W-:Y:S01]  /*0ea0*/  IADD3 R17, PT, PT, R48.reuse, R29, RZ ;  /* 0x0000001d30117210 */ /* 0x040fe20007ffe0ff */
[----:B------:R-:W-:Y:S01]  /*0eb0*/  ULOP3.LUT UR5, UR5, 0x2, URZ, 0xc0, !UPT ;  /* 0x0000000205057892 */ /* 0x000fe2000f8ec0ff */
[----:B------:R-:W-:Y:S01]  /*0ec0*/  IADD3 R29, PT, PT, R48, R63, RZ ;  /* 0x0000003f301d7210 */ /* 0x000fe20007ffe0ff */
[----:B----4-:R-:W-:Y:S01]  /*0ed0*/  IMAD.WIDE.U32 R162, R57, 0x4, R162 ;  /* 0x0000000439a27825 */ /* 0x010fe200078e00a2 */
        /* <DEDUP_REMOVED lines=32> */
[----:B------:R-:W-:Y:S02]  /*10e0*/  IADD3 R43, PT, PT, R48, R91, RZ ;  /* 0x0000005b302b7210 */ /* 0x000fe40007ffe0ff */
[C---:B--2---:R-:W-:Y:S02]  /*10f0*/  PRMT R60, R52.reuse, 0x7632, R60 ;  /* 0x00007632343c7816 */ /* 0x044fe4000000003c */
[----:B------:R-:W-:Y:S02]  /*1100*/  SHF.L.U32 R51, R52, 0x10, RZ ;  /* 0x0000001034337819 */ /* 0x000fe400000006ff */
[C---:B------:R-:W-:Y:S02]  /*1110*/  PRMT R61, R53.reuse, 0x7632, R61 ;  /* 0x00007632353d7816 */ /* 0x040fe4000000003d */
[----:B------:R-:W-:-:S02]  /*1120*/  SHF.L.U32 R52, R53, 0x10, RZ ;  /* 0x0000001035347819 */ /* 0x000fc400000006ff */
[C---:B------:R-:W-:Y:S02]  /*1130*/  PRMT R62, R55.reuse, 0x7632, R62 ;  /* 0x00007632373e7816 */ /* 0x040fe4000000003e */
[----:B------:R-:W-:Y:S02]  /*1140*/  SHF.L.U32 R53, R55, 0x10, RZ ;  /* 0x0000001037357819 */ /* 0x000fe400000006ff */
[----:B------:R-:W-:Y:S02]  /*1150*/  LOP3.LUT R55, R4, 0xffff, RZ, 0xc0, !PT ;  /* 0x0000ffff04377812 */ /* 0x000fe400078ec0ff */
[----:B------:R-:W-:Y:S02]  /*1160*/  PRMT R63, R54, 0x7632, R63 ;  /* 0x00007632363f7816 */ /* 0x000fe4000000003f */
[C---:B------:R-:W-:Y:S01]  /*1170*/  IADD3 R44, PT, PT, R48.reuse, R93, RZ ;  /* 0x0000005d302c7210 */ /* 0x040fe20007ffe0ff */
[----:B------:R-:W-:Y:S01]  /*1180*/  IMAD R55, R55, 0xccd, RZ ;  /* 0x00000ccd37377824 */ /* 0x000fe200078e02ff */
[----:B------:R-:W-:-:S02]  /*1190*/  IADD3 R45, PT, PT, R48, R95, RZ ;  /* 0x0000005f302d7210 */ /* 0x000fc40007ffe0ff */
[C---:B------:R-:W-:Y:S02]  /*11a0*/  IADD3 R46, PT, PT, R48.reuse, R97, RZ ;  /* 0x00000061302e7210 */ /* 0x040fe40007ffe0ff */
[----:B------:R-:W-:Y:S02]  /*11b0*/  SHF.R.U32.HI R55, RZ, 0x13, R55 ;  /* 0x00000013ff377819 */ /* 0x000fe40000011637 */
[C---:B------:R-:W-:Y:S02]  /*11c0*/  IADD3 R47, PT, PT, R48.reuse, R99, RZ ;  /* 0x00000063302f7210 */ /* 0x040fe40007ffe0ff */
[----:B------:R-:W-:Y:S01]  /*11d0*/  IADD3 R48, PT, PT, R48, R101, RZ ;  /* 0x0000006530307210 */ /* 0x000fe20007ffe0ff */
[----:B------:R-:W-:Y:S01]  /*11e0*/  IMAD R58, R58, -0x2, R55 ;  /* 0xfffffffe3a3a7824 */ /* 0x000fe200078e0237 */
[----:B------:R-:W-:Y:S02]  /*11f0*/  SHF.L.U32 R54, R54, 0x10, RZ ;  /* 0x0000001036367819 */ /* 0x000fe400000006ff */
[----:B------:R-:W-:-:S02]  /*1200*/  MOV R164, UR10 ;  /* 0x0000000a00a47c02 */ /* 0x000fc40008000f00 */
[-C--:B------:R-:W-:Y:S02]  /*1210*/  LEA R58, R58, R59.reuse, 0x3 ;  /* 0x0000003b3a3a7211 */ /* 0x080fe400078e18ff */
[----:B------:R-:W-:Y:S02]  /*1220*/  LOP3.LUT R56, R56, 0x3fe, RZ, 0xc0, !PT ;  /* 0x000003fe38387812 */ /* 0x000fe400078ec0ff */
[----:B------:R-:W-:Y:S02]  /*1230*/  LEA R59, R2, R59, 0x2 ;  /* 0x0000003b023b7211 */ /* 0x000fe400078e10ff */
[----:B------:R-:W-:Y:S02]  /*1240*/  SHF.L.U32 R60, R60, 0x10, RZ ;  /* 0x000000103c3c7819 */ /* 0x000fe400000006ff */
[----:B------:R-:W-:Y:S02]  /*1250*/  SHF.L.U32 R61, R61, 0x10, RZ ;  /* 0x000000103d3d7819 */ /* 0x000fe400000006ff */
[----:B------:R-:W-:-:S02]  /*1260*/  SHF.L.U32 R63, R63, 0x10, RZ ;  /* 0x000000103f3f7819 */ /* 0x000fc400000006ff */
[----:B------:R-:W-:Y:S02]  /*1270*/  SHF.L.U32 R62, R62, 0x10, RZ ;  /* 0x000000103e3e7819 */ /* 0x000fe400000006ff */
[----:B------:R-:W-:Y:S01]  /*1280*/  MOV R165, UR11 ;  /* 0x0000000b00a57c02 */ /* 0x000fe20008000f00 */
[----:B------:R-:W-:Y:S01]  /*1290*/  UMOV UR11, UR9 ;  /* 0x00000009000b7c82 */ /* 0x000fe20008000000 */
[----:B------:R-:W-:Y:S01]  /*12a0*/  IADD3 R57, PT, PT, R2, UR5, RZ ;  /* 0x0000000502397c10 */ /* 0x000fe2000fffe0ff */
[----:B0-----:R-:W-:-:S06]  /*12b0*/  UMOV UR5, URZ ;  /* 0x000000ff00057c82 */ /* 0x001fcc0008000000 */
.L_x_357:
[----:B------:R-:W-:Y:S01]  /*12c0*/  USHF.R.U64 UR22, UR11, 0x3, UR5 ;  /* 0x000000030b167899 */ /* 0x000fe20008001205 */
[----:B-1----:R-:W-:Y:S01]  /*12d0*/  HFMA2 R75, -RZ, RZ, 0, 0 ;  /* 0x00000000ff4b7431 */ /* 0x002fe200000001ff */
[----:B------:R-:W-:Y:S01]  /*12e0*/  USHF.R.U32.HI UR10, URZ, 0x3, UR5 ;  /* 0x00000003ff0a7899 */ /* 0x000fe20008011605 */
[----:B------:R-:W-:Y:S01]  /*12f0*/  MOV R74, R4 ;  /* 0x00000004004a7202 */ /* 0x000fe20000000f00 */
[----:B------:R-:W0:Y:S02]  /*1300*/  LDCU.64 UR24, c[0x0][0x3b8] ;  /* 0x00007700ff1877ac */ /* 0x000e240008000a00 */
[----:B------:R-:W-:Y:S01]  /*1310*/  MOV R77, UR22 ;  /* 0x00000016004d7c02 */ /* 0x000fe20008000f00 */
[----:B------:R-:W-:Y:S02]  /*1320*/  USHF.L.U32 UR20, UR22, 0x5, URZ ;  /* 0x0000000516147899 */ /* 0x000fe400080006ff */
[----:B------:R-:W-:Y:S02]  /*1330*/  USHF.L.U64.HI UR21, UR22, 0x5, UR10 ;  /* 0x0000000516157899 */ /* 0x000fe4000801020a */
[----:B------:R-:W-:Y:S01]  /*1340*/  IMAD.WIDE.U32 R76, R77, 0x28000, R74 ;  /* 0x000280004d4c7825 */ /* 0x000fe200078e004a */
[----:B------:R-:W-:Y:S01]  /*1350*/  UIMAD UR10, UR10, 0x28000, URZ ;  /* 0x000280000a0a78a4 */ /* 0x000fe2000f8e02ff */
[----:B------:R-:W-:-:S02]  /*1360*/  MOV R64, UR20 ;  /* 0x0000001400407c02 */ /* 0x000fc40008000f00 */
[----:B------:R-:W-:Y:S01]  /*1370*/  IMAD R75, R49, 0xa00, RZ ;  /* 0x00000a00314b7824 */ /* 0x000fe200078e02ff */
[----:B------:R-:W-:-:S04]  /*1380*/  MOV R65, UR21 ;  /* 0x0000001500417c02 */ /* 0x000fc80008000f00 */
[----:B------:R-:W-:Y:S01]  /*1390*/  IADD3 R76, P1, PT, R75, R76, RZ ;  /* 0x0000004c4b4c7210 */ /* 0x000fe20007f3e0ff */
[----:B------:R-:W1:Y:S01]  /*13a0*/  LDCU.64 UR20, c[0x0][0x3a0] ;  /* 0x00007400ff1477ac */ /* 0x000e620008000a00 */
[----:B------:R-:W-:-:S03]  /*13b0*/  IMAD.WIDE.U32 R64, R55, 0x2, R64 ;  /* 0x0000000237407825 */ /* 0x000fc600078e0040 */
[----:B0-----:R-:W-:-:S04]  /*13c0*/  LEA R74, P0, R64, UR24, 0x2 ;  /* 0x00000018404a7c11 */ /* 0x001fc8000f8010ff */
[----:B------:R-:W-:Y:S02]  /*13d0*/  LEA.HI.X R75, R64, UR25, R65, 0x2, P0 ;  /* 0x00000019404b7c11 */ /* 0x000fe400080f1441 */
[----:B------:R-:W-:Y:S01]  /*13e0*/  IADD3.X R65, PT, PT, R77, UR10, RZ, P1, !PT ;  /* 0x0000000a4d417c10 */ /* 0x000fe20008ffe4ff */
[----:B------:R-:W0:Y:S01]  /*13f0*/  LDCU UR10, c[0x0][0x3c0] ;  /* 0x00007800ff0a77ac */ /* 0x000e220008000800 */
[C---:B------:R-:W-:Y:S02]  /*1400*/  SHF.L.U32 R64, R76.reuse, 0x1, RZ ;  /* 0x000000014c407819 */ /* 0x040fe400000006ff */
[----:B------:R-:W0:Y:S01]  /*1410*/  LDG.E.64.CONSTANT R74, desc[UR16][R74.64] ;  /* 0x000000104a4a7981 */ /* 0x000e22000c1e9b00 */
[----:B------:R-:W-:Y:S02]  /*1420*/  SHF.L.U64.HI R65, R76, 0x1, R65 ;  /* 0x000000014c417819 */ /* 0x000fe40000010241 */
[----:B-1----:R-:W-:-:S04]  /*1430*/  IADD3 R120, P0, PT, R64, UR20, RZ ;  /* 0x0000001440787c10 */ /* 0x002fc8000ff1e0ff */
[----:B------:R-:W-:Y:S01]  /*1440*/  IADD3.X R121, PT, PT, R65, UR21, RZ, P0, !PT ;  /* 0x0000001541797c10 */ /* 0x000fe200087fe4ff */
[----:B------:R-:W1:Y:S04]  /*1450*/  LDCU.64 UR20, c[0x0][0x398] ;  /* 0x00007300ff1477ac */ /* 0x000e680008000a00 */
[----:B------:R-:W2:Y:S04]  /*1460*/  LDG.E.64.CONSTANT R98, desc[UR16][R120.64] ;  /* 0x0000001078627981 */ /* 0x000ea8000c1e9b00 */
[----:B------:R-:W3:Y:S04]  /*1470*/  LDG.E.64.CONSTANT R76, desc[UR16][R120.64+0x5000] ;  /* 0x00500010784c7981 */ /* 0x000ee8000c1e9b00 */
[----:B------:R-:W4:Y:S04]  /*1480*/  LDG.E.64.CONSTANT R78, desc[UR16][R120.64+0xa000] ;  /* 0x00a00010784e7981 */ /* 0x000f28000c1e9b00 */
[----:B------:R-:W4:Y:S04]  /*1490*/  LDG.E.64.CONSTANT R80, desc[UR16][R120.64+0xf000] ;  /* 0x00f0001078507981 */ /* 0x000f28000c1e9b00 */
[----:B------:R-:W4:Y:S04]  /*14a0*/  LDG.E.64.CONSTANT R82, desc[UR16][R120.64+0x14000] ;  /* 0x0140001078527981 */ /* 0x000f28000c1e9b00 */
[----:B------:R-:W4:Y:S01]  /*14b0*/  LDG.E.64.CONSTANT R84, desc[UR16][R120.64+0x19000] ;  /* 0x0190001078547981 */ /* 0x000f22000c1e9b00 */
[----:B-1----:R-:W-:-:S03]  /*14c0*/  IADD3 R132, P0, PT, R64, UR20, RZ ;  /* 0x0000001440847c10 */ /* 0x002fc6000ff1e0ff */
[----:B------:R-:W4:Y:S01]  /*14d0*/  LDG.E.64.CONSTANT R96, desc[UR16][R120.64+0x1e000] ;  /* 0x01e0001078607981 */ /* 0x000f22000c1e9b00 */
[----:B------:R-:W-:-:S05]  /*14e0*/  IADD3.X R133, PT, PT, R65, UR21, RZ, P0, !PT ;  /* 0x0000001541857c10 */ /* 0x000fca00087fe4ff */
[----:B------:R-:W4:Y:S04]  /*14f0*/  LDG.E.64.CONSTANT R86, desc[UR16][R132.64] ;  /* 0x0000001084567981 */ /* 0x000f28000c1e9b00 */
[----:B------:R-:W4:Y:S04]  /*1500*/  LDG.E.64.CONSTANT R88, desc[UR16][R132.64+0x5000] ;  /* 0x0050001084587981 */ /* 0x000f28000c1e9b00 */
[----:B------:R-:W4:Y:S04]  /*1510*/  LDG.E.64.CONSTANT R90, desc[UR16][R132.64+0xa000] ;  /* 0x00a00010845a7981 */ /* 0x000f28000c1e9b00 */
[----:B------:R-:W4:Y:S01]  /*1520*/  LDG.E.64.CONSTANT R94, desc[UR16][R132.64+0x14000] ;  /* 0x01400010845e7981 */ /* 0x000f22000c1e9b00 */
[----:B0-----:R-:W-:-:S04]  /*1530*/  FADD.FTZ R75, R75, UR10 ;  /* 0x0000000a4b4b7e21 */ /* 0x001fc80008010000 */
[----:B------:R-:W0:Y:S01]  /*1540*/  MUFU.RSQ R105, R75 ;  /* 0x0000004b00697308 */ /* 0x000e220000001400 */
[----:B--2---:R-:W-:-:S05]  /*1550*/  SHF.L.U32 R93, R98, 0x10, RZ ;  /* 0x00000010625d7819 */ /* 0x004fca00000006ff */
[----:B------:R-:W-:Y:S01]  /*1560*/  FADD.FTZ R92, -R74, R93 ;  /* 0x0000005d4a5c7221 */ /* 0x000fe20000010100 */
[----:B------:R-:W-:-:S03]  /*1570*/  SHF.L.U32 R93, R99, 0x10, RZ ;  /* 0x00000010635d7819 */ /* 0x000fc600000006ff */
[----:B0-----:R-:W-:Y:S02]  /*1580*/  FMUL.FTZ R103, R105, R92 ;  /* 0x0000005c69677220 */ /* 0x001fe40000410000 */
[----:B------:R-:W-:Y:S01]  /*1590*/  FADD.FTZ R92, -R74, R93 ;  /* 0x0000005d4a5c7221 */ /* 0x000fe20000010100 */
[----:B---3--:R-:W-:-:S03]  /*15a0*/  SHF.L.U32 R93, R76, 0x10, RZ ;  /* 0x000000104c5d7819 */ /* 0x008fc600000006ff */
[----:B------:R-:W-:Y:S02]  /*15b0*/  FMUL.FTZ R101, R105, R92 ;  /* 0x0000005c69657220 */ /* 0x000fe40000410000 */
[----:B------:R-:W-:Y:S02]  /*15c0*/  FADD.FTZ R114, -R74, R93 ;  /* 0x0000005d4a727221 */ /* 0x000fe40000010100 */
[----:B------:R-:W2:Y:S01]  /*15d0*/  LDG.E.64.CONSTANT R92, desc[UR16][R132.64+0xf000] ;  /* 0x00f00010845c7981 */ /* 0x000ea2000c1e9b00 */
[----:B------:R-:W-:-:S05]  /*15e0*/  SHF.L.U32 R75, R77, 0x10, RZ ;  /* 0x000000104d4b7819 */ /* 0x000fca00000006ff */
[----:B------:R-:W-:Y:S01]  /*15f0*/  FADD.FTZ R112, -R74, R75 ;  /* 0x0000004b4a707221 */ /* 0x000fe20000010100 */
[----:B----4-:R-:W-:-:S05]  /*1600*/  SHF.L.U32 R75, R78, 0x10, RZ ;  /* 0x000000104e4b7819 */ /* 0x010fca00000006ff */
[----:B------:R-:W-:Y:S01]  /*1610*/  FADD.FTZ R110, -R74, R75 ;  /* 0x0000004b4a6e7221 */ /* 0x000fe20000010100 */
[----:B------:R-:W-:Y:S02]  /*1620*/  SHF.L.U32 R75, R79, 0x10, RZ ;  /* 0x000000104f4b7819 */ /* 0x000fe400000006ff */
[----:B------:R-:W-:-:S03]  /*1630*/  PRMT R98, R98, 0x7632, R98 ;  /* 0x0000763262627816 */ /* 0x000fc60000000062 */
[----:B------:R-:W-:Y:S01]  /*1640*/  FADD.FTZ R108, -R74, R75 ;  /* 0x0000004b4a6c7221 */ /* 0x000fe20000010100 */
[----:B------:R-:W-:Y:S02]  /*1650*/  SHF.L.U32 R75, R80, 0x10, RZ ;  /* 0x00000010504b7819 */ /* 0x000fe400000006ff */
[----:B------:R-:W-:-:S03]  /*1660*/  SHF.L.U32 R107, R98, 0x10, RZ ;  /* 0x00000010626b7819 */ /* 0x000fc600000006ff */
[C---:B------:R-:W-:Y:S01]  /*1670*/  FADD.FTZ R100, -R74.reuse, R75 ;  /* 0x0000004b4a647221 */ /* 0x040fe20000010100 */
[----:B------:R-:W-:Y:S02]  /*1680*/  SHF.L.U32 R75, R81, 0x10, RZ ;  /* 0x00000010514b7819 */ /* 0x000fe400000006ff */
[----:B------:R-:W-:Y:S01]  /*1690*/  PRMT R76, R99, 0x7632, R76 ;  /* 0x00007632634c7816 */ /* 0x000fe2000000004c */
[C---:B------:R-:W-:Y:S01]  /*16a0*/  FADD.FTZ R142, -R74.reuse, R107 ;  /* 0x0000006b4a8e7221 */ /* 0x040fe20000010100 */
[----:B------:R-:W-:Y:S01]  /*16b0*/  FFMA.FTZ R141, R51, R103, R54 ;  /* 0x00000067338d7223 */ /* 0x000fe20000010036 */
[----:B------:R-:W-:Y:S01]  /*16c0*/  FADD.FTZ R102, -R74, R75 ;  /* 0x0000004b4a667221 */ /* 0x000fe20000010100 */
[----:B------:R-:W-:Y:S01]  /*16d0*/  SHF.L.U32 R75, R82, 0x10, RZ ;  /* 0x00000010524b7819 */ /* 0x000fe200000006ff */
[----:B------:R-:W-:Y:S01]  /*16e0*/  FFMA.FTZ R139, R52, R101, R53 ;  /* 0x00000065348b7223 */ /* 0x000fe20000010035 */
[----:B------:R-:W-:Y:S01]  /*16f0*/  SHF.L.U32 R117, R76, 0x10, RZ ;  /* 0x000000104c757819 */ /* 0x000fe200000006ff */
[----:B------:R-:W-:Y:S01]  /*1700*/  FMUL.FTZ R109, R105, R142 ;  /* 0x0000008e696d7220 */ /* 0x000fe20000410000 */
[----:B------:R-:W-:Y:S01]  /*1710*/  FMUL.FTZ R122, R141, -1.4426950216293334961 ;  /* 0xbfb8aa3b8d7a7820 */ /* 0x000fe20000410000 */
[C---:B------:R-:W-:Y:S01]  /*1720*/  FADD.FTZ R104, -R74.reuse, R75 ;  /* 0x0000004b4a687221 */ /* 0x040fe20000010100 */
[----:B------:R-:W-:Y:S01]  /*1730*/  SHF.L.U32 R75, R83, 0x10, RZ ;  /* 0x00000010534b7819 */ /* 0x000fe200000006ff */
[----:B------:R-:W-:Y:S01]  /*1740*/  FADD.FTZ R144, -R74, R117 ;  /* 0x000000754a907221 */ /* 0x000fe20000010100 */
[----:B------:R-:W-:Y:S01]  /*1750*/  FFMA.FTZ R142, R60, R109, R63 ;  /* 0x0000006d3c8e7223 */ /* 0x000fe2000001003f */
[----:B------:R0:W3:Y:S01]  /*1760*/  LDG.E.64.CONSTANT R98, desc[UR16][R120.64+0x23000] ;  /* 0x0230001078627981 */ /* 0x0000e2000c1e9b00 */
[----:B------:R-:W1:Y:S01]  /*1770*/  MUFU.EX2 R122, R122 ;  /* 0x0000007a007a7308 */ /* 0x000e620000000800 */
[----:B------:R-:W-:Y:S01]  /*1780*/  FMUL.FTZ R107, R105, R144 ;  /* 0x00000090696b7220 */ /* 0x000fe20000410000 */
[----:B------:R-:W-:Y:S01]  /*1790*/  FADD.FTZ R106, -R74, R75 ;  /* 0x0000004b4a6a7221 */ /* 0x000fe20000010100 */
[----:B------:R-:W-:Y:S01]  /*17a0*/  FMUL.FTZ R143, R142, -1.4426950216293334961 ;  /* 0xbfb8aa3b8e8f7820 */ /* 0x000fe20000410000 */
[----:B------:R-:W-:Y:S01]  /*17b0*/  SHF.L.U32 R75, R84, 0x10, RZ ;  /* 0x00000010544b7819 */ /* 0x000fe200000006ff */
[----:B------:R-:W-:Y:S01]  /*17c0*/  FMUL.FTZ R140, R139, -1.4426950216293334961 ;  /* 0xbfb8aa3b8b8c7820 */ /* 0x000fe20000410000 */
[----:B0-----:R-:W-:-:S03]  /*17d0*/  FFMA.FTZ R121, R61, R107, R62 ;  /* 0x0000006b3d797223 */ /* 0x001fc6000001003e */
[----:B------:R-:W-:Y:S01]  /*17e0*/  FADD.FTZ R118, -R74, R75 ;  /* 0x0000004b4a767221 */ /* 0x000fe20000010100 */
[----:B------:R-:W0:Y:S01]  /*17f0*/  MUFU.EX2 R143, R143 ;  /* 0x0000008f008f7308 */ /* 0x000e220000000800 */
[----:B------:R-:W-:Y:S01]  /*1800*/  SHF.L.U32 R75, R85, 0x10, RZ ;  /* 0x00000010554b7819 */ /* 0x000fe200000006ff */
[----:B------:R-:W-:-:S06]  /*1810*/  FMUL.FTZ R147, R121, -1.4426950216293334961 ;  /* 0xbfb8aa3b79937820 */ /* 0x000fcc0000410000 */
[----:B------:R-:W4:Y:S01]  /*1820*/  MUFU.EX2 R140, R140 ;  /* 0x0000008c008c7308 */ /* 0x000f220000000800 */
[----:B------:R-:W-:Y:S01]  /*1830*/  FADD.FTZ R116, -R74, R75 ;  /* 0x0000004b4a747221 */ /* 0x000fe20000010100 */
[----:B-1----:R-:W-:-:S03]  /*1840*/  FADD.FTZ R120, R122, 1 ;  /* 0x3f8000007a787421 */ /* 0x002fc60000010000 */
[----:B------:R-:W-:-:S03]  /*1850*/  FMUL.FTZ R116, R105, R116 ;  /* 0x0000007469747220 */ /* 0x000fc60000410000 */
[----:B------:R-:W1:Y:S01]  /*1860*/  MUFU.EX2 R147, R147 ;  /* 0x0000009300937308 */ /* 0x000e620000000800 */
[----:B------:R-:W-:Y:S01]  /*1870*/  FFMA.FTZ R113, R52, R116, R53 ;  /* 0x0000007434717223 */ /* 0x000fe20000010035 */
[----:B0-----:R-:W-:Y:S01]  /*1880*/  FADD.FTZ R146, R143, 1 ;  /* 0x3f8000008f927421 */ /* 0x001fe20000010000 */
[----:B------:R-:W-:-:S05]  /*1890*/  PRMT R76, R76, 0x7632, R76 ;  /* 0x000076324c4c7816 */ /* 0x000fca000000004c */
[----:B------:R-:W0:Y:S01]  /*18a0*/  MUFU.RCP R144, R120 ;  /* 0x0000007800907308 */ /* 0x000e220000001000 */
[----:B------:R-:W-:Y:S01]  /*18b0*/  FMUL.FTZ R145, R113, -1.4426950216293334961 ;  /* 0xbfb8aa3b71917820 */ /* 0x000fe20000410000 */
[----:B----4-:R-:W-:Y:S01]  /*18c0*/  FADD.FTZ R140, R140, 1 ;  /* 0x3f8000008c8c7421 */ /* 0x010fe20000010000 */
[----:B------:R-:W-:Y:S01]  /*18d0*/  SHF.L.U32 R149, R76, 0x10, RZ ;  /* 0x000000104c957819 */ /* 0x000fe200000006ff */
[----:B------:R-:W-:Y:S01]  /*18e0*/  FMUL.FTZ R112, R105, R112 ;  /* 0x0000007069707220 */ /* 0x000fe20000410000 */
[----:B------:R-:W-:-:S03]  /*18f0*/  PRMT R77, R77, 0x7632, R77 ;  /* 0x000076324d4d7816 */ /* 0x000fc6000000004d */
[----:B------:R-:W-:Y:S01]  /*1900*/  MUFU.EX2 R117, R145 ;  /* 0x0000009100757308 */ /* 0x000fe20000000800 */
[----:B-1----:R-:W-:Y:S01]  /*1910*/  FADD.FTZ R147, R147, 1 ;  /* 0x3f80000093937421 */ /* 0x002fe20000010000 */
[----:B------:R-:W-:Y:S01]  /*1920*/  FMUL.FTZ R114, R105, R114 ;  /* 0x0000007269727220 */ /* 0x000fe20000410000 */
[----:B------:R-:W-:Y:S01]  /*1930*/  FADD.FTZ R122, -R74, R149 ;  /* 0x000000954a7a7221 */ /* 0x000fe20000010100 */
[----:B------:R-:W-:-:S04]  /*1940*/  SHF.L.U32 R77, R77, 0x10, RZ ;  /* 0x000000104d4d7819 */ /* 0x000fc800000006ff */
[----:B------:R-:W1:Y:S01]  /*1950*/  MUFU.RCP R146, R146 ;  /* 0x0000009200927308 */ /* 0x000e620000001000 */
[----:B------:R-:W-:Y:S01]  /*1960*/  FFMA.FTZ R137, R52, R112, R53 ;  /* 0x0000007034897223 */ /* 0x000fe20000010035 */
[----:B------:R-:W-:-:S06]  /*1970*/  FFMA.FTZ R126, R51, R114, R54 ;  /* 0x00000072337e7223 */ /* 0x000fcc0000010036 */
[----:B------:R4:W1:Y:S01]  /*1980*/  MUFU.RCP R145, R140 ;  /* 0x0000008c00917308 */ /* 0x0008620000001000 */
[----:B------:R-:W-:Y:S01]  /*1990*/  FMUL.FTZ R122, R105, R122 ;  /* 0x0000007a697a7220 */ /* 0x000fe20000410000 */
[----:B0-----:R-:W-:Y:S01]  /*19a0*/  FADD.FTZ R76, -R144, 1 ;  /* 0x3f800000904c7421 */ /* 0x001fe20000010100 */
[----:B------:R-:W-:Y:S01]  /*19b0*/  FMUL.FTZ R124, R137, -1.4426950216293334961 ;  /* 0xbfb8aa3b897c7820 */ /* 0x000fe20000410000 */
[----:B------:R-:W-:-:S04]  /*19c0*/  FADD.FTZ R120, -R74, R77 ;  /* 0x0000004d4a787221 */ /* 0x000fc80000010100 */
[----:B------:R0:W0:Y:S01]  /*19d0*/  MUFU.RCP R148, R147 ;  /* 0x0000009300947308 */ /* 0x0000220000001000 */
[----:B------:R-:W-:Y:S01]  /*19e0*/  FMUL.FTZ R128, R126, -1.4426950216293334961 ;  /* 0xbfb8aa3b7e807820 */ /* 0x000fe20000410000 */
[----:B----4-:R-:W-:Y:S01]  /*19f0*/  FFMA.FTZ R140, R60, R122, R63 ;  /* 0x0000007a3c8c7223 */ /* 0x010fe2000001003f */
[----:B------:R-:W-:Y:S01]  /*1a00*/  FFMA.FTZ R141, R141, R76, 1 ;  /* 0x3f8000008d8d7423 */ /* 0x000fe2000001004c */
[----:B------:R-:W-:Y:S01]  /*1a10*/  FMUL.FTZ R120, R105, R120 ;  /* 0x0000007869787220 */ /* 0x000fe20000410000 */
[----:B-1----:R-:W-:Y:S01]  /*1a20*/  FADD.FTZ R77, -R146, 1 ;  /* 0x3f800000924d7421 */ /* 0x002fe20000010100 */
[----:B------:R-:W-:Y:S01]  /*1a30*/  FMUL.FTZ R143, R140, -1.4426950216293334961 ;  /* 0xbfb8aa3b8c8f7820 */ /* 0x000fe20000410000 */
[----:B------:R-:W-:Y:S01]  /*1a40*/  FMUL.FTZ R144, R144, R141 ;  /* 0x0000008d90907220 */ /* 0x000fe20000410000 */
[----:B------:R-:W1:Y:S01]  /*1a50*/  MUFU.EX2 R124, R124 ;  /* 0x0000007c007c7308 */ /* 0x000e620000000800 */
[----:B------:R-:W-:Y:S01]  /*1a60*/  FFMA.FTZ R141, R61, R120, R62 ;  /* 0x000000783d8d7223 */ /* 0x000fe2000001003e */
[----:B------:R-:W-:Y:S01]  /*1a70*/  FADD.FTZ R76, -R145, 1 ;  /* 0x3f800000914c7421 */ /* 0x000fe20000010100 */
[----:B0-----:R-:W-:-:S05]  /*1a80*/  FFMA.FTZ R147, R142, R77, 1 ;  /* 0x3f8000008e937423 */ /* 0x001fca000001004d */
[----:B------:R-:W0:Y:S01]  /*1a90*/  MUFU.EX2 R128, R128 ;  /* 0x0000008000807308 */ /* 0x000e220000000800 */
[----:B------:R-:W-:Y:S01]  /*1aa0*/  FMUL.FTZ R149, R141, -1.4426950216293334961 ;  /* 0xbfb8aa3b8d957820 */ /* 0x000fe20000410000 */
[----:B------:R-:W-:Y:S01]  /*1ab0*/  FADD.FTZ R142, -R148, 1 ;  /* 0x3f800000948e7421 */ /* 0x000fe20000010100 */
[----:B------:R-:W-:Y:S02]  /*1ac0*/  FFMA.FTZ R150, R139, R76, 1 ;  /* 0x3f8000008b967423 */ /* 0x000fe4000001004c */
[----:B------:R-:W4:Y:S03]  /*1ad0*/  LDG.E.64.CONSTANT R76, desc[UR16][R132.64+0x19000] ;  /* 0x01900010844c7981 */ /* 0x000f26000c1e9b00 */
[----:B------:R-:W0:Y:S01]  /*1ae0*/  MUFU.EX2 R143, R143 ;  /* 0x0000008f008f7308 */ /* 0x000e220000000800 */
[----:B------:R-:W-:-:S07]  /*1af0*/  FFMA.FTZ R121, R121, R142, 1 ;  /* 0x3f80000079797423 */ /* 0x000fce000001008e */
[----:B------:R0:W0:Y:S01]  /*1b00*/  MUFU.EX2 R139, R149 ;  /* 0x00000095008b7308 */ /* 0x0000220000000800 */
[----:B------:R-:W-:Y:S01]  /*1b10*/  FMUL.FTZ R148, R148, R121 ;  /* 0x0000007994947220 */ /* 0x000fe20000410000 */
[----:B------:R-:W-:Y:S01]  /*1b20*/  SHF.L.U32 R121, R86, 0x10, RZ ;  /* 0x0000001056797819 */ /* 0x000fe200000006ff */
[----:B-1----:R-:W-:Y:S01]  /*1b30*/  FADD.FTZ R124, R124, 1 ;  /* 0x3f8000007c7c7421 */ /* 0x002fe20000010000 */
[----:B------:R-:W-:Y:S01]  /*1b40*/  PRMT R86, R86, 0x7632, R86 ;  /* 0x0000763256567816 */ /* 0x000fe20000000056 */
[----:B0-----:R-:W-:Y:S01]  /*1b50*/  FADD.FTZ R142, R128, 1 ;  /* 0x3f800000808e7421 */ /* 0x001fe20000010000 */
[----:B------:R-:W-:Y:S01]  /*1b60*/  PRMT R79, R78, 0x7632, R79 ;  /* 0x000076324e4f7816 */ /* 0x000fe2000000004f */
[----:B------:R-:W-:Y:S01]  /*1b70*/  FMUL.FTZ R128, R145, R150 ;  /* 0x0000009691807220 */ /* 0x000fe20000410000 */
[----:B------:R-:W-:Y:S01]  /*1b80*/  SHF.L.U32 R150, R86, 0x10, RZ ;  /* 0x0000001056967819 */ /* 0x000fe200000006ff */
[----:B------:R0:W1:Y:S01]  /*1b90*/  MUFU.RCP R78, R124 ;  /* 0x0000007c004e7308 */ /* 0x0000620000001000 */
[----:B------:R-:W-:Y:S01]  /*1ba0*/  SHF.L.U32 R149, R87, 0x10, RZ ;  /* 0x0000001057957819 */ /* 0x000fe200000006ff */
[----:B------:R-:W-:Y:S01]  /*1bb0*/  FMUL.FTZ R86, R121, R144 ;  /* 0x0000009079567220 */ /* 0x000fe20000410000 */
[----:B------:R-:W-:Y:S01]  /*1bc0*/  SHF.L.U32 R121, R79, 0x10, RZ ;  /* 0x000000104f797819 */ /* 0x000fe200000006ff */
[----:B------:R-:W-:Y:S01]  /*1bd0*/  FADD.FTZ R143, R143, 1 ;  /* 0x3f8000008f8f7421 */ /* 0x000fe20000010000 */
[----:B------:R-:W-:Y:S01]  /*1be0*/  PRMT R79, R79, 0x7632, R79 ;  /* 0x000076324f4f7816 */ /* 0x000fe2000000004f */
[----:B------:R-:W-:Y:S01]  /*1bf0*/  FMUL.FTZ R149, R149, R128 ;  /* 0x0000008095957220 */ /* 0x000fe20000410000 */
[----:B------:R-:W-:Y:S01]  /*1c00*/  FADD.FTZ R145, R139, 1 ;  /* 0x3f8000008b917421 */ /* 0x000fe20000010000 */
[----:B------:R-:W-:Y:S01]  /*1c10*/  FADD.FTZ R128, -R74, R121 ;  /* 0x000000794a807221 */ /* 0x000fe20000010100 */
[----:B------:R-:W-:Y:S01]  /*1c20*/  SHF.L.U32 R121, R79, 0x10, RZ ;  /* 0x000000104f797819 */ /* 0x000fe200000006ff */
[----:B------:R-:W1:Y:S01]  /*1c30*/  MUFU.RCP R143, R143 ;  /* 0x0000008f008f7308 */ /* 0x000e620000001000 */
[----:B------:R-:W-:Y:S01]  /*1c40*/  PRMT R79, R80, 0x7632, R79 ;  /* 0x00007632504f7816 */ /* 0x000fe2000000004f */
[C---:B------:R-:W-:Y:S01]  /*1c50*/  FMUL.FTZ R110, R105.reuse, R110 ;  /* 0x0000006e696e7220 */ /* 0x040fe20000410000 */
[----:B0-----:R-:W-:-:S05]  /*1c60*/  FMUL.FTZ R124, R105, R128 ;  /* 0x00000080697c7220 */ /* 0x001fca0000410000 */
[----:B------:R-:W0:Y:S01]  /*1c70*/  MUFU.RCP R80, R145 ;  /* 0x0000009100507308 */ /* 0x000e220000001000 */
[----:B------:R-:W-:Y:S01]  /*1c80*/  FFMA.FTZ R134, R51, R110, R54 ;  /* 0x0000006e33867223 */ /* 0x000fe20000010036 */
[----:B------:R-:W-:Y:S01]  /*1c90*/  FMUL.FTZ R147, R146, R147 ;  /* 0x0000009392937220 */ /* 0x000fe20000410000 */
[----:B-1----:R-:W-:Y:S01]  /*1ca0*/  FADD.FTZ R144, -R78, 1 ;  /* 0x3f8000004e907421 */ /* 0x002fe20000010100 */
[----:B------:R-:W-:Y:S01]  /*1cb0*/  FFMA.FTZ R139, R60, R124, R63 ;  /* 0x0000007c3c8b7223 */ /* 0x000fe2000001003f */
[----:B------:R-:W-:-:S03]  /*1cc0*/  FMUL.FTZ R130, R134, -1.4426950216293334961 ;  /* 0xbfb8aa3b86827820 */ /* 0x000fc60000410000 */
[----:B------:R-:W1:Y:S01]  /*1cd0*/  MUFU.RCP R142, R142 ;  /* 0x0000008e008e7308 */ /* 0x000e620000001000 */
[----:B------:R-:W-:Y:S01]  /*1ce0*/  FMUL.FTZ R150, R150, R147 ;  /* 0x0000009396967220 */ /* 0x000fe20000410000 */
[----:B------:R-:W-:Y:S01]  /*1cf0*/  FFMA.FTZ R137, R137, R144, 1 ;  /* 0x3f80000089897423 */ /* 0x000fe20000010090 */
[----:B------:R-:W-:Y:S01]  /*1d00*/  SHF.L.U32 R147, R79, 0x10, RZ ;  /* 0x000000104f937819 */ /* 0x000fe200000006ff */
[----:B------:R-:W-:Y:S01]  /*1d10*/  FMUL.FTZ R79, R139, -1.4426950216293334961 ;  /* 0xbfb8aa3b8b4f7820 */ /* 0x000fe20000410000 */
[----:B------:R-:W-:Y:S01]  /*1d20*/  PRMT R87, R87, 0x7632, R87 ;  /* 0x0000763257577816 */ /* 0x000fe20000000057 */
[----:B------:R-:W-:Y:S02]  /*1d30*/  FMUL.FTZ R78, R78, R137 ;  /* 0x000000894e4e7220 */ /* 0x000fe40000410000 */
[----:B------:R-:W1:Y:S01]  /*1d40*/  MUFU.EX2 R130, R130 ;  /* 0x0000008200827308 */ /* 0x000e620000000800 */
[----:B------:R-:W-:Y:S01]  /*1d50*/  FADD.FTZ R137, -R143, 1 ;  /* 0x3f8000008f897421 */ /* 0x000fe20000010100 */
[----:B------:R-:W-:Y:S01]  /*1d60*/  SHF.L.U32 R87, R87, 0x10, RZ ;  /* 0x0000001057577819 */ /* 0x000fe200000006ff */
[----:B0-----:R-:W-:-:S02]  /*1d70*/  FADD.FTZ R146, -R80, 1 ;  /* 0x3f80000050927421 */ /* 0x001fc40000010100 */
[----:B------:R-:W-:-:S03]  /*1d80*/  FFMA.FTZ R140, R140, R137, 1 ;  /* 0x3f8000008c8c7423 */ /* 0x000fc60000010089 */
[----:B------:R-:W0:Y:S01]  /*1d90*/  MUFU.EX2 R79, R79 ;  /* 0x0000004f004f7308 */ /* 0x000e220000000800 */
[----:B------:R-:W-:Y:S01]  /*1da0*/  FFMA.FTZ R141, R141, R146, 1 ;  /* 0x3f8000008d8d7423 */ /* 0x000fe20000010092 */
[----:B------:R-:W-:Y:S01]  /*1db0*/  FMUL.FTZ R148, R87, R148 ;  /* 0x0000009457947220 */ /* 0x000fe20000410000 */
[----:B------:R-:W-:Y:S01]  /*1dc0*/  PRMT R82, R81, 0x7632, R82 ;  /* 0x0000763251527816 */ /* 0x000fe20000000052 */
[----:B-1----:R-:W-:Y:S01]  /*1dd0*/  FADD.FTZ R87, -R142, 1 ;  /* 0x3f8000008e577421 */ /* 0x002fe20000010100 */
[----:B------:R-:W-:Y:S01]  /*1de0*/  FMUL.FTZ R145, R143, R140 ;  /* 0x0000008c8f917220 */ /* 0x000fe20000410000 */
[----:B------:R-:W-:Y:S01]  /*1df0*/  FMUL.FTZ R140, R80, R141 ;  /* 0x0000008d508c7220 */ /* 0x000fe20000410000 */
[----:B------:R-:W-:Y:S01]  /*1e00*/  SHF.L.U32 R143, R89, 0x10, RZ ;  /* 0x00000010598f7819 */ /* 0x000fe200000006ff */
[----:B------:R-:W-:Y:S01]  /*1e10*/  FFMA.FTZ R87, R126, R87, 1 ;  /* 0x3f8000007e577423 */ /* 0x000fe20000010057 */
[----:B------:R-:W-:Y:S01]  /*1e20*/  SHF.L.U32 R141, R82, 0x10, RZ ;  /* 0x00000010528d7819 */ /* 0x000fe200000006ff */
[----:B------:R-:W-:Y:S01]  /*1e30*/  FADD.FTZ R126, -R74, R147 ;  /* 0x000000934a7e7221 */ /* 0x000fe20000010100 */
[----:B------:R-:W-:Y:S01]  /*1e40*/  SHF.L.U32 R147, R88, 0x10, RZ ;  /* 0x0000001058937819 */ /* 0x000fe200000006ff */
[----:B------:R-:W-:Y:S01]  /*1e50*/  FMUL.FTZ R143, R143, R78 ;  /* 0x0000004e8f8f7220 */ /* 0x000fe20000410000 */
[----:B------:R-:W-:Y:S01]  /*1e60*/  FMUL.FTZ R144, R142, R87 ;  /* 0x000000578e907220 */ /* 0x000fe20000410000 */
[----:B------:R-:W-:Y:S01]  /*1e70*/  FADD.FTZ R130, R130, 1 ;  /* 0x3f80000082827421 */ /* 0x000fe20000010000 */
[----:B------:R-:W-:Y:S01]  /*1e80*/  FADD.FTZ R78, -R74, R141 ;  /* 0x0000008d4a4e7221 */ /* 0x000fe20000010100 */
[----:B------:R-:W-:Y:S01]  /*1e90*/  PRMT R80, R88, 0x7632, R80 ;  /* 0x0000763258507816 */ /* 0x000fe20000000050 */
[----:B------:R-:W-:Y:S01]  /*1ea0*/  FMUL.FTZ R147, R147, R144 ;  /* 0x0000009093937220 */ /* 0x000fe20000410000 */
[----:B------:R1:W-:Y:S01]  /*1eb0*/  MUFU.RCP R88, R130 ;  /* 0x0000008200587308 */ /* 0x0003e20000001000 */
[----:B0-----:R-:W-:Y:S01]  /*1ec0*/  FADD.FTZ R144, R79, 1 ;  /* 0x3f8000004f907421 */ /* 0x001fe20000010000 */
[----:B------:R-:W-:Y:S01]  /*1ed0*/  SHF.L.U32 R80, R80, 0x10, RZ ;  /* 0x0000001050507819 */ /* 0x000fe200000006ff */
[----:B-1----:R-:W-:-:S02]  /*1ee0*/  FMUL.FTZ R130, R105, R78 ;  /* 0x0000004e69827220 */ /* 0x002fc40000410000 */
[----:B------:R-:W4:Y:S01]  /*1ef0*/  LDG.E.64.CONSTANT R78, desc[UR16][R132.64+0x1e000] ;  /* 0x01e00010844e7981 */ /* 0x000f22000c1e9b00 */
[----:B------:R-:W-:Y:S01]  /*1f00*/  PRMT R81, R89, 0x7632, R81 ;  /* 0x0000763259517816 */ /* 0x000fe20000000051 */
[----:B------:R-:W-:Y:S01]  /*1f10*/  FMUL.FTZ R145, R80, R145 ;  /* 0x0000009150917220 */ /* 0x000fe20000410000 */
[----:B------:R-:W-:Y:S02]  /*1f20*/  PRMT R80, R82, 0x7632, R80 ;  /* 0x0000763252507816 */ /* 0x000fe40000000050 */
[----:B------:R-:W-:Y:S02]  /*1f30*/  SHF.L.U32 R81, R81, 0x10, RZ ;  /* 0x0000001051517819 */ /* 0x000fe400000006ff */
[----:B------:R-:W-:-:S03]  /*1f40*/  SHF.L.U32 R153, R80, 0x10, RZ ;  /* 0x0000001050997819 */ /* 0x000fc600000006ff */
[----:B------:R-:W-:Y:S02]  /*1f50*/  FMUL.FTZ R141, R81, R140 ;  /* 0x0000008c518d7220 */ /* 0x000fe40000410000 */
[----:B------:R0:W4:Y:S01]  /*1f60*/  LDG.E.64.CONSTANT R80, desc[UR16][R132.64+0x23000] ;  /* 0x0230001084507981 */ /* 0x000122000c1e9b00 */
[----:B------:R-:W-:-:S04]  /*1f70*/  FMUL.FTZ R108, R105, R108 ;  /* 0x0000006c696c7220 */ /* 0x000fc80000410000 */
[----:B------:R-:W-:-:S04]  /*1f80*/  FFMA.FTZ R135, R52, R108, R53 ;  /* 0x0000006c34877223 */ /* 0x000fc80000010035 */
[----:B------:R-:W-:Y:S01]  /*1f90*/  FMUL.FTZ R136, R135, -1.4426950216293334961 ;  /* 0xbfb8aa3b87887820 */ /* 0x000fe20000410000 */
[----:B------:R-:W-:-:S05]  /*1fa0*/  FADD.FTZ R128, -R74, R121 ;  /* 0x000000794a807221 */ /* 0x000fca0000010100 */
[----:B------:R-:W1:Y:S01]  /*1fb0*/  MUFU.EX2 R136, R136 ;  /* 0x0000008800887308 */ /* 0x000e620000000800 */
[----:B------:R-:W-:-:S04]  /*1fc0*/  FMUL.FTZ R128, R105, R128 ;  /* 0x0000008069807220 */ /* 0x000fc80000410000 */
[----:B------:R-:W-:-:S04]  /*1fd0*/  FFMA.FTZ R121, R61, R128, R62 ;  /* 0x000000803d797223 */ /* 0x000fc8000001003e */
[----:B------:R-:W-:-:S04]  /*1fe0*/  FMUL.FTZ R151, R121, -1.4426950216293334961 ;  /* 0xbfb8aa3b79977820 */ /* 0x000fc80000410000 */
[----:B------:R-:W0:Y:S01]  /*1ff0*/  MUFU.EX2 R142, R151 ;  /* 0x00000097008e7308 */ /* 0x000e220000000800 */
[----:B-1----:R-:W-:-:S07]  /*2000*/  FADD.FTZ R89, R136, 1 ;  /* 0x3f80000088597421 */ /* 0x002fce0000010000 */
[----:B------:R-:W1:Y:S01]  /*2010*/  MUFU.RCP R89, R89 ;  /* 0x0000005900597308 */ /* 0x000e620000001000 */
[C---:B------:R-:W-:Y:S01]  /*2020*/  FMUL.FTZ R102, R105.reuse, R102 ;  /* 0x0000006669667220 */ /* 0x040fe20000410000 */
[----:B------:R-:W-:-:S03]  /*2030*/  FMUL.FTZ R100, R105, R100 ;  /* 0x0000006469647220 */ /* 0x000fc60000410000 */
[----:B------:R-:W-:-:S03]  /*2040*/  FFMA.FTZ R119, R52, R102, R53 ;  /* 0x0000006634777223 */ /* 0x000fc60000010035 */
[----:B------:R-:W2:Y:S01]  /*2050*/  MUFU.RCP R144, R144 ;  /* 0x0000009000907308 */ /* 0x000ea20000001000 */
[----:B------:R-:W-:Y:S01]  /*2060*/  FFMA.FTZ R123, R51, R100, R54 ;  /* 0x00000064337b7223 */ /* 0x000fe20000010036 */
[----:B0-----:R-:W-:Y:S01]  /*2070*/  FADD.FTZ R146, R142, 1 ;  /* 0x3f8000008e927421 */ /* 0x001fe20000010000 */
[----:B------:R-:W-:Y:S01]  /*2080*/  FMUL.FTZ R129, R119, -1.4426950216293334961 ;  /* 0xbfb8aa3b77817820 */ /* 0x000fe20000410000 */
[----:B------:R-:W-:Y:S01]  /*2090*/  FMUL.FTZ R126, R105, R126 ;  /* 0x0000007e697e7220 */ /* 0x000fe20000410000 */
[----:B------:R-:W-:Y:S01]  /*20a0*/  FMUL.FTZ R131, R123, -1.4426950216293334961 ;  /* 0xbfb8aa3b7b837820 */ /* 0x000fe20000410000 */
[----:B------:R-:W-:Y:S02]  /*20b0*/  FFMA.FTZ R82, R61, R130, R62 ;  /* 0x000000823d527223 */ /* 0x000fe4000001003e */
[----:B------:R-:W0:Y:S01]  /*20c0*/  MUFU.RCP R146, R146 ;  /* 0x0000009200927308 */ /* 0x000e220000001000 */
[----:B-1----:R-:W-:Y:S01]  /*20d0*/  FADD.FTZ R140, -R89, 1 ;  /* 0x3f800000598c7421 */ /* 0x002fe20000010100 */
[----:B------:R-:W-:Y:S01]  /*20e0*/  FFMA.FTZ R87, R60, R126, R63 ;  /* 0x0000007e3c577223 */ /* 0x000fe2000001003f */
[----:B------:R-:W-:-:S02]  /*20f0*/  FMUL.FTZ R136, R82, -1.4426950216293334961 ;  /* 0xbfb8aa3b52887820 */ /* 0x000fc40000410000 */
[----:B------:R-:W-:-:S03]  /*2100*/  FFMA.FTZ R140, R135, R140, 1 ;  /* 0x3f800000878c7423 */ /* 0x000fc6000001008c */
[----:B------:R-:W1:Y:S01]  /*2110*/  MUFU.EX2 R129, R129 ;  /* 0x0000008100817308 */ /* 0x000e620000000800 */
[----:B------:R-:W-:Y:S01]  /*2120*/  FMUL.FTZ R137, R87, -1.4426950216293334961 ;  /* 0xbfb8aa3b57897820 */ /* 0x000fe20000410000 */
[----:B------:R-:W-:Y:S01]  /*2130*/  FADD.FTZ R151, -R88, 1 ;  /* 0x3f80000058977421 */ /* 0x000fe20000010100 */
[----:B------:R-:W-:Y:S01]  /*2140*/  FMUL.FTZ R142, R89, R140 ;  /* 0x0000008c598e7220 */ /* 0x000fe20000410000 */
[----:B------:R-:W-:-:S04]  /*2150*/  PRMT R83, R83, 0x7632, R83 ;  /* 0x0000763253537816 */ /* 0x000fc80000000053 */
[----:B------:R-:W1:Y:S01]  /*2160*/  MUFU.EX2 R131, R131 ;  /* 0x0000008300837308 */ /* 0x000e620000000800 */
[----:B--2---:R-:W-:Y:S01]  /*2170*/  FADD.FTZ R140, -R144, 1 ;  /* 0x3f800000908c7421 */ /* 0x004fe20000010100 */
[----:B------:R-:W-:Y:S01]  /*2180*/  FFMA.FTZ R151, R134, R151, 1 ;  /* 0x3f80000086977423 */ /* 0x000fe20000010097 */
[----:B------:R-:W-:Y:S01]  /*2190*/  FMUL.FTZ R104, R105, R104 ;  /* 0x0000006869687220 */ /* 0x000fe20000410000 */
[----:B------:R-:W-:Y:S01]  /*21a0*/  FADD.FTZ R134, -R74, R153 ;  /* 0x000000994a867221 */ /* 0x000fe20000010100 */
[----:B------:R-:W-:-:S03]  /*21b0*/  SHF.L.U32 R153, R83, 0x10, RZ ;  /* 0x0000001053997819 */ /* 0x000fc600000006ff */
[----:B------:R-:W2:Y:S01]  /*21c0*/  MUFU.EX2 R136, R136 ;  /* 0x0000008800887308 */ /* 0x000ea20000000800 */
[----:B------:R-:W-:Y:S01]  /*21d0*/  FFMA.FTZ R133, R139, R140, 1 ;  /* 0x3f8000008b857423 */ /* 0x000fe2000001008c */
[----:B------:R-:W-:Y:S01]  /*21e0*/  PRMT R84, R84, 0x7632, R84 ;  /* 0x0000763254547816 */ /* 0x000fe20000000054 */
[----:B------:R-:W-:-:S05]  /*21f0*/  FFMA.FTZ R111, R51, R104, R54 ;  /* 0x00000068336f7223 */ /* 0x000fca0000010036 */
[----:B------:R-:W2:Y:S01]  /*2200*/  MUFU.EX2 R137, R137 ;  /* 0x0000008900897308 */ /* 0x000ea20000000800 */
[----:B------:R-:W-:Y:S01]  /*2210*/  FMUL.FTZ R133, R144, R133 ;  /* 0x0000008590857220 */ /* 0x000fe20000410000 */
[----:B------:R-:W-:Y:S01]  /*2220*/  FADD.FTZ R132, -R74, R153 ;  /* 0x000000994a847221 */ /* 0x000fe20000010100 */
[----:B0-----:R-:W-:Y:S01]  /*2230*/  FADD.FTZ R144, -R146, 1 ;  /* 0x3f80000092907421 */ /* 0x001fe20000010100 */
[----:B------:R-:W-:Y:S01]  /*2240*/  FMUL.FTZ R135, R88, R151 ;  /* 0x0000009758877220 */ /* 0x000fe20000410000 */
[----:B------:R-:W-:Y:S01]  /*2250*/  SHF.L.U32 R153, R84, 0x10, RZ ;  /* 0x0000001054997819 */ /* 0x000fe200000006ff */
[----:B------:R-:W-:Y:S01]  /*2260*/  FMUL.FTZ R106, R105, R106 ;  /* 0x0000006a696a7220 */ /* 0x000fe20000410000 */
[----:B------:R-:W-:Y:S01]  /*2270*/  FMUL.FTZ R125, R111, -1.4426950216293334961 ;  /* 0xbfb8aa3b6f7d7820 */ /* 0x000fe20000410000 */
[----:B-1----:R-:W-:Y:S01]  /*2280*/  FADD.FTZ R151, R129, 1 ;  /* 0x3f80000081977421 */ /* 0x002fe20000010000 */
[----:B------:R-:W-:Y:S01]  /*2290*/  SHF.L.U32 R84, R90, 0x10, RZ ;  /* 0x000000105a547819 */ /* 0x000fe200000006ff */
[----:B------:R-:W-:Y:S01]  /*22a0*/  FADD.FTZ R131, R131, 1 ;  /* 0x3f80000083837421 */ /* 0x000fe20000010000 */
[----:B------:R-:W-:Y:S01]  /*22b0*/  SHF.L.U32 R129, R91, 0x10, RZ ;  /* 0x000000105b817819 */ /* 0x000fe200000006ff */
[----:B------:R-:W-:Y:S01]  /*22c0*/  FFMA.FTZ R121, R121, R144, 1 ;  /* 0x3f80000079797423 */ /* 0x000fe20000010090 */
[----:B------:R-:W-:Y:S01]  /*22d0*/  FFMA.FTZ R115, R52, R106, R53 ;  /* 0x0000006a34737223 */ /* 0x000fe20000010035 */
[----:B------:R-:W-:Y:S01]  /*22e0*/  FMUL.FTZ R134, R105, R134 ;  /* 0x0000008669867220 */ /* 0x000fe20000410000 */
[----:B------:R-:W-:Y:S01]  /*22f0*/  FMUL.FTZ R139, R84, R135 ;  /* 0x00000087548b7220 */ /* 0x000fe20000410000 */
[----:B------:R-:W0:Y:S01]  /*2300*/  MUFU.EX2 R125, R125 ;  /* 0x0000007d007d7308 */ /* 0x000e220000000800 */
[----:B------:R-:W-:Y:S01]  /*2310*/  FMUL.FTZ R135, R129, R142 ;  /* 0x0000008e81877220 */ /* 0x000fe20000410000 */
[----:B------:R-:W-:Y:S01]  /*2320*/  FMUL.FTZ R144, R146, R121 ;  /* 0x0000007992907220 */ /* 0x000fe20000410000 */
[----:B--2---:R-:W-:Y:S01]  /*2330*/  FADD.FTZ R142, R136, 1 ;  /* 0x3f800000888e7421 */ /* 0x004fe20000010000 */
[----:B------:R-:W-:Y:S01]  /*2340*/  FMUL.FTZ R127, R115, -1.4426950216293334961 ;  /* 0xbfb8aa3b737f7820 */ /* 0x000fe20000410000 */
[----:B------:R-:W-:Y:S01]  /*2350*/  FFMA.FTZ R83, R60, R134, R63 ;  /* 0x000000863c537223 */ /* 0x000fe2000001003f */
[----:B------:R-:W-:-:S02]  /*2360*/  FADD.FTZ R146, R137, 1 ;  /* 0x3f80000089927421 */ /* 0x000fc40000010000 */
[----:B------:R-:W1:Y:S01]  /*2370*/  MUFU.RCP R131, R131 ;  /* 0x0000008300837308 */ /* 0x000e620000001000 */
[----:B------:R-:W-:Y:S01]  /*2380*/  FMUL.FTZ R89, R83, -1.4426950216293334961 ;  /* 0xbfb8aa3b53597820 */ /* 0x000fe20000410000 */
[----:B------:R-:W-:-:S06]  /*2390*/  PRMT R90, R90, 0x7632, R90 ;  /* 0x000076325a5a7816 */ /* 0x000fcc000000005a */
[----:B------:R-:W2:Y:S01]  /*23a0*/  MUFU.RCP R121, R151 ;  /* 0x0000009700797308 */ /* 0x000ea20000001000 */
[----:B------:R-:W-:Y:S01]  /*23b0*/  PRMT R91, R91, 0x7632, R91 ;  /* 0x000076325b5b7816 */ /* 0x000fe2000000005b */
[----:B------:R-:W-:Y:S01]  /*23c0*/  FMUL.FTZ R118, R105, R118 ;  /* 0x0000007669767220 */ /* 0x000fe20000410000 */
[----:B------:R-:W-:-:S05]  /*23d0*/  SHF.L.U32 R90, R90, 0x10, RZ ;  /* 0x000000105a5a7819 */ /* 0x000fca00000006ff */
[----:B------:R2:W3:Y:S01]  /*23e0*/  MUFU.RCP R129, R146 ;  /* 0x0000009200817308 */ /* 0x0004e20000001000 */
[----:B------:R-:W-:Y:S01]  /*23f0*/  SHF.L.U32 R91, R91, 0x10, RZ ;  /* 0x000000105b5b7819 */ /* 0x000fe200000006ff */
[----:B------:R-:W-:-:S06]  /*2400*/  FFMA.FTZ R75, R51, R118, R54 ;  /* 0x00000076334b7223 */ /* 0x000fcc0000010036 */
[----:B------:R-:W3:Y:S01]  /*2410*/  MUFU.RCP R142, R142 ;  /* 0x0000008e008e7308 */ /* 0x000ee20000001000 */
[----:B------:R-:W-:-:S07]  /*2420*/  FMUL.FTZ R132, R105, R132 ;  /* 0x0000008469847220 */ /* 0x000fce0000410000 */
[----:B------:R-:W3:Y:S01]  /*2430*/  MUFU.EX2 R127, R127 ;  /* 0x0000007f007f7308 */ /* 0x000ee20000000800 */
[----:B------:R-:W-:Y:S01]  /*2440*/  FMUL.FTZ R137, R90, R133 ;  /* 0x000000855a897220 */ /* 0x000fe20000410000 */
[----:B------:R-:W-:Y:S01]  /*2450*/  FMUL.FTZ R138, R75, -1.4426950216293334961 ;  /* 0xbfb8aa3b4b8a7820 */ /* 0x000fe20000410000 */
[----:B------:R-:W-:-:S05]  /*2460*/  FMUL.FTZ R133, R91, R144 ;  /* 0x000000905b857220 */ /* 0x000fca0000410000 */
[----:B------:R-:W3:Y:S01]  /*2470*/  MUFU.EX2 R89, R89 ;  /* 0x0000005900597308 */ /* 0x000ee20000000800 */
[----:B0-----:R-:W-:Y:S01]  /*2480*/  FADD.FTZ R91, R125, 1 ;  /* 0x3f8000007d5b7421 */ /* 0x001fe20000010000 */
[----:B------:R-:W-:Y:S01]  /*2490*/  FFMA.FTZ R88, R61, R132, R62 ;  /* 0x000000843d587223 */ /* 0x000fe2000001003e */
[----:B-1----:R-:W-:Y:S01]  /*24a0*/  FADD.FTZ R144, -R131, 1 ;  /* 0x3f80000083907421 */ /* 0x002fe20000010100 */
[----:B--2---:R-:W-:Y:S02]  /*24b0*/  FADD.FTZ R146, -R121, 1 ;  /* 0x3f80000079927421 */ /* 0x004fe40000010100 */
[----:B------:R-:W-:Y:S01]  /*24c0*/  FMUL.FTZ R140, R88, -1.4426950216293334961 ;  /* 0xbfb8aa3b588c7820 */ /* 0x000fe20000410000 */
[----:B------:R-:W-:Y:S01]  /*24d0*/  FFMA.FTZ R144, R123, R144, 1 ;  /* 0x3f8000007b907423 */ /* 0x000fe20000010090 */
[----:B------:R-:W0:Y:S01]  /*24e0*/  MUFU.EX2 R138, R138 ;  /* 0x0000008a008a7308 */ /* 0x000e220000000800 */
[----:B------:R-:W-:Y:S01]  /*24f0*/  FFMA.FTZ R152, R119, R146, 1 ;  /* 0x3f80000077987423 */ /* 0x000fe20000010092 */
[----:B---3--:R-:W-:Y:S01]  /*2500*/  FADD.FTZ R146, -R129, 1 ;  /* 0x3f80000081927421 */ /* 0x008fe20000010100 */
[----:B------:R-:W-:Y:S01]  /*2510*/  FADD.FTZ R119, -R142, 1 ;  /* 0x3f8000008e777421 */ /* 0x000fe20000010100 */
[----:B------:R-:W-:Y:S01]  /*2520*/  FADD.FTZ R127, R127, 1 ;  /* 0x3f8000007f7f7421 */ /* 0x000fe20000010000 */
[----:B------:R-:W-:-:S03]  /*2530*/  PRMT R85, R93, 0x7632, R85 ;  /* 0x000076325d557816 */ /* 0x000fc60000000055 */
[----:B------:R-:W1:Y:S01]  /*2540*/  MUFU.RCP R91, R91 ;  /* 0x0000005b005b7308 */ /* 0x000e620000001000 */
[----:B------:R-:W-:Y:S01]  /*2550*/  FMUL.FTZ R144, R131, R144 ;  /* 0x0000009083907220 */ /* 0x000fe20000410000 */
[----:B------:R-:W-:Y:S01]  /*2560*/  FFMA.FTZ R146, R87, R146, 1 ;  /* 0x3f80000057927423 */ /* 0x000fe20000010092 */
[----:B------:R-:W-:Y:S01]  /*2570*/  FFMA.FTZ R119, R82, R119, 1 ;  /* 0x3f80000052777423 */ /* 0x000fe20000010077 */
[C---:B------:R-:W-:Y:S01]  /*2580*/  SHF.L.U32 R131, R92.reuse, 0x10, RZ ;  /* 0x000000105c837819 */ /* 0x040fe200000006ff */
[----:B------:R-:W-:Y:S01]  /*2590*/  FADD.FTZ R82, R89, 1 ;  /* 0x3f80000059527421 */ /* 0x000fe20000010000 */
[----:B------:R-:W-:Y:S02]  /*25a0*/  PRMT R92, R92, 0x7632, R92 ;  /* 0x000076325c5c7816 */ /* 0x000fe4000000005c */
[----:B------:R-:W2:Y:S01]  /*25b0*/  MUFU.EX2 R140, R140 ;  /* 0x0000008c008c7308 */ /* 0x000ea20000000800 */
[----:B------:R-:W-:Y:S01]  /*25c0*/  PRMT R89, R85, 0x7632, R89 ;  /* 0x0000763255597816 */ /* 0x000fe20000000059 */
[----:B------:R-:W-:Y:S01]  /*25d0*/  FADD.FTZ R84, -R74, R153 ;  /* 0x000000994a547221 */ /* 0x000fe20000010100 */
[----:B------:R-:W-:Y:S01]  /*25e0*/  FMUL.FTZ R142, R142, R119 ;  /* 0x000000778e8e7220 */ /* 0x000fe20000410000 */
[----:B------:R-:W-:-:S04]  /*25f0*/  SHF.L.U32 R92, R92, 0x10, RZ ;  /* 0x000000105c5c7819 */ /* 0x000fc800000006ff */
[----:B------:R3:W2:Y:S01]  /*2600*/  MUFU.RCP R87, R127 ;  /* 0x0000007f00577308 */ /* 0x0006a20000001000 */
[----:B------:R-:W-:Y:S01]  /*2610*/  FMUL.FTZ R129, R129, R146 ;  /* 0x0000009281817220 */ /* 0x000fe20000410000 */
[----:B------:R-:W-:Y:S01]  /*2620*/  SHF.L.U32 R119, R89, 0x10, RZ ;  /* 0x0000001059777819 */ /* 0x000fe200000006ff */
[----:B------:R-:W-:Y:S01]  /*2630*/  FMUL.FTZ R136, R105, R84 ;  /* 0x0000005469887220 */ /* 0x000fe20000410000 */
[----:B0-----:R-:W-:Y:S01]  /*2640*/  FADD.FTZ R89, R138, 1 ;  /* 0x3f8000008a597421 */ /* 0x001fe20000010000 */
[----:B------:R-:W-:Y:S01]  /*2650*/  FMUL.FTZ R129, R92, R129 ;  /* 0x000000815c817220 */ /* 0x000fe20000410000 */
[----:B-1----:R-:W-:Y:S01]  /*2660*/  FADD.FTZ R138, -R91, 1 ;  /* 0x3f8000005b8a7421 */ /* 0x002fe20000010100 */
[----:B------:R-:W-:Y:S01]  /*2670*/  FFMA.FTZ R84, R60, R136, R63 ;  /* 0x000000883c547223 */ /* 0x000fe2000001003f */
[----:B------:R-:W-:Y:S01]  /*2680*/  FADD.FTZ R92, -R74, R119 ;  /* 0x000000774a5c7221 */ /* 0x000fe20000010100 */
[----:B------:R-:W-:Y:S01]  /*2690*/  SHF.L.U32 R85, R85, 0x10, RZ ;  /* 0x0000001055557819 */ /* 0x000fe200000006ff */
[----:B------:R-:W-:Y:S01]  /*26a0*/  FFMA.FTZ R138, R111, R138, 1 ;  /* 0x3f8000006f8a7423 */ /* 0x000fe2000001008a */
[----:B------:R-:W-:Y:S01]  /*26b0*/  FMUL.FTZ R90, R84, -1.4426950216293334961 ;  /* 0xbfb8aa3b545a7820 */ /* 0x000fe20000410000 */
[----:B------:R-:W-:Y:S01]  /*26c0*/  FMUL.FTZ R92, R105, R92 ;  /* 0x0000005c695c7220 */ /* 0x000fe20000410000 */
[----:B---3--:R-:W-:Y:S01]  /*26d0*/  SHF.L.U32 R127, R93, 0x10, RZ ;  /* 0x000000105d7f7819 */ /* 0x008fe200000006ff */
[----:B--2---:R-:W-:Y:S01]  /*26e0*/  FADD.FTZ R93, R140, 1 ;  /* 0x3f8000008c5d7421 */ /* 0x004fe20000010000 */
[----:B------:R-:W-:Y:S01]  /*26f0*/  FADD.FTZ R111, R117, 1 ;  /* 0x3f800000756f7421 */ /* 0x000fe20000010000 */
[----:B------:R-:W-:Y:S01]  /*2700*/  FMUL.FTZ R125, R85, R142 ;  /* 0x0000008e557d7220 */ /* 0x000fe20000410000 */
[----:B------:R-:W-:Y:S01]  /*2710*/  FADD.FTZ R140, -R87, 1 ;  /* 0x3f800000578c7421 */ /* 0x000fe20000010100 */
[----:B------:R-:W-:Y:S01]  /*2720*/  FFMA.FTZ R85, R61, R92, R62 ;  /* 0x0000005c3d557223 */ /* 0x000fe2000001003e */
[----:B------:R-:W0:Y:S02]  /*2730*/  MUFU.EX2 R90, R90 ;  /* 0x0000005a005a7308 */ /* 0x000e240000000800 */
[----:B------:R-:W-:Y:S01]  /*2740*/  FFMA.FTZ R142, R115, R140, 1 ;  /* 0x3f800000738e7423 */ /* 0x000fe2000001008c */
[----:B------:R-:W-:-:S05]  /*2750*/  FMUL.FTZ R115, R85, -1.4426950216293334961 ;  /* 0xbfb8aa3b55737820 */ /* 0x000fca0000410000 */
[----:B------:R-:W1:Y:S08]  /*2760*/  MUFU.RCP R82, R82 ;  /* 0x0000005200527308 */ /* 0x000e700000001000 */
[----:B------:R-:W2:Y:S01]  /*2770*/  MUFU.RCP R111, R111 ;  /* 0x0000006f006f7308 */ /* 0x000ea20000001000 */
[----:B------:R-:W-:Y:S01]  /*2780*/  SHF.L.U32 R123, R94, 0x10, RZ ;  /* 0x000000105e7b7819 */ /* 0x000fe200000006ff */
[----:B------:R-:W-:-:S06]  /*2790*/  FMUL.FTZ R138, R91, R138 ;  /* 0x0000008a5b8a7220 */ /* 0x000fcc0000410000 */
[----:B------:R-:W3:Y:S01]  /*27a0*/  MUFU.EX2 R115, R115 ;  /* 0x0000007300737308 */ /* 0x000ee20000000800 */
[----:B0-----:R-:W-:Y:S01]  /*27b0*/  FADD.FTZ R90, R90, 1 ;  /* 0x3f8000005a5a7421 */ /* 0x001fe20000010000 */
[----:B-1----:R-:W-:-:S06]  /*27c0*/  FADD.FTZ R140, -R82, 1 ;  /* 0x3f800000528c7421 */ /* 0x002fcc0000010100 */
[----:B------:R-:W0:Y:S01]  /*27d0*/  MUFU.RCP R93, R93 ;  /* 0x0000005d005d7308 */ /* 0x000e220000001000 */
[----:B------:R-:W-:Y:S01]  /*27e0*/  FMUL.FTZ R142, R87, R142 ;  /* 0x0000008e578e7220 */ /* 0x000fe20000410000 */
[----:B------:R-:W-:Y:S01]  /*27f0*/  FMUL.FTZ R123, R123, R138 ;  /* 0x0000008a7b7b7220 */ /* 0x000fe20000410000 */
[----:B------:R-:W-:Y:S01]  /*2800*/  SHF.L.U32 R87, R96, 0x10, RZ ;  /* 0x0000001060577819 */ /* 0x000fe200000006ff */
[----:B--2---:R-:W-:Y:S01]  /*2810*/  FADD.FTZ R138, -R111, 1 ;  /* 0x3f8000006f8a7421 */ /* 0x004fe20000010100 */
[----:B------:R-:W-:-:S03]  /*2820*/  FFMA.FTZ R83, R83, R140, 1 ;  /* 0x3f80000053537423 */ /* 0x000fc6000001008c */
[----:B------:R-:W1:Y:S01]  /*2830*/  MUFU.RCP R151, R90 ;  /* 0x0000005a00977308 */ /* 0x000e620000001000 */
[----:B------:R-:W-:Y:S01]  /*2840*/  FFMA.FTZ R140, R113, R138, 1 ;  /* 0x3f800000718c7423 */ /* 0x000fe2000001008a */
[----:B------:R-:W-:Y:S01]  /*2850*/  FADD.FTZ R138, -R74, R87 ;  /* 0x000000574a8a7221 */ /* 0x000fe20000010100 */
[----:B---3--:R-:W-:Y:S01]  /*2860*/  FADD.FTZ R87, R115, 1 ;  /* 0x3f80000073577421 */ /* 0x008fe20000010000 */
[----:B------:R-:W-:-:S04]  /*2870*/  PRMT R94, R94, 0x7632, R94 ;  /* 0x000076325e5e7816 */ /* 0x000fc8000000005e */
[----:B------:R-:W2:Y:S01]  /*2880*/  MUFU.RCP R89, R89 ;  /* 0x0000005900597308 */ /* 0x000ea20000001000 */
[----:B0-----:R-:W-:Y:S01]  /*2890*/  FADD.FTZ R91, -R93, 1 ;  /* 0x3f8000005d5b7421 */ /* 0x001fe20000010100 */
[C---:B------:R-:W-:Y:S01]  /*28a0*/  SHF.L.U32 R119, R95.reuse, 0x10, RZ ;  /* 0x000000105f777819 */ /* 0x040fe200000006ff */
[----:B------:R-:W-:Y:S01]  /*28b0*/  FMUL.FTZ R83, R82, R83 ;  /* 0x0000005352537220 */ /* 0x000fe20000410000 */
[----:B------:R-:W-:Y:S01]  /*28c0*/  PRMT R95, R95, 0x7632, R95 ;  /* 0x000076325f5f7816 */ /* 0x000fe2000000005f */
[----:B------:R-:W-:Y:S01]  /*28d0*/  FFMA.FTZ R88, R88, R91, 1 ;  /* 0x3f80000058587423 */ /* 0x000fe2000001005b */
[----:B------:R-:W-:Y:S02]  /*28e0*/  SHF.L.U32 R94, R94, 0x10, RZ ;  /* 0x000000105e5e7819 */ /* 0x000fe400000006ff */
[----:B------:R-:W0:Y:S01]  /*28f0*/  MUFU.RCP R87, R87 ;  /* 0x0000005700577308 */ /* 0x000e220000001000 */
[----:B------:R-:W-:Y:S01]  /*2900*/  FMUL.FTZ R152, R121, R152 ;  /* 0x0000009879987220 */ /* 0x000fe20000410000 */
[----:B------:R-:W-:Y:S01]  /*2910*/  SHF.L.U32 R95, R95, 0x10, RZ ;  /* 0x000000105f5f7819 */ /* 0x000fe200000006ff */
[----:B------:R-:W-:Y:S01]  /*2920*/  FMUL.FTZ R88, R93, R88 ;  /* 0x000000585d587220 */ /* 0x000fe20000410000 */
[----:B------:R-:W-:Y:S01]  /*2930*/  FMUL.FTZ R121, R94, R83 ;  /* 0x000000535e797220 */ /* 0x000fe20000410000 */
[----:B-1----:R-:W-:Y:S01]  /*2940*/  FADD.FTZ R83, -R151, 1 ;  /* 0x3f80000097537421 */ /* 0x002fe20000010100 */
[----:B------:R-:W-:Y:S01]  /*2950*/  SHF.L.U32 R91, R98, 0x10, RZ ;  /* 0x00000010625b7819 */ /* 0x000fe200000006ff */
[----:B------:R-:W-:Y:S01]  /*2960*/  FMUL.FTZ R117, R95, R88 ;  /* 0x000000585f757220 */ /* 0x000fe20000410000 */
[----:B--2---:R-:W-:Y:S01]  /*2970*/  FADD.FTZ R82, -R89, 1 ;  /* 0x3f80000059527421 */ /* 0x004fe20000010100 */
[----:B------:R-:W-:-:S02]  /*2980*/  FFMA.FTZ R88, R84, R83, 1 ;  /* 0x3f80000054587423 */ /* 0x000fc40000010053 */
[----:B------:R-:W-:Y:S01]  /*2990*/  FADD.FTZ R84, -R74, R91 ;  /* 0x0000005b4a547221 */ /* 0x000fe20000010100 */
[----:B------:R-:W-:Y:S01]  /*29a0*/  SHF.L.U32 R83, R99, 0x10, RZ ;  /* 0x0000001063537819 */ /* 0x000fe200000006ff */
[----:B------:R-:W-:Y:S01]  /*29b0*/  FFMA.FTZ R82, R75, R82, 1 ;  /* 0x3f8000004b527423 */ /* 0x000fe20000010052 */
[----:B------:R-:W-:Y:S01]  /*29c0*/  SHF.L.U32 R75, R97, 0x10, RZ ;  /* 0x00000010614b7819 */ /* 0x000fe200000006ff */
[----:B------:R-:W-:Y:S01]  /*29d0*/  FMUL.FTZ R111, R111, R140 ;  /* 0x0000008c6f6f7220 */ /* 0x000fe20000410000 */
[----:B------:R-:W-:Y:S01]  /*29e0*/  PRMT R96, R96, 0x7632, R96 ;  /* 0x0000763260607816 */ /* 0x000fe20000000060 */
[C---:B------:R-:W-:Y:S01]  /*29f0*/  FMUL.FTZ R140, R105.reuse, R84 ;  /* 0x00000054698c7220 */ /* 0x040fe20000410000 */
[----:B------:R-:W-:Y:S01]  /*2a00*/  FMUL.FTZ R138, R105, R138 ;  /* 0x0000008a698a7220 */ /* 0x000fe20000410000 */
[----:B0-----:R-:W-:Y:S01]  /*2a10*/  FADD.FTZ R84, -R87, 1 ;  /* 0x3f80000057547421 */ /* 0x001fe20000010100 */
[----:B------:R-:W-:Y:S01]  /*2a20*/  FMUL.FTZ R119, R119, R142 ;  /* 0x0000008e77777220 */ /* 0x000fe20000410000 */
[C---:B------:R-:W-:Y:S01]  /*2a30*/  FADD.FTZ R94, -R74.reuse, R75 ;  /* 0x0000004b4a5e7221 */ /* 0x040fe20000010100 */
[----:B------:R-:W-:Y:S01]  /*2a40*/  FADD.FTZ R142, -R74, R83 ;  /* 0x000000534a8e7221 */ /* 0x000fe20000010100 */
[----:B------:R-:W-:Y:S01]  /*2a50*/  SHF.L.U32 R91, R96, 0x10, RZ ;  /* 0x00000010605b7819 */ /* 0x000fe200000006ff */
[----:B------:R-:W-:Y:S01]  /*2a60*/  FFMA.FTZ R75, R51, R138, R54 ;  /* 0x0000008a334b7223 */ /* 0x000fe20000010036 */
[----:B------:R-:W-:Y:S01]  /*2a70*/  FFMA.FTZ R90, R85, R84, 1 ;  /* 0x3f800000555a7423 */ /* 0x000fe20000010054 */
[----:B------:R-:W-:Y:S01]  /*2a80*/  PRMT R85, R97, 0x7632, R85 ;  /* 0x0000763261557816 */ /* 0x000fe20000000055 */
[----:B------:R-:W-:Y:S01]  /*2a90*/  FMUL.FTZ R115, R89, R82 ;  /* 0x0000005259737220 */ /* 0x000fe20000410000 */
[C---:B------:R-:W-:Y:S01]  /*2aa0*/  FMUL.FTZ R96, R105.reuse, R142 ;  /* 0x0000008e69607220 */ /* 0x040fe20000410000 */
[----:B------:R-:W-:Y:S01]  /*2ab0*/  FMUL.FTZ R94, R105, R94 ;  /* 0x0000005e695e7220 */ /* 0x000fe20000410000 */
[----:B------:R-:W-:Y:S01]  /*2ac0*/  FMUL.FTZ R89, R75, -1.4426950216293334961 ;  /* 0xbfb8aa3b4b597820 */ /* 0x000fe20000410000 */
[----:B------:R-:W-:Y:S01]  /*2ad0*/  FADD.FTZ R142, -R74, R91 ;  /* 0x0000005b4a8e7221 */ /* 0x000fe20000010100 */
[----:B------:R-:W-:Y:S01]  /*2ae0*/  SHF.L.U32 R91, R85, 0x10, RZ ;  /* 0x00000010555b7819 */ /* 0x000fe200000006ff */
[----:B------:R-:W-:Y:S01]  /*2af0*/  FFMA.FTZ R82, R52, R94, R53 ;  /* 0x0000005e34527223 */ /* 0x000fe20000010035 */
[----:B------:R-:W-:Y:S01]  /*2b00*/  FMUL.FTZ R87, R87, R90 ;  /* 0x0000005a57577220 */ /* 0x000fe20000410000 */
[----:B------:R-:W-:Y:S01]  /*2b10*/  FMUL.FTZ R142, R105, R142 ;  /* 0x0000008e698e7220 */ /* 0x000fe20000410000 */
[----:B------:R-:W-:Y:S01]  /*2b20*/  PRMT R98, R98, 0x7632, R98 ;  /* 0x0000763262627816 */ /* 0x000fe20000000062 */
[----:B------:R-:W0:Y:S01]  /*2b30*/  MUFU.EX2 R89, R89 ;  /* 0x0000005900597308 */ /* 0x000e220000000800 */
[----:B------:R-:W-:Y:S01]  /*2b40*/  FADD.FTZ R90, -R74, R91 ;  /* 0x0000005b4a5a7221 */ /* 0x000fe20000010100 */
[----:B------:R-:W-:Y:S01]  /*2b50*/  PRMT R99, R99, 0x7632, R99 ;  /* 0x0000763263637816 */ /* 0x000fe20000000063 */
[----:B------:R-:W-:Y:S01]  /*2b60*/  FMUL.FTZ R113, R82, -1.4426950216293334961 ;  /* 0xbfb8aa3b52717820 */ /* 0x000fe20000410000 */
[----:B------:R-:W-:Y:S01]  /*2b70*/  FFMA.FTZ R83, R51, R140, R54 ;  /* 0x0000008c33537223 */ /* 0x000fe20000010036 */
[----:B------:R-:W-:Y:S01]  /*2b80*/  FFMA.FTZ R85, R60, R142, R63 ;  /* 0x0000008e3c557223 */ /* 0x000fe2000001003f */
[----:B------:R-:W-:Y:S01]  /*2b90*/  SHF.L.U32 R91, R98, 0x10, RZ ;  /* 0x00000010625b7819 */ /* 0x000fe200000006ff */
[----:B------:R-:W-:Y:S01]  /*2ba0*/  FMUL.FTZ R98, R105, R90 ;  /* 0x0000005a69627220 */ /* 0x000fe20000410000 */
[----:B------:R-:W-:Y:S01]  /*2bb0*/  SHF.L.U32 R99, R99, 0x10, RZ ;  /* 0x0000001063637819 */ /* 0x000fe200000006ff */
[----:B------:R-:W-:Y:S01]  /*2bc0*/  FMUL.FTZ R127, R127, R152 ;  /* 0x000000987f7f7220 */ /* 0x000fe20000410000 */
[----:B------:R-:W-:Y:S01]  /*2bd0*/  FMUL.FTZ R93, R83, -1.4426950216293334961 ;  /* 0xbfb8aa3b535d7820 */ /* 0x000fe20000410000 */
[----:B------:R-:W-:Y:S01]  /*2be0*/  FMUL.FTZ R152, R85, -1.4426950216293334961 ;  /* 0xbfb8aa3b55987820 */ /* 0x000fe20000410000 */
[----:B------:R-:W-:Y:S01]  /*2bf0*/  FMUL.FTZ R131, R131, R144 ;  /* 0x0000009083837220 */ /* 0x000fe20000410000 */
[----:B------:R-:W1:Y:S01]  /*2c00*/  MUFU.EX2 R113, R113 ;  /* 0x0000007100717308 */ /* 0x000e620000000800 */
[----:B------:R-:W-:Y:S01]  /*2c10*/  FFMA.FTZ R90, R61, R98, R62 ;  /* 0x000000623d5a7223 */ /* 0x000fe2000001003e */
[C---:B------:R-:W-:Y:S01]  /*2c20*/  FADD.FTZ R144, -R74.reuse, R99 ;  /* 0x000000634a907221 */ /* 0x040fe20000010100 */
[----:B------:R-:W-:Y:S01]  /*2c30*/  FADD.FTZ R146, -R74, R91 ;  /* 0x0000005b4a927221 */ /* 0x000fe20000010100 */
[----:B------:R-:W-:Y:S01]  /*2c40*/  FFMA.FTZ R84, R52, R96, R53 ;  /* 0x0000006034547223 */ /* 0x000fe20000010035 */
[----:B------:R-:W-:Y:S01]  /*2c50*/  FMUL.FTZ R99, R90, -1.4426950216293334961 ;  /* 0xbfb8aa3b5a637820 */ /* 0x000fe20000410000 */
[----:B------:R-:W-:-:S02]  /*2c60*/  FMUL.FTZ R144, R105, R144 ;  /* 0x0000009069907220 */ /* 0x000fc40000410000 */
[----:B------:R2:W3:Y:S01]  /*2c70*/  MUFU.EX2 R97, R93 ;  /* 0x0000005d00617308 */ /* 0x0004e20000000800 */
[----:B------:R-:W-:Y:S01]  /*2c80*/  FMUL.FTZ R146, R105, R146 ;  /* 0x0000009269927220 */ /* 0x000fe20000410000 */
[----:B------:R-:W-:Y:S01]  /*2c90*/  FMUL.FTZ R151, R151, R88 ;  /* 0x0000005897977220 */ /* 0x000fe20000410000 */
[----:B------:R-:W-:Y:S01]  /*2ca0*/  FMUL.FTZ R88, R84, -1.4426950216293334961 ;  /* 0xbfb8aa3b54587820 */ /* 0x000fe20000410000 */
[----:B------:R-:W-:-:S04]  /*2cb0*/  FFMA.FTZ R74, R61, R144, R62 ;  /* 0x000000903d4a7223 */ /* 0x000fc8000001003e */
[----:B------:R-:W3:Y:S01]  /*2cc0*/  MUFU.EX2 R152, R152 ;  /* 0x0000009800987308 */ /* 0x000ee20000000800 */
[----:B----4-:R-:W-:Y:S01]  /*2cd0*/  SHF.L.U32 R154, R76, 0x10, RZ ;  /* 0x000000104c9a7819 */ /* 0x010fe200000006ff */
[----:B0-----:R-:W-:Y:S01]  /*2ce0*/  FADD.FTZ R89, R89, 1 ;  /* 0x3f80000059597421 */ /* 0x001fe20000010000 */
[----:B------:R-:W-:Y:S01]  /*2cf0*/  FFMA.FTZ R91, R60, R146, R63 ;  /* 0x000000923c5b7223 */ /* 0x000fe2000001003f */
[----:B------:R-:W-:Y:S01]  /*2d00*/  PRMT R76, R76, 0x7632, R76 ;  /* 0x000076324c4c7816 */ /* 0x000fe2000000004c */
[----:B--2---:R-:W-:-:S03]  /*2d10*/  FMUL.FTZ R93, R74, -1.4426950216293334961 ;  /* 0xbfb8aa3b4a5d7820 */ /* 0x004fc60000410000 */
[----:B------:R-:W0:Y:S01]  /*2d20*/  MUFU.EX2 R99, R99 ;  /* 0x0000006300637308 */ /* 0x000e220000000800 */
[----:B------:R-:W-:Y:S01]  /*2d30*/  FMUL.FTZ R95, R91, -1.4426950216293334961 ;  /* 0xbfb8aa3b5b5f7820 */ /* 0x000fe20000410000 */
[----:B------:R-:W-:Y:S01]  /*2d40*/  SHF.L.U32 R76, R76, 0x10, RZ ;  /* 0x000000104c4c7819 */ /* 0x000fe200000006ff */
[----:B-1----:R-:W-:-:S05]  /*2d50*/  FADD.FTZ R155, R113, 1 ;  /* 0x3f800000719b7421 */ /* 0x002fca0000010000 */
[----:B------:R-:W1:Y:S01]  /*2d60*/  MUFU.EX2 R88, R88 ;  /* 0x0000005800587308 */ /* 0x000e620000000800 */
[----:B------:R-:W-:Y:S01]  /*2d70*/  FMUL.FTZ R113, R76, R151 ;  /* 0x000000974c717220 */ /* 0x000fe20000410000 */
[----:B---3--:R-:W-:-:S06]  /*2d80*/  FADD.FTZ R76, R97, 1 ;  /* 0x3f800000614c7421 */ /* 0x008fcc0000010000 */
[----:B------:R-:W2:Y:S01]  /*2d90*/  MUFU.RCP R89, R89 ;  /* 0x0000005900597308 */ /* 0x000ea20000001000 */
[----:B------:R-:W-:Y:S01]  /*2da0*/  PRMT R97, R77, 0x7632, R97 ;  /* 0x000076324d617816 */ /* 0x000fe20000000061 */
[----:B------:R-:W-:Y:S01]  /*2db0*/  FADD.FTZ R153, R152, 1 ;  /* 0x3f80000098997421 */ /* 0x000fe20000010000 */
[----:B------:R-:W-:-:S05]  /*2dc0*/  FMUL.FTZ R115, R154, R115 ;  /* 0x000000739a737220 */ /* 0x000fca0000410000 */
[----:B------:R-:W3:Y:S01]  /*2dd0*/  MUFU.EX2 R93, R93 ;  /* 0x0000005d005d7308 */ /* 0x000ee20000000800 */
[----:B------:R-:W-:Y:S02]  /*2de0*/  SHF.L.U32 R154, R77, 0x10, RZ ;  /* 0x000000104d9a7819 */ /* 0x000fe400000006ff */
[----:B------:R-:W-:-:S05]  /*2df0*/  SHF.L.U32 R152, R97, 0x10, RZ ;  /* 0x0000001061987819 */ /* 0x000fca00000006ff */
[----:B------:R-:W4:Y:S01]  /*2e00*/  MUFU.EX2 R95, R95 ;  /* 0x0000005f005f7308 */ /* 0x000f220000000800 */
[----:B0-----:R-:W-:-:S07]  /*2e10*/  FADD.FTZ R97, R99, 1 ;  /* 0x3f80000063617421 */ /* 0x001fce0000010000 */
[----:B------:R1:W0:Y:S01]  /*2e20*/  MUFU.RCP R151, R155 ;  /* 0x0000009b00977308 */ /* 0x0002220000001000 */
[----:B------:R-:W-:-:S07]  /*2e30*/  FMUL.FTZ R99, R152, R87 ;  /* 0x0000005798637220 */ /* 0x000fce0000410000 */
[----:B------:R-:W0:Y:S01]  /*2e40*/  MUFU.RCP R77, R153 ;  /* 0x00000099004d7308 */ /* 0x000e220000001000 */
[----:B-1----:R-:W-:Y:S01]  /*2e50*/  FADD.FTZ R155, R88, 1 ;  /* 0x3f800000589b7421 */ /* 0x002fe20000010000 */
[----:B--2---:R-:W-:Y:S01]  /*2e60*/  FADD.FTZ R88, -R89, 1 ;  /* 0x3f80000059587421 */ /* 0x004fe20000010100 */
[----:B---3--:R-:W-:-:S05]  /*2e70*/  FADD.FTZ R93, R93, 1 ;  /* 0x3f8000005d5d7421 */ /* 0x008fca0000010000 */
[----:B------:R-:W1:Y:S01]  /*2e80*/  MUFU.RCP R87, R97 ;  /* 0x0000006100577308 */ /* 0x000e620000001000 */
[----:B------:R-:W-:Y:S01]  /*2e90*/  FFMA.FTZ R152, R75, R88, 1 ;  /* 0x3f8000004b987423 */ /* 0x000fe20000010058 */
[----:B----4-:R-:W-:Y:S01]  /*2ea0*/  FADD.FTZ R88, R95, 1 ;  /* 0x3f8000005f587421 */ /* 0x010fe20000010000 */
[----:B0-----:R-:W-:Y:S01]  /*2eb0*/  FADD.FTZ R95, -R151, 1 ;  /* 0x3f800000975f7421 */ /* 0x001fe20000010100 */
[----:B------:R-:W-:-:S04]  /*2ec0*/  FMUL.FTZ R111, R154, R111 ;  /* 0x0000006f9a6f7220 */ /* 0x000fc80000410000 */
[----:B------:R-:W0:Y:S01]  /*2ed0*/  MUFU.RCP R75, R155 ;  /* 0x0000009b004b7308 */ /* 0x000e220000001000 */
[----:B------:R-:W-:Y:S01]  /*2ee0*/  FFMA.FTZ R154, R82, R95, 1 ;  /* 0x3f800000529a7423 */ /* 0x000fe2000001005f */
[----:B------:R-:W-:-:S06]  /*2ef0*/  FADD.FTZ R82, -R77, 1 ;  /* 0x3f8000004d527421 */ /* 0x000fcc0000010100 */
[----:B------:R-:W2:Y:S01]  /*2f00*/  MUFU.RCP R76, R76 ;  /* 0x0000004c004c7308 */ /* 0x000ea20000001000 */
[----:B------:R-:W-:Y:S01]  /*2f10*/  FFMA.FTZ R82, R85, R82, 1 ;  /* 0x3f80000055527423 */ /* 0x000fe20000010052 */
[----:B-1----:R-:W-:-:S06]  /*2f20*/  FADD.FTZ R85, -R87, 1 ;  /* 0x3f80000057557421 */ /* 0x002fcc0000010100 */
[----:B------:R-:W1:Y:S01]  /*2f30*/  MUFU.RCP R93, R93 ;  /* 0x0000005d005d7308 */ /* 0x000e620000001000 */
[----:B------:R-:W-:-:S07]  /*2f40*/  FFMA.FTZ R90, R90, R85, 1 ;  /* 0x3f8000005a5a7423 */ /* 0x000fce0000010055 */
[----:B------:R-:W3:Y:S01]  /*2f50*/  MUFU.RCP R88, R88 ;  /* 0x0000005800587308 */ /* 0x000ee20000001000 */
[----:B------:R-:W-:Y:S01]  /*2f60*/  FMUL.FTZ R85, R77, R82 ;  /* 0x000000524d557220 */ /* 0x000fe20000410000 */
[----:B0-----:R-:W-:Y:S01]  /*2f70*/  FADD.FTZ R77, -R75, 1 ;  /* 0x3f8000004b4d7421 */ /* 0x001fe20000010100 */
[----:B--2---:R-:W-:-:S03]  /*2f80*/  FADD.FTZ R82, -R76, 1 ;  /* 0x3f8000004c527421 */ /* 0x004fc60000010100 */
[----:B------:R-:W-:Y:S01]  /*2f90*/  FFMA.FTZ R84, R84, R77, 1 ;  /* 0x3f80000054547423 */ /* 0x000fe2000001004d */
[----:B-1----:R-:W-:Y:S01]  /*2fa0*/  FADD.FTZ R77, -R93, 1 ;  /* 0x3f8000005d4d7421 */ /* 0x002fe20000010100 */
[----:B------:R-:W-:-:S03]  /*2fb0*/  FFMA.FTZ R83, R83, R82, 1 ;  /* 0x3f80000053537423 */ /* 0x000fc60000010052 */
[----:B------:R-:W-:Y:S01]  /*2fc0*/  FFMA.FTZ R74, R74, R77, 1 ;  /* 0x3f8000004a4a7423 */ /* 0x000fe2000001004d */
[----:B---3--:R-:W-:-:S03]  /*2fd0*/  FADD.FTZ R82, -R88, 1 ;  /* 0x3f80000058527421 */ /* 0x008fc60000010100 */
[----:B------:R-:W-:Y:S01]  /*2fe0*/  FMUL.FTZ R77, R93, R74 ;  /* 0x0000004a5d4d7220 */ /* 0x000fe20000410000 */
[C---:B------:R-:W-:Y:S01]  /*2ff0*/  PRMT R74, R78.reuse, 0x7632, R74 ;  /* 0x000076324e4a7816 */ /* 0x040fe2000000004a */
[----:B------:R-:W-:Y:S01]  /*3000*/  FFMA.FTZ R91, R91, R82, 1 ;  /* 0x3f8000005b5b7423 */ /* 0x000fe20000010052 */
[----:B------:R-:W-:Y:S01]  /*3010*/  FMUL.FTZ R82, R75, R84 ;  /* 0x000000544b527220 */ /* 0x000fe20000410000 */
[----:B------:R-:W-:Y:S01]  /*3020*/  PRMT R75, R79, 0x7632, R75 ;  /* 0x000076324f4b7816 */ /* 0x000fe2000000004b */
[----:B------:R-:W-:Y:S01]  /*3030*/  FMUL.FTZ R97, R89, R152 ;  /* 0x0000009859617220 */ /* 0x000fe20000410000 */
[----:B------:R-:W-:Y:S02]  /*3040*/  SHF.L.U32 R78, R78, 0x10, RZ ;  /* 0x000000104e4e7819 */ /* 0x000fe400000006ff */
[----:B------:R-:W-:Y:S01]  /*3050*/  SHF.L.U32 R74, R74, 0x10, RZ ;  /* 0x000000104a4a7819 */ /* 0x000fe200000006ff */
[----:B------:R-:W-:Y:S01]  /*3060*/  FMUL.FTZ R87, R87, R90 ;  /* 0x0000005a57577220 */ /* 0x000fe20000410000 */
[----:B------:R-:W-:Y:S01]  /*3070*/  SHF.L.U32 R84, R75, 0x10, RZ ;  /* 0x000000104b547819 */ /* 0x000fe200000006ff */
[----:B------:R-:W-:Y:S01]  /*3080*/  FMUL.FTZ R89, R76, R83 ;  /* 0x000000534c597220 */ /* 0x000fe20000410000 */
[----:B------:R-:W-:Y:S01]  /*3090*/  FMUL.FTZ R97, R78, R97 ;  /* 0x000000614e617220 */ /* 0x000fe20000410000 */
[----:B------:R-:W-:Y:S01]  /*30a0*/  FMUL.FTZ R75, R74, R85 ;  /* 0x000000554a4b7220 */ /* 0x000fe20000410000 */
[----:B------:R-:W-:Y:S01]  /*30b0*/  SHF.L.U32 R76, R79, 0x10, RZ ;  /* 0x000000104f4c7819 */ /* 0x000fe200000006ff */
[----:B------:R-:W-:Y:S01]  /*30c0*/  FMUL.FTZ R74, R84, R87 ;  /* 0x00000057544a7220 */ /* 0x000fe20000410000 */
[----:B------:R-:W-:Y:S01]  /*30d0*/  FADD.FTZ R78, R86, R69 ;  /* 0x00000045564e7221 */ /* 0x000fe20000010000 */
[----:B------:R-:W-:Y:S01]  /*30e0*/  FMUL.FTZ R151, R151, R154 ;  /* 0x0000009a97977220 */ /* 0x000fe20000410000 */
[-C--:B------:R-:W-:Y:S01]  /*30f0*/  FFMA.FTZ R85, R103, R86.reuse, R68 ;  /* 0x0000005667557223 */ /* 0x080fe20000010044 */
[----:B------:R-:W-:Y:S01]  /*3100*/  FADD.FTZ R84, R149, R71 ;  /* 0x0000004795547221 */ /* 0x000fe20000010000 */
[----:B------:R-:W-:Y:S01]  /*3110*/  FADD.FTZ R78, R78, R147 ;  /* 0x000000934e4e7221 */ /* 0x000fe20000010000 */
[----:B------:R-:W-:Y:S01]  /*3120*/  FMUL.FTZ R79, R76, R151 ;  /* 0x000000974c4f7220 */ /* 0x000fe20000410000 */
[----:B------:R-:W-:Y:S01]  /*3130*/  FFMA.FTZ R85, R114, R147, R85 ;  /* 0x0000009372557223 */ /* 0x000fe20000010055 */
[----:B------:R-:W-:Y:S01]  /*3140*/  FADD.FTZ R84, R84, R143 ;  /* 0x0000008f54547221 */ /* 0x000fe20000010000 */
[----:B------:R-:W-:Y:S01]  /*3150*/  FMUL.FTZ R151, R51, R86 ;  /* 0x0000005633977220 */ /* 0x000fe20000410000 */
[----:B------:R-:W-:Y:S01]  /*3160*/  FMUL.FTZ R83, R88, R91 ;  /* 0x0000005b58537220 */ /* 0x000fe20000410000 */
[----:B------:R-:W-:Y:S01]  /*3170*/  SHF.L.U32 R88, R80, 0x10, RZ ;  /* 0x0000001050587819 */ /* 0x000fe200000006ff */
[----:B------:R-:W-:Y:S01]  /*3180*/  FADD.FTZ R68, R150, R67 ;  /* 0x0000004396447221 */ /* 0x000fe20000010000 */
[----:B------:R-:W-:Y:S01]  /*3190*/  FADD.FTZ R78, R78, R139 ;  /* 0x0000008b4e4e7221 */ /* 0x000fe20000010000 */
[----:B------:R-:W-:Y:S01]  /*31a0*/  PRMT R80, R80, 0x7632, R80 ;  /* 0x0000763250507816 */ /* 0x000fe20000000050 */
[----:B------:R-:W-:Y:S01]  /*31b0*/  FFMA.FTZ R69, R109, R150, R66 ;  /* 0x000000966d457223 */ /* 0x000fe20000010042 */
[----:B------:R-:W-:Y:S01]  /*31c0*/  FFMA.FTZ R67, R107, R148, R72 ;  /* 0x000000946b437223 */ /* 0x000fe20000010048 */
[----:B------:R-:W-:Y:S01]  /*31d0*/  FFMA.FTZ R85, R110, R139, R85 ;  /* 0x0000008b6e557223 */ /* 0x000fe20000010055 */
[----:B------:R-:W-:Y:S01]  /*31e0*/  FADD.FTZ R84, R84, R135 ;  /* 0x0000008754547221 */ /* 0x000fe20000010000 */
[----:B------:R-:W-:Y:S01]  /*31f0*/  FMUL.FTZ R150, R60, R150 ;  /* 0x000000963c967220 */ /* 0x000fe20000410000 */
[----:B------:R-:W-:Y:S01]  /*3200*/  FADD.FTZ R71, RZ, R151 ;  /* 0x00000097ff477221 */ /* 0x000fe20000010000 */
[----:B------:R-:W-:Y:S01]  /*3210*/  FFMA.FTZ R72, R103, R151, RZ ;  /* 0x0000009767487223 */ /* 0x000fe200000100ff */
[----:B------:R-:W-:Y:S01]  /*3220*/  FFMA.FTZ R87, R101, R149, R70 ;  /* 0x0000009565577223 */ /* 0x000fe20000010046 */
[----:B------:R-:W-:Y:S01]  /*3230*/  FADD.FTZ R86, R78, R131 ;  /* 0x000000834e567221 */ /* 0x000fe20000010000 */
[----:B------:R-:W-:Y:S01]  /*3240*/  SHF.L.U32 R66, R80, 0x10, RZ ;  /* 0x0000001050427819 */ /* 0x000fe200000006ff */
        /* <DEDUP_REMOVED lines=11> */
[----:B------:R-:W-:Y:S01]  /*3300*/  FFMA.FTZ R73, R108, R135, R87 ;  /* 0x000000876c497223 */ /* 0x000fe20000010057 */
        /* <DEDUP_REMOVED lines=8> */
[----:B------:R-:W-:Y:S02]  /*3390*/  FMUL.FTZ R143, R52, R143 ;  /* 0x0000008f348f7220 */ /* 0x000fe40000410000 */
        /* <DEDUP_REMOVED lines=10> */
[-C--:B------:R-:W-:Y:S01]  /*3440*/  FFMA.FTZ R87, R124, R137.reuse, R87 ;  /* 0x000000897c577223 */ /* 0x080fe20000010057 */
[----:B------:R-:W-:Y:S01]  /*3450*/  FADD.FTZ R80, R80, R137 ;  /* 0x0000008950507221 */ /* 0x000fe20000010000 */
[----:B------:R-:W-:Y:S01]  /*3460*/  FMUL.FTZ R137, R60, R137 ;  /* 0x000000893c897220 */ /* 0x000fe20000410000 */
        /* <DEDUP_REMOVED lines=18> */
[-C--:B------:R-:W-:Y:S01]  /*3590*/  FFMA.FTZ R73, R102, R127.reuse, R73 ;  /* 0x0000007f66497223 */ /* 0x080fe20000010049 */
        /* <DEDUP_REMOVED lines=47> */
[----:B------:R-:W-:Y:S01]  /*3890*/  FMUL.FTZ R76, R88, R89 ;  /* 0x00000059584c7220 */ /* 0x000fe20000410000 */
        /* <DEDUP_REMOVED lines=11> */
[----:B------:R-:W-:Y:S01]  /*3950*/  FMUL.FTZ R161, R61, R74 ;  /* 0x0000004a3da17220 */ /* 0x000fe20000410000 */
[----:B------:R-:W-:Y:S01]  /*3960*/  FMUL.FTZ R83, R66, R83 ;  /* 0x0000005342537220 */ /* 0x000fe20000410000 */
[----:B------:R-:W-:Y:S01]  /*3970*/  FADD.FTZ R70, R70, R93 ;  /* 0x0000005d46467221 */ /* 0x000fe20000010000 */
[----:B------:R-:W-:Y:S01]  /*3980*/  FFMA.FTZ R73, R94, R93, R73 ;  /* 0x0000005d5e497223 */ /* 0x000fe20000010049 */
[----:B------:R-:W-:Y:S01]  /*3990*/  PRMT R66, R81, 0x7632, R66 ;  /* 0x0000763251427816 */ /* 0x000fe20000000042 */
[----:B------:R-:W-:Y:S01]  /*39a0*/  FMUL.FTZ R159, R51, R76 ;  /* 0x0000004c339f7220 */ /* 0x000fe20000410000 */
[----:B------:R-:W-:Y:S01]  /*39b0*/  SHF.L.U32 R81, R81, 0x10, RZ ;  /* 0x0000001051517819 */ /* 0x000fe200000006ff */
[----:B------:R-:W-:Y:S01]  /*39c0*/  FADD.FTZ R70, R70, R161 ;  /* 0x000000a146467221 */ /* 0x000fe20000010000 */
[----:B------:R-:W-:Y:S01]  /*39d0*/  FFMA.FTZ R73, R98, R161, R73 ;  /* 0x000000a162497223 */ /* 0x000fe20000010049 */
        /* <DEDUP_REMOVED lines=11> */
[----:B------:R-:W-:-:S03]  /*3a90*/  FFMA.FTZ R73, R96, R155, R73 ;  /* 0x0000009b60497223 */ /* 0x000fc60000010049 */
[----:B------:R-:W-:Y:S01]  /*3aa0*/  FADD.FTZ R72, R70, R153 ;  /* 0x0000009946487221 */ /* 0x000fe20000010000 */
[----:B------:R-:W-:Y:S01]  /*3ab0*/  FFMA.FTZ R73, R144, R153, R73 ;  /* 0x0000009990497223 */ /* 0x000fe20000010049 */
[----:B------:R-:W-:-:S04]  /*3ac0*/  UIADD3 UR11, UP0, UPT, UR11, 0x48, URZ ;  /* 0x000000480b0b7890 */ /* 0x000fc8000ff1e0ff */
[----:B------:R0:W-:Y:S01]  /*3ad0*/  STS.64 [R50], R72 ;  /* 0x0000004832007388 */ /* 0x0001e20000000a00 */
[----:B------:R-:W-:Y:S02]  /*3ae0*/  UIADD3.X UR5, UPT, UPT, URZ, UR5, URZ, UP0, !UPT ;  /* 0x00000005ff057290 */ /* 0x000fe400087fe4ff */
[----:B------:R-:W-:-:S04]  /*3af0*/  UISETP.GE.U32.AND UP0, UPT, UR11, UR12, UPT ;  /* 0x0000000c0b00728c */ /* 0x000fc8000bf06070 */
[----:B------:R-:W-:Y:S01]  /*3b00*/  UISETP.GE.AND.EX UP0, UPT, UR5, UR13, UPT, UP0 ;  /* 0x0000000d0500728c */ /* 0x000fe2000bf06300 */
[----:B------:R-:W-:Y:S01]  /*3b10*/  FFMA.FTZ R91, R94, R79, R67 ;  /* 0x0000004f5e5b7223 */ /* 0x000fe20000010043 */
[----:B------:R-:W-:Y:S01]  /*3b20*/  FADD.FTZ R66, R78, R79 ;  /* 0x0000004f4e427221 */ /* 0x000fe20000010000 */
[----:B------:R-:W-:Y:S01]  /*3b30*/  FFMA.FTZ R67, R142, R75, R69 ;  /* 0x0000004b8e437223 */ /* 0x000fe20000010045 */
[----:B------:R-:W-:Y:S01]  /*3b40*/  FFMA.FTZ R85, R98, R74, R85 ;  /* 0x0000004a62557223 */ /* 0x000fe20000010055 */
[----:B------:R-:W-:Y:S01]  /*3b50*/  FADD.FTZ R78, R68, R75 ;  /* 0x0000004b444e7221 */ /* 0x000fe20000010000 */
[----:B------:R-:W-:Y:S01]  /*3b60*/  FADD.FTZ R74, R87, R74 ;  /* 0x0000004a574a7221 */ /* 0x000fe20000010000 */
[----:B------:R-:W-:Y:S01]  /*3b70*/  FFMA.FTZ R68, R140, R76, R71 ;  /* 0x0000004c8c447223 */ /* 0x000fe20000010047 */
[----:B------:R-:W-:Y:S01]  /*3b80*/  FADD.FTZ R71, R66, R81 ;  /* 0x0000005142477221 */ /* 0x000fe20000010000 */
[----:B------:R-:W-:Y:S01]  /*3b90*/  FFMA.FTZ R70, R96, R81, R91 ;  /* 0x0000005160467223 */ /* 0x000fe2000001005b */
[----:B------:R-:W-:Y:S01]  /*3ba0*/  FFMA.FTZ R66, R146, R83, R67 ;  /* 0x0000005392427223 */ /* 0x000fe20000010043 */
[----:B------:R-:W-:Y:S01]  /*3bb0*/  FADD.FTZ R69, R89, R76 ;  /* 0x0000004c59457221 */ /* 0x000fe20000010000 */
[----:B------:R-:W-:Y:S01]  /*3bc0*/  BAR.SYNC.DEFER_BLOCKING 0x0 ;  /* 0x0000000000007b1d */ /* 0x000fe20000010000 */
[----:B------:R-:W-:Y:S01]  /*3bd0*/  ISETP.GT.U32.AND P0, PT, R2, 0x7, PT ;  /* 0x000000070200780c */ /* 0x000fe20003f04070 */
[----:B------:R-:W-:Y:S01]  /*3be0*/  FADD.FTZ R67, R78, R83 ;  /* 0x000000534e437221 */ /* 0x000fe20000010000 */
[----:B0-----:R-:W-:Y:S01]  /*3bf0*/  FFMA.FTZ R72, R144, R77, R85 ;  /* 0x0000004d90487223 */ /* 0x001fe20000010055 */
[----:B------:R-:W-:Y:S01]  /*3c00*/  FADD.FTZ R73, R74, R77 ;  /* 0x0000004d4a497221 */ /* 0x000fe20000010000 */
[----:B------:R-:W-:Y:S01]  /*3c10*/  CS2R R90, SRZ ;  /* 0x00000000005a7805 */ /* 0x000fe2000001ff00 */
[----:B------:R-:W-:Y:S08]  /*3c20*/  BRA.U !UP0, `(.L_x_345) ;  /* 0x0000000108487547 */ /* 0x000ff0000b800000 */
        /* <DEDUP_REMOVED lines=18> */
.L_x_345:
[----:B------:R-:W-:Y:S04]  /*3d50*/  BSSY.RECONVERGENT B0, `(.L_x_346) ;  /* 0x000007a000007945 */ /* 0x000fe80003800200 */
[----:B------:R-:W-:Y:S05]  /*3d60*/  @P0 BRA `(.L_x_347) ;  /* 0x0000000400e00947 */ /* 0x000fea0003800000 */
[----:B0-----:R-:W0:Y:S04]  /*3d70*/  LDS.64 R80, [R9] ;  /* 0x0000000009507984 */ /* 0x001e280000000a00 */
[----:B------:R-:W1:Y:S04]  /*3d80*/  LDS.64 R78, [R10] ;  /* 0x000000000a4e7984 */ /* 0x000e680000000a00 */
[----:B------:R-:W2:Y:S04]  /*3d90*/  LDS.64 R76, [R11] ;  /* 0x000000000b4c7984 */ /* 0x000ea80000000a00 */
[----:B------:R-:W3:Y:S04]  /*3da0*/  LDS.64 R74, [R12] ;  /* 0x000000000c4a7984 */ /* 0x000ee80000000a00 */
[----:B------:R-:W-:Y:S04]  /*3db0*/  LDS.64 R86, [R16] ;  /* 0x0000000010567984 */ /* 0x000fe80000000a00 */
[----:B------:R-:W-:Y:S04]  /*3dc0*/  LDS.64 R88, [R17] ;  /* 0x0000000011587984 */ /* 0x000fe80000000a00 */
[----:B------:R-:W-:Y:S01]  /*3dd0*/  LDS.64 R90, [R18] ;  /* 0x00000000125a7984 */ /* 0x000fe20000000a00 */
[----:B0-----:R-:W-:Y:S01]  /*3de0*/  FADD.FTZ R83, RZ, R80 ;  /* 0x00000050ff537221 */ /* 0x001fe20000010000 */
[----:B------:R-:W-:-:S02]  /*3df0*/  FADD.FTZ R82, RZ, R81 ;  /* 0x00000051ff527221 */ /* 0x000fc40000010000 */
[----:B------:R-:W0:Y:S01]  /*3e00*/  LDS.64 R80, [R13] ;  /* 0x000000000d507984 */ /* 0x000e220000000a00 */
[----:B-1----:R-:W-:Y:S01]  /*3e10*/  FADD.FTZ R85, R83, R78 ;  /* 0x0000004e53557221 */ /* 0x002fe20000010000 */
[----:B------:R-:W-:Y:S02]  /*3e20*/  FADD.FTZ R78, R82, R79 ;  /* 0x0000004f524e7221 */ /* 0x000fe40000010000 */
[----:B------:R-:W1:Y:S01]  /*3e30*/  LDS.64 R82, [R14] ;  /* 0x000000000e527984 */ /* 0x000e620000000a00 */
[----:B--2---:R-:W-:Y:S01]  /*3e40*/  FADD.FTZ R79, R85, R76 ;  /* 0x0000004c554f7221 */ /* 0x004fe20000010000 */
[----:B------:R-:W-:Y:S02]  /*3e50*/  FADD.FTZ R78, R78, R77 ;  /* 0x0000004d4e4e7221 */ /* 0x000fe40000010000 */
[----:B------:R-:W2:Y:S01]  /*3e60*/  LDS.64 R84, [R15] ;  /* 0x000000000f547984 */ /* 0x000ea20000000a00 */
[----:B---3--:R-:W-:Y:S01]  /*3e70*/  FADD.FTZ R152, R79, R74 ;  /* 0x0000004a4f987221 */ /* 0x008fe20000010000 */
[----:B------:R-:W-:-:S02]  /*3e80*/  FADD.FTZ R154, R78, R75 ;  /* 0x0000004b4e9a7221 */ /* 0x000fc40000010000 */
[----:B------:R-:W3:Y:S04]  /*3e90*/  LDS.64 R78, [R19] ;  /* 0x00000000134e7984 */ /* 0x000ee80000000a00 */
[----:B------:R-:W4:Y:S04]  /*3ea0*/  LDS.64 R76, [R20] ;  /* 0x00000000144c7984 */ /* 0x000f280000000a00 */
[----:B------:R-:W4:Y:S01]  /*3eb0*/  LDS.64 R74, [R21] ;  /* 0x00000000154a7984 */ /* 0x000f220000000a00 */
[----:B0-----:R-:W-:Y:S01]  /*3ec0*/  FADD.FTZ R80, R152, R80 ;  /* 0x0000005098507221 */ /* 0x001fe20000010000 */
[----:B------:R-:W-:-:S03]  /*3ed0*/  FADD.FTZ R154, R154, R81 ;  /* 0x000000519a9a7221 */ /* 0x000fc60000010000 */
[----:B-1----:R-:W-:Y:S01]  /*3ee0*/  FADD.FTZ R81, R80, R82 ;  /* 0x0000005250517221 */ /* 0x002fe20000010000 */
[----:B------:R-:W-:-:S03]  /*3ef0*/  FADD.FTZ R154, R154, R83 ;  /* 0x000000539a9a7221 */ /* 0x000fc60000010000 */
[----:B--2---:R-:W-:Y:S01]  /*3f00*/  FADD.FTZ R81, R81, R84 ;  /* 0x0000005451517221 */ /* 0x004fe20000010000 */
[----:B------:R-:W-:Y:S02]  /*3f10*/  FADD.FTZ R154, R154, R85 ;  /* 0x000000559a9a7221 */ /* 0x000fe40000010000 */
[----:B------:R-:W-:Y:S01]  /*3f20*/  LDS.64 R84, [R28] ;  /* 0x000000001c547984 */ /* 0x000fe20000000a00 */
[----:B------:R-:W-:Y:S01]  /*3f30*/  FADD.FTZ R81, R81, R86 ;  /* 0x0000005651517221 */ /* 0x000fe20000010000 */
[----:B------:R-:W-:Y:S02]  /*3f40*/  FADD.FTZ R154, R154, R87 ;  /* 0x000000579a9a7221 */ /* 0x000fe40000010000 */
[----:B------:R-:W-:Y:S01]  /*3f50*/  LDS.64 R86, [R25] ;  /* 0x0000000019567984 */ /* 0x000fe20000000a00 */
[----:B------:R-:W-:Y:S01]  /*3f60*/  FADD.FTZ R81, R81, R88 ;  /* 0x0000005851517221 */ /* 0x000fe20000010000 */
[----:B------:R-:W-:Y:S02]  /*3f70*/  FADD.FTZ R154, R154, R89 ;  /* 0x000000599a9a7221 */ /* 0x000fe40000010000 */
[----:B------:R-:W-:Y:S01]  /*3f80*/  LDS.64 R88, [R26] ;  /* 0x000000001a587984 */ /* 0x000fe20000000a00 */
[----:B------:R-:W-:Y:S01]  /*3f90*/  FADD.FTZ R83, R81, R90 ;  /* 0x0000005a51537221 */ /* 0x000fe20000010000 */
[----:B------:R-:W-:-:S02]  /*3fa0*/  FADD.FTZ R154, R154, R91 ;  /* 0x0000005b9a9a7221 */ /* 0x000fc40000010000 */
[----:B------:R-:W0:Y:S01]  /*3fb0*/  LDS.64 R80, [R22] ;  /* 0x0000000016507984 */ /* 0x000e220000000a00 */
[----:B---3--:R-:W-:Y:S01]  /*3fc0*/  FADD.FTZ R83, R83, R78 ;  /* 0x0000004e53537221 */ /* 0x008fe20000010000 */
[----:B------:R-:W-:Y:S02]  /*3fd0*/  FADD.FTZ R154, R154, R79 ;  /* 0x0000004f9a9a7221 */ /* 0x000fe40000010000 */
[----:B------:R-:W1:Y:S01]  /*3fe0*/  LDS.64 R78, [R23] ;  /* 0x00000000174e7984 */ /* 0x000e620000000a00 */
[----:B----4-:R-:W-:Y:S01]  /*3ff0*/  FADD.FTZ R83, R83, R76 ;  /* 0x0000004c53537221 */ /* 0x010fe20000010000 */
[----:B------:R-:W-:Y:S02]  /*4000*/  FADD.FTZ R154, R154, R77 ;  /* 0x0000004d9a9a7221 */ /* 0x000fe40000010000 */
[----:B------:R-:W2:Y:S01]  /*4010*/  LDS.64 R76, [R24] ;  /* 0x00000000184c7984 */ /* 0x000ea20000000a00 */
[----:B------:R-:W-:Y:S01]  /*4020*/  FADD.FTZ R152, R83, R74 ;  /* 0x0000004a53987221 */ /* 0x000fe20000010000 */
[----:B------:R-:W-:-:S02]  /*4030*/  FADD.FTZ R154, R154, R75 ;  /* 0x0000004b9a9a7221 */ /* 0x000fc40000010000 */
[----:B------:R-:W3:Y:S04]  /*4040*/  LDS.64 R90, [R27] ;  /* 0x000000001b5a7984 */ /* 0x000ee80000000a00 */
[----:B------:R-:W4:Y:S04]  /*4050*/  LDS.64 R74, [R29] ;  /* 0x000000001d4a7984 */ /* 0x000f280000000a00 */
[----:B------:R-:W4:Y:S01]  /*4060*/  LDS.64 R82, [R30] ;  /* 0x000000001e527984 */ /* 0x000f220000000a00 */
[----:B0-----:R-:W-:Y:S01]  /*4070*/  FADD.FTZ R80, R152, R80 ;  /* 0x0000005098507221 */ /* 0x001fe20000010000 */
[----:B------:R-:W-:-:S03]  /*4080*/  FADD.FTZ R154, R154, R81 ;  /* 0x000000519a9a7221 */ /* 0x000fc60000010000 */
[----:B-1----:R-:W-:Y:S01]  /*4090*/  FADD.FTZ R81, R80, R78 ;  /* 0x0000004e50517221 */ /* 0x002fe20000010000 */
[----:B------:R-:W-:Y:S02]  /*40a0*/  FADD.FTZ R154, R154, R79 ;  /* 0x0000004f9a9a7221 */ /* 0x000fe40000010000 */
[----:B------:R-:W-:Y:S01]  /*40b0*/  LDS.64 R78, [R32] ;  /* 0x00000000204e7984 */ /* 0x000fe20000000a00 */
[----:B--2---:R-:W-:Y:S01]  /*40c0*/  FADD.FTZ R81, R81, R76 ;  /* 0x0000004c51517221 */ /* 0x004fe20000010000 */
[----:B------:R-:W-:Y:S02]  /*40d0*/  FADD.FTZ R154, R154, R77 ;  /* 0x0000004d9a9a7221 */ /* 0x000fe40000010000 */
[----:B------:R-:W0:Y:S01]  /*40e0*/  LDS.64 R76, [R31] ;  /* 0x000000001f4c7984 */ /* 0x000e220000000a00 */
[----:B------:R-:W-:Y:S01]  /*40f0*/  FADD.FTZ R81, R81, R86 ;  /* 0x0000005651517221 */ /* 0x000fe20000010000 */
[----:B------:R-:W-:Y:S02]  /*4100*/  FADD.FTZ R154, R154, R87 ;  /* 0x000000579a9a7221 */ /* 0x000fe40000010000 */
[----:B------:R-:W-:Y:S01]  /*4110*/  LDS.64 R86, [R34] ;  /* 0x0000000022567984 */ /* 0x000fe20000000a00 */
[----:B------:R-:W-:Y:S01]  /*4120*/  FADD.FTZ R81, R81, R88 ;  /* 0x0000005851517221 */ /* 0x000fe20000010000 */
[----:B------:R-:W-:-:S02]  /*4130*/  FADD.FTZ R154, R154, R89 ;  /* 0x000000599a9a7221 */ /* 0x000fc40000010000 */
[----:B------:R-:W-:Y:S01]  /*4140*/  LDS.64 R88, [R35] ;  /* 0x0000000023587984 */ /* 0x000fe20000000a00 */
[----:B---3--:R-:W-:Y:S01]  /*4150*/  FADD.FTZ R81, R81, R90 ;  /* 0x0000005a51517221 */ /* 0x008fe20000010000 */
[----:B------:R-:W-:Y:S02]  /*4160*/  FADD.FTZ R154, R154, R91 ;  /* 0x0000005b9a9a7221 */ /* 0x000fe40000010000 */
[----:B------:R-:W-:Y:S01]  /*4170*/  LDS.64 R90, [R36] ;  /* 0x00000000245a7984 */ /* 0x000fe20000000a00 */
[----:B------:R-:W-:Y:S01]  /*4180*/  FADD.FTZ R81, R81, R84 ;  /* 0x0000005451517221 */ /* 0x000fe20000010000 */
[----:B------:R-:W-:Y:S02]  /*4190*/  FADD.FTZ R154, R154, R85 ;  /* 0x000000559a9a7221 */ /* 0x000fe40000010000 */
[----:B------:R-:W-:Y:S01]  /*41a0*/  LDS.64 R84, [R37] ;  /* 0x0000000025547984 */ /* 0x000fe20000000a00 */
[----:B----4-:R-:W-:Y:S01]  /*41b0*/  FADD.FTZ R81, R81, R74 ;  /* 0x0000004a51517221 */ /* 0x010fe20000010000 */
[----:B------:R-:W-:-:S02]  /*41c0*/  FADD.FTZ R154, R154, R75 ;  /* 0x0000004b9a9a7221 */ /* 0x000fc40000010000 */
[----:B------:R-:W1:Y:S01]  /*41d0*/  LDS.64 R74, [R33] ;  /* 0x00000000214a7984 */ /* 0x000e620000000a00 */
[----:B------:R-:W-:Y:S01]  /*41e0*/  FADD.FTZ R152, R81, R82 ;  /* 0x0000005251987221 */ /* 0x000fe20000010000 */
[----:B------:R-:W-:Y:S02]  /*41f0*/  FADD.FTZ R154, R154, R83 ;  /* 0x000000539a9a7221 */ /* 0x000fe40000010000 */
[----:B------:R-:W2:Y:S04]  /*4200*/  LDS.64 R82, [R38] ;  /* 0x0000000026527984 */ /* 0x000ea80000000a00 */
[----:B------:R-:W3:Y:S01]  /*4210*/  LDS.64 R80, [R39] ;  /* 0x0000000027507984 */ /* 0x000ee20000000a00 */
[----:B0-----:R-:W-:Y:S01]  /*4220*/  FADD.FTZ R76, R152, R76 ;  /* 0x0000004c984c7221 */ /* 0x001fe20000010000 */
[----:B------:R-:W-:-:S03]  /*4230*/  FADD.FTZ R154, R154, R77 ;  /* 0x0000004d9a9a7221 */ /* 0x000fc60000010000 */
[----:B------:R-:W-:Y:S01]  /*4240*/  FADD.FTZ R77, R76, R78 ;  /* 0x0000004e4c4d7221 */ /* 0x000fe20000010000 */
[----:B------:R-:W-:-:S03]  /*4250*/  FADD.FTZ R154, R154, R79 ;  /* 0x0000004f9a9a7221 */ /* 0x000fc60000010000 */
[----:B-1----:R-:W-:Y:S01]  /*4260*/  FADD.FTZ R77, R77, R74 ;  /* 0x0000004a4d4d7221 */ /* 0x002fe20000010000 */
[----:B------:R-:W-:Y:S02]  /*4270*/  FADD.FTZ R154, R154, R75 ;  /* 0x0000004b9a9a7221 */ /* 0x000fe40000010000 */
[----:B------:R-:W0:Y:S01]  /*4280*/  LDS.64 R74, [R40] ;  /* 0x00000000284a7984 */ /* 0x000e220000000a00 */
        /* <DEDUP_REMOVED lines=8> */
[----:B------:R-:W-:Y:S01]  /*4310*/  LDS.64 R90, [R48] ;  /* 0x00000000305a7984 */ /* 0x000fe20000000a00 */
[----:B------:R-:W-:Y:S01]  /*4320*/  FADD.FTZ R79, R77, R84 ;  /* 0x000000544d4f7221 */ /* 0x000fe20000010000 */
        /* <DEDUP_REMOVED lines=27> */
[----:B------:R-:W-:-:S07]  /*44e0*/  FADD.FTZ R91, R154, R91 ;  /* 0x0000005b9a5b7221 */ /* 0x000fce0000010000 */
.L_x_347:
[----:B------:R-:W-:Y:S05]  /*44f0*/  BSYNC.RECONVERGENT B0 ;  /* 0x0000000000007941 */ /* 0x000fea0003800200 */
.L_x_346:
[----:B------:R-:W1:Y:S01]  /*4500*/  SHFL.BFLY PT, R75, R90, 0x2, 0x1f ;  /* 0x0c401f005a4b7f89 */ /* 0x000e6200000e0000 */
[----:B------:R-:W-:Y:S01]  /*4510*/  LOP3.LUT P0, RZ, R2, 0x3fb, RZ, 0xc0, !PT ;  /* 0x000003fb02ff7812 */ /* 0x000fe2000780c0ff */
[----:B------:R-:W-:Y:S02]  /*4520*/  BSSY.RECONVERGENT B0, `(.L_x_348) ;  /* 0x0000048000007945 */ /* 0x000fe40003800200 */
[----:B------:R-:W2:Y:S10]  /*4530*/  SHFL.BFLY PT, R74, R91, 0x2, 0x1f ;  /* 0x0c401f005b4a7f89 */ /* 0x000eb400000e0000 */
[----:B------:R-:W3:Y:S01]  /*4540*/  @!P0 LDC.64 R76, c[0x0][0x3d0] ;  /* 0x0000f400ff4c8b82 */ /* 0x000ee20000000a00 */
[----:B------:R-:W-:-:S05]  /*4550*/  VOTEU.ALL UP1, P0 ;  /* 0x0000000000ff7886 */ /* 0x000fca0000020000 */
[----:B------:R-:W-:Y:S01]  /*4560*/  @!UP1 UIMAD UR10, UR19, UR4, UR9 ;  /* 0x00000004130a92a4 */ /* 0x000fe2000f8e0209 */
[----:B-1----:R-:W-:Y:S01]  /*4570*/  FADD.FTZ R78, R75, R90 ;  /* 0x0000005a4b4e7221 */ /* 0x002fe20000010000 */
[----:B--2---:R-:W-:-:S04]  /*4580*/  FADD.FTZ R79, R74, R91 ;  /* 0x0000005b4a4f7221 */ /* 0x004fc80000010000 */
[----:B------:R-:W1:Y:S01]  /*4590*/  SHFL.BFLY PT, R75, R78, 0x1, 0x1f ;  /* 0x0c201f004e4b7f89 */ /* 0x000e6200000e0000 */
[----:B------:R-:W-:-:S03]  /*45a0*/  MOV R74, UR10 ;  /* 0x0000000a004a7c02 */ /* 0x000fc60008000f00 */
[----:B0-----:R-:W0:Y:S01]  /*45b0*/  SHFL.BFLY PT, R80, R79, 0x1, 0x1f ;  /* 0x0c201f004f507f89 */ /* 0x001e2200000e0000 */
[----:B------:R-:W-:-:S05]  /*45c0*/  @!P0 LEA R81, R74, R57, 0x3 ;  /* 0x000000394a518211 */ /* 0x000fca00078e18ff */
[----:B---3--:R-:W-:-:S04]  /*45d0*/  @!P0 IMAD.WIDE.U32 R76, R81, 0x4, R76 ;  /* 0x00000004514c8825 */ /* 0x008fc800078e004c */
[----:B-1----:R-:W-:Y:S01]  /*45e0*/  FADD.FTZ R74, R78, R75 ;  /* 0x0000004b4e4a7221 */ /* 0x002fe20000010000 */
[----:B0-----:R-:W-:-:S05]  /*45f0*/  FADD.FTZ R75, R79, R80 ;  /* 0x000000504f4b7221 */ /* 0x001fca0000010000 */
[----:B------:R0:W-:Y:S01]  /*4600*/  @!P0 STG.E.64 desc[UR16][R76.64], R74 ;  /* 0x0000004a4c008986 */ /* 0x0001e2000c101b10 */
[----:B------:R-:W-:Y:S05]  /*4610*/  BRA.U !UP0, `(.L_x_349) ;  /* 0x00000001086c7547 */ /* 0x000fea000b800000 */
[----:B------:R-:W-:Y:S01]  /*4620*/  BAR.SYNC.DEFER_BLOCKING 0x0 ;  /* 0x0000000000007b1d */ /* 0x000fe20000010000 */
[----:B------:R-:W-:-:S13]  /*4630*/  ISETP.NE.AND P1, PT, R2, RZ, PT ;  /* 0x000000ff0200720c */ /* 0x000fda0003f25270 */
[----:B------:R-:W-:Y:S05]  /*4640*/  @P1 BRA `(.L_x_350) ;  /* 0x00000000002c1947 */ /* 0x000fea0003800000 */
[----:B0-----:R-:W-:Y:S01]  /*4650*/  MOV R75, UR8 ;  /* 0x00000008004b7c02 */ /* 0x001fe20008000f00 */
[----:B------:R-:W-:Y:S06]  /*4660*/  MEMBAR.ALL.GPU ;  /* 0x0000000000007992 */ /* 0x000fec000000a000 */
[----:B------:R-:W-:-:S00]  /*4670*/  ERRBAR ;  /* 0x00000000000079ab */ /* 0x000fc00000000000 */
[----:B------:R-:W-:Y:S06]  /*4680*/  CGAERRBAR ;  /* 0x00000000000075ab */ /* 0x000fec0000000000 */
[----:B-----5:R0:W5:Y:S02]  /*4690*/  ATOM.E.ADD.STRONG.GPU PT, R0, desc[UR16][R164.64], R75 ;  /* 0x8000004ba400798a */ /* 0x02016400081ef110 */
.L_x_351:
[----:B0-----:R-:W2:Y:S04]  /*46a0*/  LD.E.STRONG.GPU R75, desc[UR16][R164.64] ;  /* 0x00000010a44b7980 */ /* 0x001ea8000c10f900 */
[----:B--2---:R-:W-:Y:S01]  /*46b0*/  CCTL.IVALL ;  /* 0x00000000ff00798f */ /* 0x004fe20002000000 */
[----:B------:R-:W-:Y:S05]  /*46c0*/  YIELD ;  /* 0x0000000000007946 */ /* 0x000fea0003800000 */
[----:B-----5:R-:W-:-:S04]  /*46d0*/  LOP3.LUT R75, R75, R0, RZ, 0x3c, !PT ;  /* 0x000000004b4b7212 */ /* 0x020fc800078e3cff */
[----:B------:R-:W-:-:S13]  /*46e0*/  ISETP.GT.AND P0, PT, R75, -0x1, PT ;  /* 0xffffffff4b00780c */ /* 0x000fda0003f04270 */
[----:B------:R-:W-:Y:S05]  /*46f0*/  @P0 BRA `(.L_x_351) ;  /* 0xfffffffc00e80947 */ /* 0x000fea000383ffff */
.L_x_350:
[----:B------:R-:W-:Y:S05]  /*4700*/  WARPSYNC.ALL ;  /* 0x0000000000007948 */ /* 0x000fea0003800000 */
[----:B------:R-:W-:Y:S01]  /*4710*/  BAR.SYNC.DEFER_BLOCKING 0x0 ;  /* 0x0000000000007b1d */ /* 0x000fe20000010000 */
[----:B-----5:R-:W-:-:S07]  /*4720*/  MOV R0, RZ ;  /* 0x000000ff00007202 */ /* 0x020fce0000000f00 */
[----:B------:R-:W-:Y:S06]  /*4730*/  BAR.SYNC.DEFER_BLOCKING 0x0 ;  /* 0x0000000000007b1d */ /* 0x000fec0000010000 */
[----:B------:R-:W-:Y:S05]  /*4740*/  @P1 BRA `(.L_x_352) ;  /* 0x0000000000601947 */ /* 0x000fea0003800000 */
[----:B0-----:R-:W-:Y:S02]  /*4750*/  MOV R77, UR14 ;  /* 0x0000000e004d7c02 */ /* 0x001fe40008000f00 */
[----:B------:R-:W-:Y:S02]  /*4760*/  MOV R74, UR6 ;  /* 0x00000006004a7c02 */ /* 0x000fe40008000f00 */
[----:B------:R-:W-:Y:S01]  /*4770*/  MOV R75, UR7 ;  /* 0x00000007004b7c02 */ /* 0x000fe20008000f00 */
[----:B------:R-:W-:Y:S06]  /*4780*/  MEMBAR.ALL.GPU ;  /* 0x0000000000007992 */ /* 0x000fec000000a000 */
[----:B------:R-:W-:-:S00]  /*4790*/  ERRBAR ;  /* 0x00000000000079ab */ /* 0x000fc00000000000 */
[----:B------:R-:W-:Y:S06]  /*47a0*/  CGAERRBAR ;  /* 0x00000000000075ab */ /* 0x000fec0000000000 */
[----:B------:R0:W5:Y:S01]  /*47b0*/  ATOM.E.ADD.STRONG.GPU PT, R0, desc[UR16][R74.64+0x120], R77 ;  /* 0x8001204d4a00798a */ /* 0x00016200081ef110 */
[----:B------:R-:W-:Y:S05]  /*47c0*/  BRA `(.L_x_353) ;  /* 0x0000000000507947 */ /* 0x000fea0003800000 */
.L_x_349:
[----:B------:R-:W-:Y:S01]  /*47d0*/  BAR.SYNC.DEFER_BLOCKING 0x0 ;  /* 0x0000000000007b1d */ /* 0x000fe20000010000 */
[----:B------:R-:W-:-:S13]  /*47e0*/  ISETP.NE.AND P0, PT, R2, RZ, PT ;  /* 0x000000ff0200720c */ /* 0x000fda0003f05270 */
[----:B------:R-:W-:Y:S05]  /*47f0*/  @P0 BRA `(.L_x_354) ;  /* 0x00000000002c0947 */ /* 0x000fea0003800000 */
[----:B0-----:R-:W-:Y:S01]  /*4800*/  MOV R75, UR8 ;  /* 0x00000008004b7c02 */ /* 0x001fe20008000f00 */
[----:B------:R-:W-:Y:S06]  /*4810*/  MEMBAR.ALL.GPU ;  /* 0x0000000000007992 */ /* 0x000fec000000a000 */
[----:B------:R-:W-:-:S00]  /*4820*/  ERRBAR ;  /* 0x00000000000079ab */ /* 0x000fc00000000000 */
[----:B------:R-:W-:Y:S06]  /*4830*/  CGAERRBAR ;  /* 0x00000000000075ab */ /* 0x000fec0000000000 */
[----:B------:R0:W5:Y:S02]  /*4840*/  ATOM.E.ADD.STRONG.GPU PT, R74, desc[UR16][R164.64], R75 ;  /* 0x8000004ba44a798a */ /* 0x00016400081ef110 */
.L_x_355:
[----:B0-----:R-:W2:Y:S04]  /*4850*/  LD.E.STRONG.GPU R75, desc[UR16][R164.64] ;  /* 0x00000010a44b7980 */ /* 0x001ea8000c10f900 */
[----:B--2---:R-:W-:Y:S01]  /*4860*/  CCTL.IVALL ;  /* 0x00000000ff00798f */ /* 0x004fe20002000000 */
[----:B------:R-:W-:Y:S05]  /*4870*/  YIELD ;  /* 0x0000000000007946 */ /* 0x000fea0003800000 */
[----:B-----5:R-:W-:-:S04]  /*4880*/  LOP3.LUT R75, R75, R74, RZ, 0x3c, !PT ;  /* 0x0000004a4b4b7212 */ /* 0x020fc800078e3cff */
[----:B------:R-:W-:-:S13]  /*4890*/  ISETP.GT.AND P0, PT, R75, -0x1, PT ;  /* 0xffffffff4b00780c */ /* 0x000fda0003f04270 */
[----:B------:R-:W-:Y:S05]  /*48a0*/  @P0 BRA `(.L_x_355) ;  /* 0xfffffffc00e80947 */ /* 0x000fea000383ffff */
.L_x_354:
[----:B------:R-:W-:Y:S05]  /*48b0*/  WARPSYNC.ALL ;  /* 0x0000000000007948 */ /* 0x000fea0003800000 */
[----:B------:R-:W-:Y:S06]  /*48c0*/  BAR.SYNC.DEFER_BLOCKING 0x0 ;  /* 0x0000000000007b1d */ /* 0x000fec0000010000 */
.L_x_352:
[----:B------:R-:W-:Y:S02]  /*48d0*/  ISETP.GT.U32.AND P1, PT, R2, 0x3, PT ;  /* 0x000000030200780c */ /* 0x000fe40003f24070 */
[----:B------:R-:W-:Y:S02]  /*48e0*/  CS2R R78, SRZ ;  /* 0x00000000004e7805 */ /* 0x000fe4000001ff00 */
[----:B------:R-:W-:-:S09]  /*48f0*/  PLOP3.LUT P0, PT, PT, PT, PT, 0x8, 0x80 ;  /* 0x000000000080781c */ /* 0x000fd20003f0e170 */
[----:B------:R-:W-:Y:S05]  /*4900*/  @P1 BRA `(.L_x_356) ;  /* 0x0000000000241947 */ /* 0x000fea0003800000 */
.L_x_353:
[----:B0-----:R-:W0:Y:S01]  /*4910*/  LDC.64 R74, c[0x0][0x3d0] ;  /* 0x0000f400ff4a7b82 */ /* 0x001e220000000a00 */
[----:B------:R-:W-:-:S06]  /*4920*/  UIMAD UR10, UR19, UR4, UR9 ;  /* 0x00000004130a72a4 */ /* 0x000fcc000f8e0209 */
[----:B------:R-:W-:-:S04]  /*4930*/  MOV R77, UR10 ;  /* 0x0000000a004d7c02 */ /* 0x000fc80008000f00 */
[----:B------:R-:W-:-:S05]  /*4940*/  LEA R77, R77, R56, 0x3 ;  /* 0x000000384d4d7211 */ /* 0x000fca00078e18ff */
[----:B0-----:R-:W-:-:S06]  /*4950*/  IMAD.WIDE.U32 R74, R77, 0x4, R74 ;  /* 0x000000044d4a7825 */ /* 0x001fcc00078e004a */
[----:B------:R-:W2:Y:S01]  /*4960*/  LDG.E.64 R74, desc[UR16][R74.64] ;  /* 0x000000104a4a7981 */ /* 0x000ea2000c1e1b00 */
[----:B------:R-:W-:Y:S01]  /*4970*/  PLOP3.LUT P0, PT, PT, PT, PT, 0x80, 0x8 ;  /* 0x000000000008781c */ /* 0x000fe20003f0f070 */
[----:B--2---:R-:W-:Y:S01]  /*4980*/  FADD.FTZ R78, RZ, R74 ;  /* 0x0000004aff4e7221 */ /* 0x004fe20000010000 */
[----:B------:R-:W-:-:S11]  /*4990*/  FADD.FTZ R79, RZ, R75 ;  /* 0x0000004bff4f7221 */ /* 0x000fd60000010000 */
.L_x_356:
[----:B------:R-:W-:Y:S05]  /*49a0*/  BSYNC.RECONVERGENT B0 ;  /* 0x0000000000007941 */ /* 0x000fea0003800200 */
.L_x_348:
[----:B0-----:R-:W0:Y:S01]  /*49b0*/  SHFL.BFLY PT, R75, R78, 0x1, 0x1f ;  /* 0x0c201f004e4b7f89 */ /* 0x001e2200000e0000 */
[----:B------:R-:W-:Y:S01]  /*49c0*/  LOP3.LUT P1, RZ, R2, 0x1, RZ, 0xc0, !PT ;  /* 0x0000000102ff7812 */ /* 0x000fe2000782c0ff */
[----:B------:R-:W1:Y:S02]  /*49d0*/  LDCU.64 UR20, c[0x0][0x380] ;  /* 0x00007000ff1477ac */ /* 0x000e640008000a00 */
[----:B------:R-:W2:Y:S01]  /*49e0*/  SHFL.BFLY PT, R74, R79, 0x1, 0x1f ;  /* 0x0c201f004f4a7f89 */ /* 0x000ea200000e0000 */
[----:B------:R-:W-:Y:S01]  /*49f0*/  PLOP3.LUT P0, PT, P1, P0, PT, 0xf2, 0x2f ;  /* 0x00000000002f781c */ /* 0x000fe20000f01e72 */
[----:B------:R-:W-:Y:S01]  /*4a00*/  ULOP3.LUT UR4, UR4, 0x1, URZ, 0x3c, !UPT ;  /* 0x0000000104047892 */ /* 0x000fe2000f8e3cff */
[----:B0-----:R-:W-:Y:S01]  /*4a10*/  FADD.FTZ R75, R75, R78 ;  /* 0x0000004e4b4b7221 */ /* 0x001fe20000010000 */
[----:B--2---:R-:W-:-:S10]  /*4a20*/  FADD.FTZ R76, R74, R79 ;  /* 0x0000004f4a4c7221 */ /* 0x004fd40000010000 */
[----:B------:R-:W-:Y:S01]  /*4a30*/  @!P0 FMUL.FTZ R74, R75, 9.7656251455191522837e-05 ;  /* 0x38cccccd4b4a8820 */ /* 0x000fe20000410000 */
[----:B------:R-:W-:-:S05]  /*4a40*/  @!P0 FMUL.FTZ R75, R76, 9.7656251455191522837e-05 ;  /* 0x38cccccd4c4b8820 */ /* 0x000fca0000410000 */
[----:B------:R-:W-:Y:S01]  /*4a50*/  @!P0 STS.64 [R59], R74 ;  /* 0x0000004a3b008388 */ /* 0x000fe20000000a00 */
[----:B------:R-:W-:Y:S01]  /*4a60*/  BAR.SYNC.DEFER_BLOCKING 0x0 ;  /* 0x0000000000007b1d */ /* 0x000fe20000010000 */
[----:B-1----:R-:W-:-:S04]  /*4a70*/  IADD3 R64, P0, PT, R64, UR20, RZ ;  /* 0x0000001440407c10 */ /* 0x002fc8000ff1e0ff */
[----:B------:R-:W-:Y:S01]  /*4a80*/  IADD3.X R65, PT, PT, R65, UR21, RZ, P0, !PT ;  /* 0x0000001541417c10 */ /* 0x000fe200087fe4ff */
        /* <DEDUP_REMOVED lines=75> */
[----:B------:R-:W-:Y:S01]  /*4f40*/  F2FP.BF16.F32.PACK_AB R74, R75, R74 ;  /* 0x0000004a4b4a723e */ /* 0x000fe200000010ff */
        /* <DEDUP_REMOVED lines=27> */
[----:B------:R1:W-:Y:S01]  /*5100*/  STG.E.64 desc[UR16][R64.64+0x5000], R76 ;  /* 0x0050004c40007986 */ /* 0x0003e2000c101b10 */
[----:B------:R-:W-:-:S02]  /*5110*/  F2FP.BF16.F32.PACK_AB R81, R83, R102 ;  /* 0x000000665351723e */ /* 0x000fc400000010ff */
[----:B------:R-:W-:Y:S01]  /*5120*/  F2FP.BF16.F32.PACK_AB R82, R85, R82 ;  /* 0x000000525552723e */ /* 0x000fe200000010ff */
[----:B------:R1:W-:Y:S01]  /*5130*/  STG.E.64 desc[UR16][R64.64+0xa000], R78 ;  /* 0x00a0004e40007986 */ /* 0x0003e2000c101b10 */
        /* <DEDUP_REMOVED lines=8> */
[----:B------:R1:W-:Y:S01]  /*51c0*/  STG.E.64 desc[UR16][R64.64+0x14000], R82 ;  /* 0x0140005240007986 */ /* 0x0003e2000c101b10 */
[----:B------:R-:W-:Y:S02]  /*51d0*/  F2FP.BF16.F32.PACK_AB R104, R97, R140 ;  /* 0x0000008c6168723e */ /* 0x000fe400000010ff */
[----:B------:R-:W-:Y:S01]  /*51e0*/  F2FP.BF16.F32.PACK_AB R105, R105, R96 ;  /* 0x000000606969723e */ /* 0x000fe200000010ff */
[----:B------:R1:W-:Y:S04]  /*51f0*/  STG.E.64 desc[UR16][R64.64+0x19000], R84 ;  /* 0x0190005440007986 */ /* 0x0003e8000c101b10 */
[----:B------:R1:W-:Y:S04]  /*5200*/  STG.E.64 desc[UR16][R64.64+0x1e000], R138 ;  /* 0x01e0008a40007986 */ /* 0x0003e8000c101b10 */
[----:B------:R1:W-:Y:S01]  /*5210*/  STG.E.64 desc[UR16][R64.64+0x23000], R104 ;  /* 0x0230006840007986 */ /* 0x0003e2000c101b10 */
[----:B------:R-:W-:Y:S05]  /*5220*/  BRA.U !UP0, `(.L_x_357) ;  /* 0xffffffc108247547 */ /* 0x000fea000b83ffff */
.L_x_344:
[----:B0-----:R-:W0:Y:S02]  /*5230*/  S2R R5, SR_TID.X ;  /* 0x0000000000057919 */ /* 0x001e240000002100 */
[----:B0-----:R-:W-:-:S13]  /*5240*/  ISETP.NE.AND P0, PT, R5, RZ, PT ;  /* 0x000000ff0500720c */ /* 0x001fda0003f05270 */
[----:B------:R-:W-:Y:S05]  /*5250*/  @P0 BRA `(.L_x_358) ;  /* 0x0000000000200947 */ /* 0x000fea0003800000 */
.L_x_359:
[----:B------:R-:W-:Y:S02]  /*5260*/  MOV R3, UR7 ;  /* 0x0000000700037c02 */ /* 0x000fe40008000f00 */
[----:B------:R-:W-:-:S05]  /*5270*/  MOV R2, UR6 ;  /* 0x0000000600027c02 */ /* 0x000fca0008000f00 */
[----:B------:R-:W2:Y:S04]  /*5280*/  LD.E.STRONG.GPU R3, desc[UR16][R2.64+0x120] ;  /* 0x0001201002037980 */ /* 0x000ea8000c10f900 */
[----:B--2---:R-:W-:Y:S01]  /*5290*/  CCTL.IVALL ;  /* 0x00000000ff00798f */ /* 0x004fe20002000000 */
[----:B------:R-:W-:Y:S05]  /*52a0*/  YIELD ;  /* 0x0000000000007946 */ /* 0x000fea0003800000 */
[----:B-----5:R-:W-:-:S04]  /*52b0*/  LOP3.LUT R4, R3, R0, RZ, 0x3c, !PT ;  /* 0x0000000003047212 */ /* 0x020fc800078e3cff */
[----:B------:R-:W-:-:S13]  /*52c0*/  ISETP.GT.AND P0, PT, R4, -0x1, PT ;  /* 0xffffffff0400780c */ /* 0x000fda0003f04270 */
[----:B------:R-:W-:Y:S05]  /*52d0*/  @P0 BRA `(.L_x_359) ;  /* 0xfffffffc00e00947 */ /* 0x000fea000383ffff */
.L_x_358:
[----:B------:R-:W-:Y:S05]  /*52e0*/  WARPSYNC.ALL ;  /* 0x0000000000007948 */ /* 0x000fea0003800000 */
[----:B------:R-:W-:Y:S01]  /*52f0*/  USHF.R.U32.HI UR4, URZ, 0x2, UR9 ;  /* 0x00000002ff047899 */ /* 0x000fe20008011609 */
[----:B------:R-:W-:Y:S01]  /*5300*/  BAR.SYNC.DEFER_BLOCKING 0x0 ;  /* 0x0000000000007b1d */ /* 0x000fe20000010000 */
[----:B------:R-:W-:Y:S02]  /*5310*/  UIMAD UR5, UR15, 0x140, URZ ;  /* 0x000001400f0578a4 */ /* 0x000fe4000f8e02ff */
[----:B------:R-:W-:Y:S02]  /*5320*/  ULOP3.LUT UR4, UR4, 0x3ffe, URZ, 0xc0, !UPT ;  /* 0x00003ffe04047892 */ /* 0x000fe4000f8ec0ff */
[----:B------:R-:W-:-:S02]  /*5330*/  UIADD3 UR10, UPT, UPT, UR5, 0x140, URZ ;  /* 0x00000140050a7890 */ /* 0x000fc4000fffe0ff */
[----:B------:R-:W-:-:S04]  /*5340*/  UIADD3 UR4, UPT, UPT, UR4, UR18, URZ ;  /* 0x0000001204047290 */ /* 0x000fc8000fffe0ff */
[----:B------:R-:W-:-:S04]  /*5350*/  ULEA UR4, UR4, UR5, 0x5 ;  /* 0x0000000504047291 */ /* 0x000fc8000f8e28ff */
[----:B------:R-:W-:-:S06]  /*5360*/  UISETP.GE.AND UP0, UPT, UR4, UR10, UPT ;  /* 0x0000000a0400728c */ /* 0x000fcc000bf06270 */
[----:B------:R-:W-:-:S13]  /*5370*/  PLOP3.LUT P0, PT, PT, PT, UP0, 0x80, 0x8 ;  /* 0x000000000008781c */ /* 0x000fda0003f0f008 */
[----:B------:R-:W-:Y:S05]  /*5380*/  @P0 EXIT ;  /* 0x000000000000094d */ /* 0x000fea0003800000 */
[----:B------:R-:W0:Y:S01]  /*5390*/  LDC.64 R2, c[0x0][0x3c8] ;  /* 0x0000f200ff027b82 */ /* 0x000e220000000a00 */
[--C-:B-----5:R-:W-:Y:S01]  /*53a0*/  SHF.R.U32.HI R0, RZ, 0x5, R5.reuse ;  /* 0x00000005ff007819 */ /* 0x120fe20000011605 */
[----:B------:R-:W2:Y:S01]  /*53b0*/  LDCU.64 UR6, c[0x0][0x3d0] ;  /* 0x00007a00ff0677ac */ /* 0x000ea20008000a00 */
[----:B------:R-:W-:Y:S02]  /*53c0*/  SHF.R.U32.HI R9, RZ, 0x4, R5 ;  /* 0x00000004ff097819 */ /* 0x000fe40000011605 */
[----:B------:R-:W-:Y:S01]  /*53d0*/  LOP3.LUT R6, RZ, R0, RZ, 0x33, !PT ;  /* 0x00000000ff067212 */ /* 0x000fe200078e33ff */
[----:B------:R-:W-:Y:S01]  /*53e0*/  UMOV UR5, 0x400 ;  /* 0x0000040000057882 */ /* 0x000fe20000000000 */
[C---:B------:R-:W-:Y:S01]  /*53f0*/  LOP3.LUT R20, R5.reuse, 0x1f, RZ, 0xc0, !PT ;  /* 0x0000001f05147812 */ /* 0x040fe200078ec0ff */
[----:B------:R-:W3:Y:S01]  /*5400*/  S2UR UR8, SR_CgaCtaId ;  /* 0x00000000000879c3 */ /* 0x000ee20000008800 */
[C---:B------:R-:W-:Y:S02]  /*5410*/  LOP3.LUT R48, R5.reuse, 0xf, RZ, 0xc0, !PT ;  /* 0x0000000f05307812 */ /* 0x040fe400078ec0ff */
[----:B------:R-:W-:-:S02]  /*5420*/  SHF.L.U32 R45, R5, 0x1, RZ ;  /* 0x00000001052d7819 */ /* 0x000fc400000006ff */
[----:B0-----:R-:W-:-:S04]  /*5430*/  ISETP.LT.U32.AND P0, PT, R2, 0x9, PT ;  /* 0x000000090200780c */ /* 0x001fc80003f01070 */
[----:B------:R-:W-:-:S04]  /*5440*/  ISETP.LT.AND.EX P0, PT, R3, RZ, PT, P0 ;  /* 0x000000ff0300720c */ /* 0x000fc80003f01300 */
[----:B------:R-:W-:Y:S01]  /*5450*/  SEL R4, R2, 0x9, P0 ;  /* 0x0000000902047807 */ /* 0x000fe20000000000 */
[----:B---3--:R-:W-:Y:S01]  /*5460*/  ULEA UR8, UR8, UR5, 0x18 ;  /* 0x0000000508087291 */ /* 0x008fe2000f8ec0ff */
[----:B------:R-:W-:Y:S01]  /*5470*/  SEL R3, R3, RZ, P0 ;  /* 0x000000ff03037207 */ /* 0x000fe20000000000 */
[----:B--2---:R-:W-:Y:S01]  /*5480*/  UIADD3 UR5, UP0, UPT, UR6, 0xc9200, URZ ;  /* 0x000c920006057890 */ /* 0x004fe2000ff1e0ff */
[C---:B------:R-:W-:Y:S02]  /*5490*/  SHF.L.U32 R7, R4.reuse, 0x1, RZ ;  /* 0x0000000104077819 */ /* 0x040fe400000006ff */
[----:B------:R-:W-:Y:S01]  /*54a0*/  SHF.L.U64.HI R4, R4, 0x1, R3 ;  /* 0x0000000104047819 */ /* 0x000fe20000010203 */
[----:B------:R-:W-:Y:S01]  /*54b0*/  UIADD3.X UR6, UPT, UPT, URZ, UR7, URZ, UP0, !UPT ;  /* 0x00000007ff067290 */ /* 0x000fe200087fe4ff */
[----:B------:R-:W-:-:S04]  /*54c0*/  IADD3 R6, P0, PT, R6, R7, RZ ;  /* 0x0000000706067210 */ /* 0x000fc80007f1e0ff */
[----:B------:R-:W-:-:S05]  /*54d0*/  IADD3.X R8, PT, PT, R4, -0x1, RZ, P0, !PT ;  /* 0xffffffff04087810 */ /* 0x000fca00007fe4ff */
[----:B------:R-:W-:-:S04]  /*54e0*/  IMAD.WIDE.U32 R2, R8, -0x33333333, RZ ;  /* 0xcccccccd08027825 */ /* 0x000fc800078e00ff */
        /* <DEDUP_REMOVED lines=21> */
[----:B------:R-:W-:Y:S02]  /*5640*/  MOV R11, UR4 ;  /* 0x00000004000b7c02 */ /* 0x000fe40008000f00 */
[----:B------:R-:W-:Y:S02]  /*5650*/  IADD3 R21, PT, PT, R12, UR8, RZ ;  /* 0x000000080c157c10 */ /* 0x000fe4000fffe0ff */
[----:B------:R-:W-:Y:S02]  /*5660*/  LOP3.LUT R40, R2, 0x1f, R5, 0xf8, !PT ;  /* 0x0000001f02287812 */ /* 0x000fe400078ef805 */
[----:B------:R-:W-:Y:S02]  /*5670*/  LOP3.LUT R41, R46, 0xfffffff8, RZ, 0xc0, !PT ;  /* 0xfffffff82e297812 */ /* 0x000fe400078ec0ff */
[----:B------:R-:W-:-:S07]  /*5680*/  LOP3.LUT R42, R42, 0x3fffffff, RZ, 0xc0, !PT ;  /* 0x3fffffff2a2a7812 */ /* 0x000fce00078ec0ff */
.L_x_372:
[----:B------:R-:W-:Y:S01]  /*5690*/  ISETP.GT.U32.AND P1, PT, R7, R0, PT ;  /* 0x000000000700720c */ /* 0x000fe20003f24070 */
[----:B------:R-:W-:Y:S01]  /*56a0*/  BSSY.RECONVERGENT B0, `(.L_x_360) ;  /* 0x0000072000007945 */ /* 0x000fe20003800200 */
[----:B0-----:R-:W-:Y:S02]  /*56b0*/  CS2R R22, SRZ ;  /* 0x0000000000167805 */ /* 0x001fe4000001ff00 */
[----:B------:R-:W-:-:S13]  /*56c0*/  ISETP.GT.AND.EX P1, PT, R4, RZ, PT, P1 ;  /* 0x000000ff0400720c */ /* 0x000fda0003f24310 */
[----:B--2---:R-:W-:Y:S05]  /*56d0*/  @!P1 BRA `(.L_x_361) ;  /* 0x0000000400b89947 */ /* 0x004fea0003800000 */
        /* <DEDUP_REMOVED lines=20> */
.L_x_364:
        /* <DEDUP_REMOVED lines=33> */
.L_x_363:
[----:B------:R-:W-:Y:S05]  /*5a30*/  BSYNC.RECONVERGENT B1 ;  /* 0x0000000000017941 */ /* 0x000fea0003800200 */
.L_x_362:
        /* <DEDUP_REMOVED lines=25> */
.L_x_366:
[----:B------:R-:W-:Y:S05]  /*5bd0*/  BSYNC.RECONVERGENT B1 ;  /* 0x0000000000017941 */ /* 0x000fea0003800200 */
.L_x_365:
        /* <DEDUP_REMOVED lines=30> */
.L_x_361:
[----:B------:R-:W-:Y:S05]  /*5dc0*/  BSYNC.RECONVERGENT B0 ;  /* 0x0000000000007941 */ /* 0x000fea0003800200 */
.L_x_360:
[----:B------:R-:W-:Y:S01]  /*5dd0*/  ISETP.GT.U32.AND P1, PT, R5, 0x1ff, PT ;  /* 0x000001ff0500780c */ /* 0x000fe20003f24070 */
[----:B------:R0:W-:Y:S04]  /*5de0*/  STS [R10], R23 ;  /* 0x000000170a007388 */ /* 0x0001e80000000800 */
[----:B------:R0:W-:Y:S01]  /*5df0*/  STS [R10+0x500], R22 ;  /* 0x000500160a007388 */ /* 0x0001e20000000800 */
[----:B------:R-:W-:Y:S07]  /*5e00*/  BAR.SYNC.DEFER_BLOCKING 0x0 ;  /* 0x0000000000007b1d */ /* 0x000fee0000010000 */
[----:B------:R-:W-:Y:S05]  /*5e10*/  @P1 BRA `(.L_x_367) ;  /* 0x0000000000c81947 */ /* 0x000fea0003800000 */
[----:B------:R-:W2:Y:S01]  /*5e20*/  LDC.64 R16, c[0x0][0x388] ;  /* 0x0000e200ff107b82 */ /* 0x000ea20000000a00 */
[----:B------:R-:W-:Y:S02]  /*5e30*/  ISETP.GT.U32.AND P1, PT, R48, 0x9, PT ;  /* 0x000000093000780c */ /* 0x000fe40003f24070 */
[----:B0-----:R-:W-:-:S05]  /*5e40*/  MOV R22, R9 ;  /* 0x0000000900167202 */ /* 0x001fca0000000f00 */
[----:B------:R-:W0:Y:S06]  /*5e50*/  LDC.64 R18, c[0x0][0x390] ;  /* 0x0000e400ff127b82 */ /* 0x000e2c0000000a00 */
.L_x_371:
        /* <DEDUP_REMOVED lines=14> */
[----:B0--3--:R-:W0:Y:S01]  /*5f40*/  SHFL.BFLY PT, R14, R13, 0x8, 0x101f ;  /* 0x0d101f000d0e7f89 */ /* 0x009e2200000e0000 */
[----:B------:R-:W-:-:S02]  /*5f50*/  MOV R30, 0xffff ;  /* 0x0000ffff001e7802 */ /* 0x000fc40000000f00 */
[----:B------:R-:W-:Y:S01]  /*5f60*/  MOV R32, 0xffff ;  /* 0x0000ffff00207802 */ /* 0x000fe20000000f00 */
[----:B----4-:R-:W-:Y:S01]  /*5f70*/  FADD.FTZ R15, R15, R12 ;  /* 0x0000000c0f0f7221 */ /* 0x010fe20000010000 */
        /* <DEDUP_REMOVED lines=13> */
.L_x_382:
[----:B------:R-:W-:Y:S01]  /*6050*/  BSSY.RECONVERGENT B0, `(.L_x_369) ;  /* 0x000000b000007945 */ /* 0x000fe20003800200 */
[----:B----4-:R-:W-:-:S03]  /*6060*/  FADD.FTZ R13, R12, R13 ;  /* 0x0000000d0c0d7221 */ /* 0x010fc60000010000 */
[----:B------:R-:W-:Y:S05]  /*6070*/  @P2 BRA `(.L_x_370) ;  /* 0x0000000000202947 */ /* 0x000fea0003800000 */
[----:B------:R-:W-:Y:S02]  /*6080*/  F2FP.BF16.F32.PACK_AB R12, R13, R26 ;  /* 0x0000001a0d0c723e */ /* 0x000fe400000010ff */
[----:B------:R-:W-:Y:S02]  /*6090*/  IADD3 R15, PT, PT, R22, R11, RZ ;  /* 0x0000000b160f7210 */ /* 0x000fe40007ffe0ff */
[C---:B------:R-:W-:Y:S02]  /*60a0*/  PRMT R23, R12.reuse, 0x7610, R23 ;  /* 0x000076100c177816 */ /* 0x040fe40000000017 */
[----:B------:R-:W-:Y:S01]  /*60b0*/  PRMT R24, R12, 0x7632, R24 ;  /* 0x000076320c187816 */ /* 0x000fe20000000018 */
[----:B--2---:R-:W-:-:S04]  /*60c0*/  IMAD.WIDE R12, R15, 0x2, R16 ;  /* 0x000000020f0c7825 */ /* 0x004fc800078e0210 */
[----:B------:R-:W-:Y:S01]  /*60d0*/  IMAD.WIDE R14, R15, 0x2, R18 ;  /* 0x000000020f0e7825 */ /* 0x000fe200078e0212 */
[----:B------:R0:W-:Y:S04]  /*60e0*/  STG.E.U16 desc[UR16][R12.64], R23 ;  /* 0x000000170c007986 */ /* 0x0001e8000c101510 */
[----:B------:R0:W-:Y:S02]  /*60f0*/  STG.E.U16 desc[UR16][R14.64], R24 ;  /* 0x000000180e007986 */ /* 0x0001e4000c101510 */
.L_x_370:
[----:B------:R-:W-:Y:S05]  /*6100*/  BSYNC.RECONVERGENT B0 ;  /* 0x0000000000007941 */ /* 0x000fea0003800200 */
.L_x_369:
[C---:B------:R-:W-:Y:S02]  /*6110*/  ISETP.GE.U32.AND P2, PT, R22.reuse, 0xc, PT ;  /* 0x0000000c1600780c */ /* 0x040fe40003f46070 */
[----:B------:R-:W-:-:S11]  /*6120*/  IADD3 R22, PT, PT, R22, 0x14, RZ ;  /* 0x0000001416167810 */ /* 0x000fd60007ffe0ff */
[----:B------:R-:W-:Y:S05]  /*6130*/  @!P2 BRA `(.L_x_371) ;  /* 0xfffffffc0048a947 */ /* 0x000fea000383ffff */
.L_x_367:
[----:B------:R-:W-:Y:S05]  /*6140*/  WARPSYNC.ALL ;  /* 0x0000000000007948 */ /* 0x000fea0003800000 */
[----:B------:R-:W-:Y:S01]  /*6150*/  IADD3 R11, PT, PT, R11, 0x240, RZ ;  /* 0x000002400b0b7810 */ /* 0x000fe20007ffe0ff */
[----:B------:R-:W-:Y:S03]  /*6160*/  BAR.SYNC.DEFER_BLOCKING 0x0 ;  /* 0x0000000000007b1d */ /* 0x000fe60000010000 */
[----:B------:R-:W-:-:S13]  /*6170*/  ISETP.GE.AND P1, PT, R11, UR10, PT ;  /* 0x0000000a0b007c0c */ /* 0x000fda000bf26270 */
[----:B------:R-:W-:Y:S05]  /*6180*/  @!P1 BRA `(.L_x_372) ;  /* 0xfffffff400409947 */ /* 0x000fea000383ffff */
[----:B------:R-:W-:Y:S05]  /*6190*/  EXIT ;  /* 0x000000000000794d */ /* 0x000fea0003800000 */
.L_x_368:
        /* <DEDUP_REMOVED lines=8> */
.L_x_374:
[----:B------:R-:W-:Y:S05]  /*6220*/  BSYNC B0 ;  /* 0x0000000000007941 */ /* 0x000fea0003800000 */
.L_x_373:
        /* <DEDUP_REMOVED lines=8> */
.L_x_375:
[----:B------:R-:W-:Y:S01]  /*62b0*/  FADD.FTZ R15, R15, R12 ;  /* 0x0000000c0f0f7221 */ /* 0x000fe20000010000 */
[----:B------:R-:W-:-:S04]  /*62c0*/  HFMA2 R29, -RZ, RZ, 0, 2.384185791015625e-07 ;  /* 0x00000004ff1d7431 */ /* 0x000fc800000001ff */
[----:B------:R-:W-:Y:S02]  /*62d0*/  MOV R30, R15 ;  /* 0x0000000f001e7202 */ /* 0x000fe40000000f00 */
[----:B------:R-:W-:-:S07]  /*62e0*/  MOV R14, R28 ;  /* 0x0000001c000e7202 */ /* 0x000fce0000000f00 */
[----:B------:R-:W-:Y:S05]  /*62f0*/  WARPSYNC.COLLECTIVE R27, `(.L_x_376) ;  /* 0x000000001b087348 */ /* 0x000fea0003c00000 */
[----:B------:R0:W1:Y:S02]  /*6300*/  SHFL.BFLY P3, R28, R30, R29, R32 ;  /* 0x0c00001d1e1c7389 */ /* 0x0000640000060020 */
[----:B01----:R-:W-:Y:S05]  /*6310*/  ENDCOLLECTIVE ;  /* 0x000000000000791b */ /* 0x003fea0003800000 */
.L_x_376:
[----:B------:R-:W-:-:S05]  /*6320*/  FADD.FTZ R14, R14, R13 ;  /* 0x0000000d0e0e7221 */ /* 0x000fca0000010000 */
[----:B------:R-:W-:Y:S02]  /*6330*/  MOV R30, R14 ;  /* 0x0000000e001e7202 */ /* 0x000fe40000000f00 */
[----:B------:R-:W-:-:S07]  /*6340*/  MOV R24, R28 ;  /* 0x0000001c00187202 */ /* 0x000fce0000000f00 */
[----:B------:R-:W-:Y:S05]  /*6350*/  WARPSYNC.COLLECTIVE R27, `(.L_x_377) ;  /* 0x000000001b087348 */ /* 0x000fea0003c00000 */
[----:B------:R0:W1:Y:S02]  /*6360*/  SHFL.BFLY P3, R28, R30, R29, R32 ;  /* 0x0c00001d1e1c7389 */ /* 0x0000640000060020 */
[----:B01----:R-:W-:Y:S05]  /*6370*/  ENDCOLLECTIVE ;  /* 0x000000000000791b */ /* 0x003fea0003800000 */
.L_x_377:
[----:B------:R-:W-:Y:S01]  /*6380*/  FADD.FTZ R24, R15, R24 ;  /* 0x000000180f187221 */ /* 0x000fe20000010000 */
[----:B------:R-:W-:-:S04]  /*6390*/  HFMA2 R29, -RZ, RZ, 0, 1.1920928955078125e-07 ;  /* 0x00000002ff1d7431 */ /* 0x000fc800000001ff */
[----:B------:R-:W-:Y:S02]  /*63a0*/  MOV R30, R24 ;  /* 0x00000018001e7202 */ /* 0x000fe40000000f00 */
[----:B------:R-:W-:-:S07]  /*63b0*/  MOV R23, R28 ;  /* 0x0000001c00177202 */ /* 0x000fce0000000f00 */
[----:B------:R-:W-:Y:S05]  /*63c0*/  WARPSYNC.COLLECTIVE R27, `(.L_x_378) ;  /* 0x000000001b087348 */ /* 0x000fea0003c00000 */
[----:B------:R0:W1:Y:S02]  /*63d0*/  SHFL.BFLY P3, R28, R30, R29, R32 ;  /* 0x0c00001d1e1c7389 */ /* 0x0000640000060020 */
[----:B01----:R-:W-:Y:S05]  /*63e0*/  ENDCOLLECTIVE ;  /* 0x000000000000791b */ /* 0x003fea0003800000 */
.L_x_378:
[----:B------:R-:W-:-:S05]  /*63f0*/  FADD.FTZ R23, R14, R23 ;  /* 0x000000170e177221 */ /* 0x000fca0000010000 */
[----:B------:R-:W-:Y:S02]  /*6400*/  MOV R30, R23 ;  /* 0x00000017001e7202 */ /* 0x000fe40000000f00 */
[----:B------:R-:W-:-:S07]  /*6410*/  MOV R25, R28 ;  /* 0x0000001c00197202 */ /* 0x000fce0000000f00 */
[----:B------:R-:W-:Y:S05]  /*6420*/  WARPSYNC.COLLECTIVE R27, `(.L_x_379) ;  /* 0x000000001b087348 */ /* 0x000fea0003c00000 */
[----:B------:R0:W1:Y:S02]  /*6430*/  SHFL.BFLY P3, R28, R30, R29, R32 ;  /* 0x0c00001d1e1c7389 */ /* 0x0000640000060020 */
[----:B01----:R-:W-:Y:S05]  /*6440*/  ENDCOLLECTIVE ;  /* 0x000000000000791b */ /* 0x003fea0003800000 */
.L_x_379:
[----:B------:R-:W-:Y:S01]  /*6450*/  FADD.FTZ R25, R24, R25 ;  /* 0x0000001918197221 */ /* 0x000fe20000010000 */
[----:B------:R-:W-:-:S04]  /*6460*/  HFMA2 R29, -RZ, RZ, 0, 5.9604644775390625e-08 ;  /* 0x00000001ff1d7431 */ /* 0x000fc800000001ff */
[----:B------:R-:W-:Y:S02]  /*6470*/  MOV R30, R25 ;  /* 0x00000019001e7202 */ /* 0x000fe40000000f00 */
[----:B------:R-:W-:-:S07]  /*6480*/  MOV R12, R28 ;  /* 0x0000001c000c7202 */ /* 0x000fce0000000f00 */
[----:B------:R-:W-:Y:S05]  /*6490*/  WARPSYNC.COLLECTIVE R27, `(.L_x_380) ;  /* 0x000000001b087348 */ /* 0x000fea0003c00000 */
[----:B------:R0:W1:Y:S02]  /*64a0*/  SHFL.BFLY P3, R28, R30, R29, R32 ;  /* 0x0c00001d1e1c7389 */ /* 0x0000640000060020 */
[----:B01----:R-:W-:Y:S05]  /*64b0*/  ENDCOLLECTIVE ;  /* 0x000000000000791b */ /* 0x003fea0003800000 */
.L_x_380:
[----:B------:R-:W-:-:S05]  /*64c0*/  FADD.FTZ R12, R23, R12 ;  /* 0x0000000c170c7221 */ /* 0x000fca0000010000 */
[----:B------:R-:W-:Y:S02]  /*64d0*/  MOV R30, R12 ;  /* 0x0000000c001e7202 */ /* 0x000fe40000000f00 */
[----:B------:R-:W-:-:S07]  /*64e0*/  MOV R26, R28 ;  /* 0x0000001c001a7202 */ /* 0x000fce0000000f00 */
[----:B------:R-:W-:Y:S05]  /*64f0*/  WARPSYNC.COLLECTIVE R27, `(.L_x_381) ;  /* 0x000000001b087348 */ /* 0x000fea0003c00000 */
[----:B------:R0:W1:Y:S02]  /*6500*/  SHFL.BFLY P3, R28, R30, R29, R32 ;  /* 0x0c00001d1e1c7389 */ /* 0x0000640000060020 */
[----:B01----:R-:W-:Y:S05]  /*6510*/  ENDCOLLECTIVE ;  /* 0x000000000000791b */ /* 0x003fea0003800000 */
.L_x_381:
[----:B------:R-:W-:Y:S01]  /*6520*/  FADD.FTZ R26, R25, R26 ;  /* 0x0000001a191a7221 */ /* 0x000fe20000010000 */
[----:B------:R-:W-:Y:S01]  /*6530*/  MOV R13, R28 ;  /* 0x0000001c000d7202 */ /* 0x000fe20000000f00 */
[----:B------:R-:W-:Y:S06]  /*6540*/  BRA `(.L_x_382) ;  /* 0xfffffff800c07947 */ /* 0x000fec000383ffff */
.L_x_383:
        /* <DEDUP_REMOVED lines=11> */
.L_x_1137:


//--------------------- .text._ZN13group_norm_v218gn_bwd_cuda_kernelI13__nv_bfloat16Li320ELi1ELi16ELi160ELi64ELb1ELb1ELi32ELi320ELi320ELi4ELb1ELi72ELb0ELb1ELNS_15WgradSyncMethodE1ENS_16CompileConditionILi1000EEEEEvPT_S6_S6_PKS5_S8_S8_S8_PKfflPfPj --------------------------
	.section	.text._ZN13group_norm_v218gn_bwd_cuda_kernelI13__nv_bfloat16Li320ELi1ELi16ELi160ELi64ELb1ELb1ELi32ELi320ELi320ELi4ELb1ELi72ELb0ELb1ELNS_15WgradSyncMethodE1ENS_16CompileConditionILi1000EEEEEvPT_S6_S6_PKS5_S8_S8_S8_PKfflPfPj,"ax",@progbits
	.align	128
        .global         _ZN13group_norm_v218gn_bwd_cuda_kernelI13__nv_bfloat16Li320ELi1ELi16ELi160ELi64ELb1ELb1ELi32ELi320ELi320ELi4ELb1ELi72ELb0ELb1ELNS_15WgradSyncMethodE1ENS_16CompileConditionILi1000EEEEEvPT_S6_S6_PKS5_S8_S8_S8_PKfflPfPj
        .type           _ZN13group_norm_v218gn_bwd_cuda_kernelI13__nv_bfloat16Li320ELi1ELi16ELi160ELi64ELb1ELb1ELi32ELi320ELi320ELi4ELb1ELi72ELb0ELb1ELNS_15WgradSyncMethodE1ENS_16CompileConditionILi1000EEEEEvPT_S6_S6_PKS5_S8_S8_S8_PKfflPfPj,@function
        .size           _ZN13group_norm_v218gn_bwd_cuda_kernelI13__nv_bfloat16Li320ELi1ELi16ELi160ELi64ELb1ELb1ELi32ELi320ELi320ELi4ELb1ELi72ELb0ELb1ELNS_15WgradSyncMethodE1ENS_16CompileConditionILi1000EEEEEvPT_S6_S6_PKS5_S8_S8_S8_PKfflPfPj,(.L_x_1138 - _ZN13group_norm_v218gn_bwd_cuda_kernelI13__nv_bfloat16Li320ELi1ELi16ELi160ELi64ELb1ELb1ELi32ELi320ELi320ELi4ELb1ELi72ELb0ELb1ELNS_15WgradSyncMethodE1ENS_16CompileConditionILi1000EEEEEvPT_S6_S6_PKS5_S8_S8_S8_PKfflPfPj)
        .other          _ZN13group_norm_v218gn_bwd_cuda_kernelI13__nv_bfloat16Li320ELi1ELi16ELi160ELi64ELb1ELb1ELi32ELi320ELi320ELi4ELb1ELi72ELb0ELb1ELNS_15WgradSyncMethodE1ENS_16CompileConditionILi1000EEEEEvPT_S6_S6_PKS5_S8_S8_S8_PKfflPfPj,@"STO_CUDA_ENTRY STV_DEFAULT"
_ZN13group_norm_v218gn_bwd_cuda_kernelI13__nv_bfloat16Li320ELi1ELi16ELi160ELi64ELb1ELb1ELi32ELi320ELi320ELi4ELb1ELi72ELb0ELb1ELNS_15WgradSyncMethodE1ENS_16CompileConditionILi1000EEEEEvPT_S6_S6_PKS5_S8_S8_S8_PKfflPfPj:
.text._ZN13group_norm_v218gn_bwd_cuda_kernelI13__nv_bfloat16Li320ELi1ELi16ELi160ELi64ELb1ELb1ELi32ELi320ELi320ELi4ELb1ELi72ELb0ELb1ELNS_15WgradSyncMethodE1ENS_16CompileConditionILi1000EEEEEvPT_S6_S6_PKS5_S8_S8_S8_PKfflPfPj:
        /* <DEDUP_REMOVED lines=32> */
.L_x_385:
[----:B------:R-:W-:Y:S05]  /*0200*/  BSYNC.RECONVERGENT B0 ;  /* 0x0000000000007941 */ /* 0x000fea0003800200 */
.L_x_384:
[----:B------:R-:W-:Y:S02]  /*0210*/  UISETP.GT.U32.AND UP0, UPT, UR14, UR13, UPT ;  /* 0x0000000d0e00728c */ /* 0x000fe4000bf04070 */
[----:B------:R-:W-:Y:S02]  /*0220*/  ULOP3.LUT UR17, UR13, 0x7, URZ, 0xc0, !UPT ;  /* 0x000000070d117892 */ /* 0x000fe4000f8ec0ff */
[----:B------:R-:W-:-:S09]  /*0230*/  UISETP.GT.AND.EX UP0, UPT, UR15, URZ, UPT, UP0 ;  /* 0x000000ff0f00728c */ /* 0x000fd2000bf04300 */
[----:B------:R-:W-:Y:S05]  /*0240*/  BRA.U !UP0, `(.L_x_386) ;  /* 0x00000051081c7547 */ /* 0x000fea000b800000 */
[----:B0-----:R-:W0:Y:S01]  /*0250*/  S2R R2, SR_TID.X ;  /* 0x0000000000027919 */ /* 0x001e220000002100 */
[----:B------:R-:W1:Y:S01]  /*0260*/  LDC.64 R52, c[0x0][0x3a8] ;  /* 0x0000ea00ff347b82 */ /* 0x000e620000000a00 */
[----:B------:R-:W-:-:S07]  /*0270*/  UIMAD UR12, UR17, 0x140, URZ ;  /* 0x00000140110c78a4 */ /* 0x000fce000f8e02ff */
[----:B------:R-:W2:Y:S08]  /*0280*/  LDC.64 R54, c[0x0][0x3b0] ;  /* 0x0000ec00ff367b82 */ /* 0x000eb00000000a00 */
[----:B------:R-:W3:Y:S01]  /*0290*/  S2UR UR11, SR_CgaCtaId ;  /* 0x00000000000b79c3 */ /* 0x000ee20000008800 */
[----:B------:R-:W-:Y:S01]  /*02a0*/  MOV R9, UR17 ;  /* 0x0000001100097c02 */ /* 0x000fe20008000f00 */
[----:B------:R-:W-:Y:S01]  /*02b0*/  UMOV UR5, 0x400 ;  /* 0x0000040000057882 */ /* 0x000fe20000000000 */
[----:B------:R-:W-:-:S02]  /*02c0*/  USHF.R.U32.HI UR8, URZ, 0x2, UR13 ;  /* 0x00000002ff087899 */ /* 0x000fc4000801160d */
[----:B------:R-:W-:Y:S02]  /*02d0*/  USHF.L.U32 UR10, UR21, 0x5, URZ ;  /* 0x00000005150a7899 */ /* 0x000fe400080006ff */
[----:B------:R-:W-:Y:S01]  /*02e0*/  USHF.R.U32.HI UR29, URZ, 0x3, UR13 ;  /* 0x00000003ff1d7899 */ /* 0x000fe2000801160d */
[----:B------:R-:W4:Y:S01]  /*02f0*/  LDC.64 R158, c[0x0][0x3d0] ;  /* 0x0000f400ff9e7b82 */ /* 0x000f220000000a00 */
[----:B------:R-:W-:Y:S01]  /*0300*/  UMOV UR16, 0x7fffffef ;  /* 0x7fffffef00107882 */ /* 0x000fe20000000000 */
[----:B------:R-:W1:Y:S01]  /*0310*/  LDCU UR28, c[0x0][0x3c0] ;  /* 0x00007800ff1c77ac */ /* 0x000e620008000800 */
[----:B------:R-:W1:Y:S01]  /*0320*/  LDCU.64 UR22, c[0x0][0x3b8] ;  /* 0x00007700ff1677ac */ /* 0x000e620008000a00 */
[----:B0-----:R-:W-:Y:S01]  /*0330*/  LOP3.LUT R3, R2, 0xffff, RZ, 0xc0, !PT ;  /* 0x0000ffff02037812 */ /* 0x001fe200078ec0ff */
[----:B------:R-:W0:Y:S04]  /*0340*/  LDCU.64 UR24, c[0x0][0x3a0] ;  /* 0x00007400ff1877ac */ /* 0x000e280008000a00 */
[----:B------:R-:W-:Y:S01]  /*0350*/  IMAD R3, R3, 0x334, RZ ;  /* 0x0000033403037824 */ /* 0x000fe200078e02ff */
[----:B------:R-:W0:Y:S04]  /*0360*/  LDCU.64 UR26, c[0x0][0x398] ;  /* 0x00007300ff1a77ac */ /* 0x000e280008000a00 */
[----:B------:R-:W-:Y:S01]  /*0370*/  SHF.R.U32.HI R50, RZ, 0x10, R3 ;  /* 0x00000010ff327819 */ /* 0x000fe20000011603 */
[----:B------:R-:W0:Y:S03]  /*0380*/  LDCU.64 UR30, c[0x0][0x380] ;  /* 0x00007000ff1e77ac */ /* 0x000e260008000a00 */
        /* <DEDUP_REMOVED lines=11> */
[----:B------:R-:W-:Y:S01]  /*0440*/  SHF.R.U32.HI R4, RZ, 0x2, R2 ;  /* 0x00000002ff047819 */ /* 0x000fe20000011602 */
[----:B---3--:R-:W-:Y:S01]  /*0450*/  ULEA UR20, UR11, UR5, 0x18 ;  /* 0x000000050b147291 */ /* 0x008fe2000f8ec0ff */
[C---:B------:R-:W-:Y:S01]  /*0460*/  SHF.L.U32 R5, R2.reuse, 0x1, RZ ;  /* 0x0000000102057819 */ /* 0x040fe200000006ff */
[----:B------:R-:W-:Y:S01]  /*0470*/  UIADD3 UR4, UPT, UPT, UR5, 0x2800, URZ ;  /* 0x0000280005047890 */ /* 0x000fe2000fffe0ff */
[----:B------:R-:W-:Y:S01]  /*0480*/  MOV R7, UR12 ;  /* 0x0000000c00077c02 */ /* 0x000fe20008000f00 */
[----:B------:R-:W-:Y:S01]  /*0490*/  ULOP3.LUT UR9, UR8, 0x3ffe, URZ, 0xc0, !UPT ;  /* 0x00003ffe08097892 */ /* 0x000fe2000f8ec0ff */
[----:B------:R-:W-:Y:S01]  /*04a0*/  LEA R6, R9, R4, 0x1 ;  /* 0x0000000409067211 */ /* 0x000fe200078e08ff */
[----:B------:R-:W-:Y:S01]  /*04b0*/  ULEA UR8, UR11, UR4, 0x18 ;  /* 0x000000040b087291 */ /* 0x000fe2000f8ec0ff */
[----:B------:R-:W-:Y:S01]  /*04c0*/  LOP3.LUT R5, R5, 0x18, RZ, 0xc0, !PT ;  /* 0x0000001805057812 */ /* 0x000fe200078ec0ff */
[----:B------:R-:W-:Y:S01]  /*04d0*/  ULOP3.LUT UR9, UR9, 0x1, UR21, 0xf8, !UPT ;  /* 0x0000000109097892 */ /* 0x000fe2000f8ef815 */
[----:B------:R-:W-:Y:S01]  /*04e0*/  LEA R8, R2, UR20, 0x5 ;  /* 0x0000001402087c11 */ /* 0x000fe2000f8e28ff */
[----:B------:R-:W-:Y:S01]  /*04f0*/  IMAD R10, R6, 0xa0, -R7 ;  /* 0x000000a0060a7824 */ /* 0x000fe200078e0a07 */
[C---:B------:R-:W-:Y:S01]  /*0500*/  LOP3.LUT R7, R5.reuse, 0x8, RZ, 0x3c, !PT ;  /* 0x0000000805077812 */ /* 0x040fe200078e3cff */
[----:B------:R-:W-:Y:S01]  /*0510*/  ULOP3.LUT UP0, URZ, UR29, UR21, URZ, 0xfc, !UPT ;  /* 0x000000151dff7292 */ /* 0x000fe2000f80fcff */
[C---:B------:R-:W-:Y:S01]  /*0520*/  LOP3.LUT R9, R5.reuse, 0x10, RZ, 0x3c, !PT ;  /* 0x0000001005097812 */ /* 0x040fe200078e3cff */
[----:B------:R-:W-:Y:S01]  /*0530*/  UMOV UR4, URZ ;  /* 0x000000ff00047c82 */ /* 0x000fe20008000000 */
[----:B------:R-:W-:Y:S01]  /*0540*/  LOP3.LUT R11, R5, 0x18, RZ, 0x3c, !PT ;  /* 0x00000018050b7812 */ /* 0x000fe200078e3cff */
[----:B------:R-:W-:Y:S01]  /*0550*/  USEL UR16, UR16, 0x1, !UP0 ;  /* 0x0000000110107887 */ /* 0x000fe2000c000000 */
[----:B------:R-:W-:-:S02]  /*0560*/  IADD3 R45, PT, PT, R10, 0x4c, RZ ;  /* 0x0000004c0a2d7810 */ /* 0x000fc40007ffe0ff */
[C---:B------:R-:W-:Y:S02]  /*0570*/  IADD3 R47, PT, PT, R10.reuse, 0x50, RZ ;  /* 0x000000500a2f7810 */ /* 0x040fe40007ffe0ff */
[----:B------:R-:W-:Y:S02]  /*0580*/  IADD3 R49, PT, PT, R10, 0x54, RZ ;  /* 0x000000540a317810 */ /* 0x000fe40007ffe0ff */
[----:B------:R-:W-:Y:S02]  /*0590*/  IADD3 R6, PT, PT, R8, R7, RZ ;  /* 0x0000000708067210 */ /* 0x000fe40007ffe0ff */
[C---:B------:R-:W-:Y:S02]  /*05a0*/  LOP3.LUT R13, R10.reuse, 0x4, RZ, 0xfc, !PT ;  /* 0x000000040a0d7812 */ /* 0x040fe400078efcff */
[C---:B------:R-:W-:Y:S02]  /*05b0*/  LOP3.LUT R14, R10.reuse, 0x8, RZ, 0xfc, !PT ;  /* 0x000000080a0e7812 */ /* 0x040fe400078efcff */
[----:B------:R-:W-:-:S02]  /*05c0*/  LOP3.LUT R15, R10, 0xc, RZ, 0xfc, !PT ;  /* 0x0000000c0a0f7812 */ /* 0x000fc400078efcff */
[C---:B------:R-:W-:Y:S02]  /*05d0*/  LOP3.LUT R16, R10.reuse, 0x10, RZ, 0xfc, !PT ;  /* 0x000000100a107812 */ /* 0x040fe400078efcff */
[C---:B------:R-:W-:Y:S02]  /*05e0*/  LOP3.LUT R17, R10.reuse, 0x14, RZ, 0xfc, !PT ;  /* 0x000000140a117812 */ /* 0x040fe400078efcff */
[C---:B------:R-:W-:Y:S02]  /*05f0*/  LOP3.LUT R19, R10.reuse, 0x18, RZ, 0xfc, !PT ;  /* 0x000000180a137812 */ /* 0x040fe400078efcff */
[C---:B------:R-:W-:Y:S02]  /*0600*/  LOP3.LUT R21, R10.reuse, 0x1c, RZ, 0xfc, !PT ;  /* 0x0000001c0a157812 */ /* 0x040fe400078efcff */
        /* <DEDUP_REMOVED lines=28> */
[----:B------:R-:W-:Y:S02]  /*07d0*/  IADD3 R87, PT, PT, R10, 0x9c, RZ ;  /* 0x0000009c0a577810 */ /* 0x000fe40007ffe0ff */
[C---:B------:R-:W-:Y:S02]  /*07e0*/  IADD3 R5, PT, PT, R8.reuse, R5, RZ ;  /* 0x0000000508057210 */ /* 0x040fe40007ffe0ff */
[C---:B------:R-:W-:Y:S02]  /*07f0*/  IADD3 R7, PT, PT, R8.reuse, R9, RZ ;  /* 0x0000000908077210 */ /* 0x040fe40007ffe0ff */
[----:B------:R-:W-:-:S02]  /*0800*/  IADD3 R8, PT, PT, R8, R11, RZ ;  /* 0x0000000b08087210 */ /* 0x000fc40007ffe0ff */
[----:B------:R-:W-:Y:S01]  /*0810*/  MOV R99, UR8 ;  /* 0x0000000800637c02 */ /* 0x000fe20008000f00 */
[----:B------:R-:W-:Y:S01]  /*0820*/  UIADD3 UR8, UPT, UPT, UR5, 0x3480, URZ ;  /* 0x0000348005087890 */ /* 0x000fe2000fffe0ff */
[----:B------:R-:W-:Y:S01]  /*0830*/  SHF.R.U32.HI R11, RZ, 0x2, R10 ;  /* 0x00000002ff0b7819 */ /* 0x000fe2000001160a */
[----:B------:R-:W-:Y:S01]  /*0840*/  UIADD3 UR5, UPT, UPT, UR5, 0x34a0, URZ ;  /* 0x000034a005057890 */ /* 0x000fe2000fffe0ff */
[----:B------:R-:W-:Y:S02]  /*0850*/  SHF.R.U32.HI R46, RZ, 0x2, R45 ;  /* 0x00000002ff2e7819 */ /* 0x000fe4000001162d */
[----:B------:R-:W-:Y:S01]  /*0860*/  SHF.R.U32.HI R48, RZ, 0x2, R47 ;  /* 0x00000002ff307819 */ /* 0x000fe2000001162f */
[----:B------:R-:W-:Y:S01]  /*0870*/  IMAD R11, R11, 0x28, R99 ;  /* 0x000000280b0b7824 */ /* 0x000fe200078e0263 */
[----:B------:R-:W-:Y:S01]  /*0880*/  SHF.R.U32.HI R51, RZ, 0x2, R49 ;  /* 0x00000002ff337819 */ /* 0x000fe20000011631 */
[----:B------:R-:W-:Y:S01]  /*0890*/  IMAD R49, R46, 0x28, R99 ;  /* 0x000000282e317824 */ /* 0x000fe200078e0263 */
[----:B------:R-:W-:Y:S01]  /*08a0*/  MOV R9, UR9 ;  /* 0x0000000900097c02 */ /* 0x000fe20008000f00 */
[----:B------:R-:W-:Y:S01]  /*08b0*/  ULEA UR5, UR11, UR5, 0x18 ;  /* 0x000000050b057291 */ /* 0x000fe2000f8ec0ff */
        /* <DEDUP_REMOVED lines=72> */
[----:B------:R-:W-:Y:S01]  /*0d40*/  IADD3 R9, PT, PT, R9, UR12, RZ ;  /* 0x0000000c09097c10 */ /* 0x000fe2000fffe0ff */
[--C-:B------:R-:W-:Y:S01]  /*0d50*/  IMAD R91, R82, 0x28, R99.reuse ;  /* 0x00000028525b7824 */ /* 0x100fe200078e0263 */
[----:B------:R-:W-:Y:S01]  /*0d60*/  LOP3.LUT R48, R12, 0x18, RZ, 0xc0, !PT ;  /* 0x000000180c307812 */ /* 0x000fe200078ec0ff */
[--C-:B------:R-:W-:Y:S01]  /*0d70*/  IMAD R93, R84, 0x28, R99.reuse ;  /* 0x00000028545d7824 */ /* 0x100fe200078e0263 */
[----:B------:R-:W1:Y:S01]  /*0d80*/  S2UR UR12, SR_SWINHI ;  /* 0x00000000000c79c3 */ /* 0x000e620000002f00 */
[--C-:B------:R-:W-:Y:S01]  /*0d90*/  IMAD R95, R86, 0x28, R99.reuse ;  /* 0x00000028565f7824 */ /* 0x100fe200078e0263 */
[----:B------:R-:W-:Y:S01]  /*0da0*/  IADD3 R28, PT, PT, R48, R49, RZ ;  /* 0x00000031301c7210 */ /* 0x000fe20007ffe0ff */
[--C-:B------:R-:W-:Y:S01]  /*0db0*/  IMAD R97, R88, 0x28, R99.reuse ;  /* 0x0000002858617824 */ /* 0x100fe200078e0263 */
[----:B------:R-:W-:Y:S01]  /*0dc0*/  IADD3 R10, PT, PT, R48, R13, RZ ;  /* 0x0000000d300a7210 */ /* 0x000fe20007ffe0ff */
[----:B------:R-:W-:Y:S01]  /*0dd0*/  IMAD R51, R90, 0x28, R99 ;  /* 0x000000285a337824 */ /* 0x000fe200078e0263 */
[----:B------:R-:W-:Y:S01]  /*0de0*/  MOV R99, UR10 ;  /* 0x0000000a00637c02 */ /* 0x000fe20008000f00 */
[----:B------:R-:W-:Y:S01]  /*0df0*/  ULEA UR10, UR11, UR8, 0x18 ;  /* 0x000000080b0a7291 */ /* 0x000fe2000f8ec0ff */
[----:B------:R-:W-:-:S02]  /*0e00*/  IADD3 R13, PT, PT, R48, R19, RZ ;  /* 0x00000013300d7210 */ /* 0x000fc40007ffe0ff */
[C---:B------:R-:W-:Y:S02]  /*0e10*/  LOP3.LUT R49, R50.reuse, 0x20, R99, 0xf8, !PT ;  /* 0x0000002032317812 */ /* 0x040fe400078ef863 */
[----:B------:R-:W-:Y:S02]  /*0e20*/  LEA R50, R50, R51, 0x3 ;  /* 0x0000003332327211 */ /* 0x000fe400078e18ff */
[C---:B------:R-:W-:Y:S02]  /*0e30*/  IADD3 R30, PT, PT, R48.reuse, R61, RZ ;  /* 0x0000003d301e7210 */ /* 0x040fe40007ffe0ff */
[C---:B------:R-:W-:Y:S02]  /*0e40*/  IADD3 R19, PT, PT, R48.reuse, R31, RZ ;  /* 0x0000001f30137210 */ /* 0x040fe40007ffe0ff */
[----:B------:R-:W-:Y:S02]  /*0e50*/  IADD3 R31, PT, PT, R48, R63, RZ ;  /* 0x0000003f301f7210 */ /* 0x000fe40007ffe0ff */
[----:B------:R-:W-:-:S02]  /*0e60*/  SHF.L.U32 R57, R9, 0x1, RZ ;  /* 0x0000000109397819 */ /* 0x000fc400000006ff */
[----:B------:R-:W-:Y:S02]  /*0e70*/  LOP3.LUT R58, R3, 0xffff, RZ, 0xc0, !PT ;  /* 0x0000ffff033a7812 */ /* 0x000fe400078ec0ff */
[C---:B------:R-:W-:Y:S01]  /*0e80*/  IADD3 R18, PT, PT, R48.reuse, R29, RZ ;  /* 0x0000001d30127210 */ /* 0x040fe20007ffe0ff */
[----:B----4-:R-:W-:Y:S01]  /*0e90*/  IMAD.WIDE.U32 R158, R57, 0x4, R158 ;  /* 0x00000004399e7825 */ /* 0x010fe200078e009e */
[----:B------:R-:W-:Y:S01]  /*0ea0*/  IADD3 R29, PT, PT, R48, R59, RZ ;  /* 0x0000003b301d7210 */ /* 0x000fe20007ffe0ff */
[----:B------:R-:W-:Y:S01]  /*0eb0*/  UMOV UR8, UR10 ;  /* 0x0000000a00087c82 */ /* 0x000fe20008000000 */
[----:B-1----:R-:W-:Y:S01]  /*0ec0*/  UMOV UR9, UR12 ;  /* 0x0000000c00097c82 */ /* 0x002fe20008000000 */
[----:B------:R-:W-:Y:S01]  /*0ed0*/  MOV R64, UR17 ;  /* 0x0000001100407c02 */ /* 0x000fe20008000f00 */
[----:B------:R-:W-:Y:S01]  /*0ee0*/  IMAD R58, R58, 0xccd, RZ ;  /* 0x00000ccd3a3a7824 */ /* 0x000fe200078e02ff */
[----:B------:R-:W-:Y:S02]  /*0ef0*/  IADD3 R9, PT, PT, R11, R48, RZ ;  /* 0x000000300b097210 */ /* 0x000fe40007ffe0ff */
[----:B------:R-:W-:-:S02]  /*0f00*/  IADD3 R11, PT, PT, R48, R15, RZ ;  /* 0x0000000f300b7210 */ /* 0x000fc40007ffe0ff */
[C---:B------:R-:W-:Y:S02]  /*0f10*/  IADD3 R12, PT, PT, R48.reuse, R17, RZ ;  /* 0x00000011300c7210 */ /* 0x040fe40007ffe0ff */
[----:B------:R-:W-:Y:S02]  /*0f20*/  MOV R160, UR8 ;  /* 0x0000000800a07c02 */ /* 0x000fe40008000f00 */
[----:B------:R-:W-:Y:S01]  /*0f30*/  MOV R161, UR9 ;  /* 0x0000000900a17c02 */ /* 0x000fe20008000f00 */
[----:B------:R-:W-:Y:S01]  /*0f40*/  UMOV UR9, UR13 ;  /* 0x0000000d00097c82 */ /* 0x000fe20008000000 */
        /* <DEDUP_REMOVED lines=15> */
[----:B------:R-:W-:Y:S02]  /*1040*/  CS2R R68, SRZ ;  /* 0x0000000000447805 */ /* 0x000fe4000001ff00 */
[C---:B------:R-:W-:Y:S02]  /*1050*/  IADD3 R35, PT, PT, R48.reuse, R71, RZ ;  /* 0x0000004730237210 */ /* 0x040fe40007ffe0ff */
[----:B------:R-:W-:Y:S02]  /*1060*/  CS2R R70, SRZ ;  /* 0x0000000000467805 */ /* 0x000fe4000001ff00 */
[C---:B------:R-:W-:Y:S02]  /*1070*/  IADD3 R36, PT, PT, R48.reuse, R73, RZ ;  /* 0x0000004930247210 */ /* 0x040fe40007ffe0ff */
[----:B------:R-:W-:Y:S02]  /*1080*/  CS2R R72, SRZ ;  /* 0x0000000000487805 */ /* 0x000fe4000001ff00 */
[----:B------:R-:W-:-:S02]  /*1090*/  IADD3 R37, PT, PT, R48, R75, RZ ;  /* 0x0000004b30257210 */ /* 0x000fc40007ffe0ff */
[----:B------:R-:W-:Y:S02]  /*10a0*/  CS2R R74, SRZ ;  /* 0x00000000004a7805 */ /* 0x000fe4000001ff00 */
        /* <DEDUP_REMOVED lines=11> */
[C---:B--2---:R-:W-:Y:S02]  /*1160*/  PRMT R60, R52.reuse, 0x7632, R60 ;  /* 0x00007632343c7816 */ /* 0x044fe4000000003c */
[----:B------:R-:W-:Y:S02]  /*1170*/  SHF.L.U32 R51, R52, 0x10, RZ ;  /* 0x0000001034337819 */ /* 0x000fe400000006ff */
[C---:B------:R-:W-:Y:S02]  /*1180*/  PRMT R61, R53.reuse, 0x7632, R61 ;  /* 0x00007632353d7816 */ /* 0x040fe4000000003d */
[----:B------:R-:W-:Y:S02]  /*1190*/  SHF.L.U32 R52, R53, 0x10, RZ ;  /* 0x0000001035347819 */ /* 0x000fe400000006ff */
[C---:B------:R-:W-:Y:S02]  /*11a0*/  PRMT R62, R54.reuse, 0x7632, R62 ;  /* 0x00007632363e7816 */ /* 0x040fe4000000003e */
[----:B------:R-:W-:-:S02]  /*11b0*/  SHF.L.U32 R53, R54, 0x10, RZ ;  /* 0x0000001036357819 */ /* 0x000fc400000006ff */
[C---:B------:R-:W-:Y:S02]  /*11c0*/  PRMT R63, R55.reuse, 0x7632, R63 ;  /* 0x00007632373f7816 */ /* 0x040fe4000000003f */
[----:B------:R-:W-:Y:S02]  /*11d0*/  SHF.L.U32 R54, R55, 0x10, RZ ;  /* 0x0000001037367819 */ /* 0x000fe400000006ff */
[----:B------:R-:W-:Y:S02]  /*11e0*/  SHF.R.U32.HI R55, RZ, 0x4, R2 ;  /* 0x00000004ff377819 */ /* 0x000fe40000011602 */
[----:B------:R-:W-:Y:S02]  /*11f0*/  SHF.L.U32 R60, R60, 0x10, RZ ;  /* 0x000000103c3c7819 */ /* 0x000fe400000006ff */
[----:B------:R-:W-:Y:S02]  /*1200*/  LOP3.LUT R55, R55, R2, RZ, 0x3c, !PT ;  /* 0x0000000237377212 */ /* 0x000fe400078e3cff */
[----:B------:R-:W-:-:S02]  /*1210*/  SHF.L.U32 R61, R61, 0x10, RZ ;  /* 0x000000103d3d7819 */ /* 0x000fc400000006ff */
[----:B------:R-:W-:Y:S02]  /*1220*/  SHF.L.U32 R56, R55, 0x3, RZ ;  /* 0x0000000337387819 */ /* 0x000fe400000006ff */
[----:B------:R-:W-:Y:S02]  /*1230*/  LOP3.LUT R55, R2, 0x1, RZ, 0xc0, !PT ;  /* 0x0000000102377812 */ /* 0x000fe400078ec0ff */
[----:B------:R-:W-:Y:S02]  /*1240*/  LOP3.LUT R57, R56, 0x18, RZ, 0xc0, !PT ;  /* 0x0000001838397812 */ /* 0x000fe400078ec0ff */
[----:B------:R-:W-:Y:S02]  /*1250*/  SHF.R.U32.HI R56, RZ, 0x1, R2 ;  /* 0x00000001ff387819 */ /* 0x000fe40000011602 */
[----:B------:R-:W-:Y:S02]  /*1260*/  IADD3 R59, PT, PT, R57, UR20, RZ ;  /* 0x00000014393b7c10 */ /* 0x000fe4000fffe0ff */
[----:B------:R-:W-:-:S02]  /*1270*/  SHF.R.U32.HI R57, RZ, 0x13, R58 ;  /* 0x00000013ff397819 */ /* 0x000fc4000001163a */
[----:B------:R-:W-:Y:S02]  /*1280*/  PRMT R160, R55, 0x654, R160 ;  /* 0x0000065437a07816 */ /* 0x000fe400000000a0 */
[----:B------:R-:W-:Y:S02]  /*1290*/  MOV R161, R161 ;  /* 0x000000a100a17202 */ /* 0x000fe40000000f00 */
[----:B------:R-:W-:Y:S01]  /*12a0*/  LEA R59, R4, R59, 0x5 ;  /* 0x0000003b043b7211 */ /* 0x000fe200078e28ff */
[----:B------:R-:W-:Y:S01]  /*12b0*/  IMAD R64, R64, -0x2, R57 ;  /* 0xfffffffe40407824 */ /* 0x000fe200078e0239 */
[----:B------:R-:W-:Y:S02]  /*12c0*/  SHF.L.U32 R62, R62, 0x10, RZ ;  /* 0x000000103e3e7819 */ /* 0x000fe400000006ff */
[----:B------:R-:W-:Y:S02]  /*12d0*/  SHF.L.U32 R63, R63, 0x10, RZ ;  /* 0x000000103f3f7819 */ /* 0x000fe400000006ff */
[----:B------:R-:W-:-:S02]  /*12e0*/  LEA R58, R56, UR5, 0x3 ;  /* 0x00000005383a7c11 */ /* 0x000fc4000f8e18ff */
[----:B------:R-:W-:Y:S01]  /*12f0*/  LEA R64, R64, UR5, 0x3 ;  /* 0x0000000540407c11 */ /* 0x000fe2000f8e18ff */
[----:B0-----:R-:W-:-:S06]  /*1300*/  UMOV UR5, URZ ;  /* 0x000000ff00057c82 */ /* 0x001fcc0008000000 */
.L_x_407:
[----:B------:R-:W-:Y:S01]  /*1310*/  USHF.R.U64 UR20, UR9, 0x3, UR5 ;  /* 0x0000000309147899 */ /* 0x000fe20008001205 */
[----:B0-----:R-:W-:Y:S01]  /*1320*/  HFMA2 R77, -RZ, RZ, 0, 0 ;  /* 0x00000000ff4d7431 */ /* 0x001fe200000001ff */
[----:B------:R-:W-:Y:S01]  /*1330*/  USHF.R.U32.HI UR8, URZ, 0x3, UR5 ;  /* 0x00000003ff087899 */ /* 0x000fe20008011605 */
[----:B------:R-:W-:Y:S01]  /*1340*/  MOV R76, R3 ;  /* 0x00000003004c7202 */ /* 0x000fe20000000f00 */
[----:B------:R-:W-:Y:S01]  /*1350*/  USHF.L.U32 UR11, UR20, 0x5, URZ ;  /* 0x00000005140b7899 */ /* 0x000fe200080006ff */
[----:B------:R-:W-:Y:S01]  /*1360*/  IMAD R65, R49, 0xa00, RZ ;  /* 0x00000a0031417824 */ /* 0x000fe200078e02ff */
[----:B------:R-:W-:Y:S02]  /*1370*/  USHF.L.U64.HI UR12, UR20, 0x5, UR8 ;  /* 0x00000005140c7899 */ /* 0x000fe40008010208 */
[----:B------:R-:W-:Y:S01]  /*1380*/  MOV R79, UR20 ;  /* 0x00000014004f7c02 */ /* 0x000fe20008000f00 */
[----:B------:R-:W-:Y:S01]  /*1390*/  UIMAD UR8, UR8, 0x28000, URZ ;  /* 0x00028000080878a4 */ /* 0x000fe2000f8e02ff */
[----:B------:R-:W-:-:S02]  /*13a0*/  MOV R66, UR11 ;  /* 0x0000000b00427c02 */ /* 0x000fc40008000f00 */
[----:B------:R-:W-:Y:S01]  /*13b0*/  MOV R67, UR12 ;  /* 0x0000000c00437c02 */ /* 0x000fe20008000f00 */
[----:B------:R-:W-:-:S04]  /*13c0*/  IMAD.WIDE.U32 R78, R79, 0x28000, R76 ;  /* 0x000280004f4e7825 */ /* 0x000fc800078e004c */
[----:B------:R-:W-:Y:S01]  /*13d0*/  IMAD.WIDE.U32 R66, R57, 0x2, R66 ;  /* 0x0000000239427825 */ /* 0x000fe200078e0042 */
[----:B------:R-:W-:Y:S02]  /*13e0*/  IADD3 R78, P1, PT, R65, R78, RZ ;  /* 0x0000004e414e7210 */ /* 0x000fe40007f3e0ff */
[C---:B------:R-:W-:Y:S02]  /*13f0*/  LEA R76, P0, R66.reuse, UR22, 0x2 ;  /* 0x00000016424c7c11 */ /* 0x040fe4000f8010ff */
[----:B------:R-:W-:Y:S02]  /*1400*/  IADD3.X R79, PT, PT, R79, UR8, RZ, P1, !PT ;  /* 0x000000084f4f7c10 */ /* 0x000fe40008ffe4ff */
[----:B------:R-:W-:Y:S02]  /*1410*/  LEA.HI.X R77, R66, UR23, R67, 0x2, P0 ;  /* 0x00000017424d7c11 */ /* 0x000fe400080f1443 */
[----:B------:R-:W-:-:S04]  /*1420*/  SHF.L.U32 R65, R78, 0x1, RZ ;  /* 0x000000014e417819 */ /* 0x000fc800000006ff */
[----:B------:R-:W2:Y:S01]  /*1430*/  LDG.E.64.CONSTANT R76, desc[UR18][R76.64] ;  /* 0x000000124c4c7981 */ /* 0x000ea2000c1e9b00 */
[----:B------:R-:W-:Y:S02]  /*1440*/  SHF.L.U64.HI R66, R78, 0x1, R79 ;  /* 0x000000014e427819 */ /* 0x000fe4000001024f */
[----:B------:R-:W-:-:S04]  /*1450*/  IADD3 R98, P0, PT, R65, UR24, RZ ;  /* 0x0000001841627c10 */ /* 0x000fc8000ff1e0ff */
[----:B------:R-:W-:-:S05]  /*1460*/  IADD3.X R99, PT, PT, R66, UR25, RZ, P0, !PT ;  /* 0x0000001942637c10 */ /* 0x000fca00087fe4ff */
[----:B------:R-:W3:Y:S04]  /*1470*/  LDG.E.64.CONSTANT R92, desc[UR18][R98.64] ;  /* 0x00000012625c7981 */ /* 0x000ee8000c1e9b00 */
[----:B------:R-:W4:Y:S04]  /*1480*/  LDG.E.64.CONSTANT R78, desc[UR18][R98.64+0xa000] ;  /* 0x00a00012624e7981 */ /* 0x000f28000c1e9b00 */
[----:B------:R-:W4:Y:S01]  /*1490*/  LDG.E.64.CONSTANT R96, desc[UR18][R98.64+0x5000] ;  /* 0x0050001262607981 */ /* 0x000f22000c1e9b00 */
[----:B------:R-:W-:-:S03]  /*14a0*/  IADD3 R122, P0, PT, R65, UR26, RZ ;  /* 0x0000001a417a7c10 */ /* 0x000fc6000ff1e0ff */
[----:B------:R-:W4:Y:S01]  /*14b0*/  LDG.E.64.CONSTANT R86, desc[UR18][R98.64+0x14000] ;  /* 0x0140001262567981 */ /* 0x000f22000c1e9b00 */
[----:B------:R-:W-:-:S03]  /*14c0*/  IADD3.X R123, PT, PT, R66, UR27, RZ, P0, !PT ;  /* 0x0000001b427b7c10 */ /* 0x000fc600087fe4ff */
[----:B------:R-:W4:Y:S04]  /*14d0*/  LDG.E.64.CONSTANT R88, desc[UR18][R98.64+0x19000] ;  /* 0x0190001262587981 */ /* 0x000f28000c1e9b00 */
[----:B------:R-:W4:Y:S04]  /*14e0*/  LDG.E.64.CONSTANT R80, desc[UR18][R122.64] ;  /* 0x000000127a507981 */ /* 0x000f28000c1e9b00 */
[----:B------:R-:W4:Y:S04]  /*14f0*/  LDG.E.64.CONSTANT R82, desc[UR18][R122.64+0x5000] ;  /* 0x005000127a527981 */ /* 0x000f28000c1e9b00 */
[----:B------:R-:W4:Y:S04]  /*1500*/  LDG.E.64.CONSTANT R84, desc[UR18][R98.64+0xf000] ;  /* 0x00f0001262547981 */ /* 0x000f28000c1e9b00 */
[----:B------:R-:W4:Y:S01]  /*1510*/  LDG.E.64.CONSTANT R90, desc[UR18][R122.64+0xa000] ;  /* 0x00a000127a5a7981 */ /* 0x000f22000c1e9b00 */
[----:B--2---:R-:W-:-:S04]  /*1520*/  FADD.FTZ R77, R77, UR28 ;  /* 0x0000001c4d4d7e21 */ /* 0x004fc80008010000 */
[----:B------:R-:W0:Y:S01]  /*1530*/  MUFU.RSQ R102, R77 ;  /* 0x0000004d00667308 */ /* 0x000e220000001400 */
[----:B---3--:R-:W-:Y:S02]  /*1540*/  SHF.L.U32 R67, R92, 0x10, RZ ;  /* 0x000000105c437819 */ /* 0x008fe400000006ff */
[----:B------:R-:W-:-:S03]  /*1550*/  SHF.L.U32 R95, R93, 0x10, RZ ;  /* 0x000000105d5f7819 */ /* 0x000fc600000006ff */
[----:B------:R-:W-:Y:S01]  /*1560*/  FADD.FTZ R67, -R76, R67 ;  /* 0x000000434c437221 */ /* 0x000fe20000010100 */
[----:B----4-:R-:W-:-:S03]  /*1570*/  SHF.L.U32 R105, R78, 0x10, RZ ;  /* 0x000000104e697819 */ /* 0x010fc600000006ff */
[----:B0-----:R-:W-:Y:S01]  /*1580*/  FMUL.FTZ R101, R102, R67 ;  /* 0x0000004366657220 */ /* 0x001fe20000410000 */
[----:B------:R-:W-:Y:S01]  /*1590*/  FADD.FTZ R67, -R76, R95 ;  /* 0x0000005f4c437221 */ /* 0x000fe20000010100 */
[----:B------:R-:W-:Y:S01]  /*15a0*/  SHF.L.U32 R95, R96, 0x10, RZ ;  /* 0x00000010605f7819 */ /* 0x000fe200000006ff */
[----:B------:R-:W-:Y:S01]  /*15b0*/  FADD.FTZ R105, -R76, R105 ;  /* 0x000000694c697221 */ /* 0x000fe20000010100 */
[----:B------:R-:W-:Y:S01]  /*15c0*/  PRMT R78, R93, 0x7632, R78 ;  /* 0x000076325d4e7816 */ /* 0x000fe2000000004e */
[C---:B------:R-:W-:Y:S02]  /*15d0*/  FMUL.FTZ R67, R102.reuse, R67 ;  /* 0x0000004366437220 */ /* 0x040fe40000410000 */
[----:B------:R-:W-:Y:S01]  /*15e0*/  FMUL.FTZ R104, R102, R105 ;  /* 0x0000006966687220 */ /* 0x000fe20000410000 */
[----:B------:R-:W-:Y:S01]  /*15f0*/  FADD.FTZ R95, -R76, R95 ;  /* 0x0000005f4c5f7221 */ /* 0x000fe20000010100 */
[----:B------:R-:W-:Y:S01]  /*1600*/  SHF.L.U32 R105, R78, 0x10, RZ ;  /* 0x000000104e697819 */ /* 0x000fe200000006ff */
[----:B------:R-:W-:Y:S01]  /*1610*/  FFMA.FTZ R119, R52, R67, R54 ;  /* 0x0000004334777223 */ /* 0x000fe20000010036 */
[----:B------:R-:W-:Y:S01]  /*1620*/  FFMA.FTZ R110, R51, R101, R53 ;  /* 0x00000065336e7223 */ /* 0x000fe20000010035 */
[----:B------:R-:W-:Y:S01]  /*1630*/  FMUL.FTZ R77, R102, R95 ;  /* 0x0000005f664d7220 */ /* 0x000fe20000410000 */
[----:B------:R-:W-:Y:S01]  /*1640*/  PRMT R92, R92, 0x7632, R92 ;  /* 0x000076325c5c7816 */ /* 0x000fe2000000005c */
[----:B------:R-:W-:Y:S01]  /*1650*/  FMUL.FTZ R95, R119, -1.4426950216293334961 ;  /* 0xbfb8aa3b775f7820 */ /* 0x000fe20000410000 */
[----:B------:R-:W-:Y:S01]  /*1660*/  FADD.FTZ R105, -R76, R105 ;  /* 0x000000694c697221 */ /* 0x000fe20000010100 */
[----:B------:R-:W-:-:S02]  /*1670*/  FMUL.FTZ R94, R110, -1.4426950216293334961 ;  /* 0xbfb8aa3b6e5e7820 */ /* 0x000fc40000410000 */
[----:B------:R0:W-:Y:S01]  /*1680*/  MUFU.EX2 R117, R95 ;  /* 0x0000005f00757308 */ /* 0x0001e20000000800 */
[----:B------:R-:W-:-:S04]  /*1690*/  FMUL.FTZ R105, R102, R105 ;  /* 0x0000006966697220 */ /* 0x000fc80000410000 */
[----:B------:R-:W-:Y:S01]  /*16a0*/  FFMA.FTZ R121, R61, R105, R63 ;  /* 0x000000693d797223 */ /* 0x000fe2000001003f */
[----:B0-----:R-:W-:Y:S02]  /*16b0*/  SHF.L.U32 R95, R92, 0x10, RZ ;  /* 0x000000105c5f7819 */ /* 0x001fe400000006ff */
[----:B------:R-:W0:Y:S01]  /*16c0*/  MUFU.EX2 R94, R94 ;  /* 0x0000005e005e7308 */ /* 0x000e220000000800 */
[----:B------:R-:W2:Y:S01]  /*16d0*/  LDG.E.64.CONSTANT R92, desc[UR18][R122.64+0xf000] ;  /* 0x00f000127a5c7981 */ /* 0x000ea2000c1e9b00 */
[----:B------:R-:W-:Y:S01]  /*16e0*/  FMUL.FTZ R118, R121, -1.4426950216293334961 ;  /* 0xbfb8aa3b79767820 */ /* 0x000fe20000410000 */
[----:B------:R-:W-:-:S04]  /*16f0*/  FADD.FTZ R95, -R76, R95 ;  /* 0x0000005f4c5f7221 */ /* 0x000fc80000010100 */
[----:B------:R-:W-:Y:S01]  /*1700*/  FMUL.FTZ R106, R102, R95 ;  /* 0x0000005f666a7220 */ /* 0x000fe20000410000 */
[----:B------:R-:W1:Y:S03]  /*1710*/  MUFU.EX2 R118, R118 ;  /* 0x0000007600767308 */ /* 0x000e660000000800 */
[----:B------:R-:W-:Y:S01]  /*1720*/  FFMA.FTZ R124, R60, R106, R62 ;  /* 0x0000006a3c7c7223 */ /* 0x000fe2000001003e */
[----:B------:R-:W-:-:S03]  /*1730*/  SHF.L.U32 R103, R97, 0x10, RZ ;  /* 0x0000001061677819 */ /* 0x000fc600000006ff */
[----:B------:R-:W-:Y:S01]  /*1740*/  FMUL.FTZ R108, R124, -1.4426950216293334961 ;  /* 0xbfb8aa3b7c6c7820 */ /* 0x000fe20000410000 */
[----:B0-----:R-:W-:Y:S01]  /*1750*/  FADD.FTZ R107, R94, 1 ;  /* 0x3f8000005e6b7421 */ /* 0x001fe20000010000 */
[----:B------:R-:W-:Y:S01]  /*1760*/  PRMT R97, R97, 0x7632, R97 ;  /* 0x0000763261617816 */ /* 0x000fe20000000061 */
[----:B------:R-:W-:Y:S01]  /*1770*/  FADD.FTZ R103, -R76, R103 ;  /* 0x000000674c677221 */ /* 0x000fe20000010100 */
[----:B------:R-:W3:Y:S02]  /*1780*/  LDG.E.64.CONSTANT R94, desc[UR18][R122.64+0x14000] ;  /* 0x014000127a5e7981 */ /* 0x000ee4000c1e9b00 */
[----:B------:R-:W0:Y:S01]  /*1790*/  MUFU.EX2 R108, R108 ;  /* 0x0000006c006c7308 */ /* 0x000e220000000800 */
[----:B------:R-:W-:Y:S01]  /*17a0*/  PRMT R96, R96, 0x7632, R96 ;  /* 0x0000763260607816 */ /* 0x000fe20000000060 */
[----:B------:R-:W-:Y:S01]  /*17b0*/  FMUL.FTZ R100, R102, R103 ;  /* 0x0000006766647220 */ /* 0x000fe20000410000 */
[----:B------:R-:W-:-:S05]  /*17c0*/  SHF.L.U32 R131, R97, 0x10, RZ ;  /* 0x0000001061837819 */ /* 0x000fca00000006ff */
[----:B------:R4:W0:Y:S01]  /*17d0*/  MUFU.RCP R125, R107 ;  /* 0x0000006b007d7308 */ /* 0x0008220000001000 */
[----:B-1----:R-:W-:Y:S01]  /*17e0*/  FADD.FTZ R129, R118, 1 ;  /* 0x3f80000076817421 */ /* 0x002fe20000010000 */
[----:B------:R-:W-:Y:S01]  /*17f0*/  SHF.L.U32 R127, R96, 0x10, RZ ;  /* 0x00000010607f7819 */ /* 0x000fe200000006ff */
[----:B------:R-:W-:Y:S01]  /*1800*/  FFMA.FTZ R114, R52, R100, R54 ;  /* 0x0000006434727223 */ /* 0x000fe20000010036 */
[----:B------:R-:W-:Y:S01]  /*1810*/  FFMA.FTZ R113, R51, R77, R53 ;  /* 0x0000004d33717223 */ /* 0x000fe20000010035 */
[----:B------:R-:W3:Y:S01]  /*1820*/  LDG.E.64.CONSTANT R96, desc[UR18][R98.64+0x1e000] ;  /* 0x01e0001262607981 */ /* 0x000ee2000c1e9b00 */
[----:B----4-:R-:W-:Y:S02]  /*1830*/  FADD.FTZ R107, -R76, R131 ;  /* 0x000000834c6b7221 */ /* 0x010fe40000010100 */
[----:B------:R-:W1:Y:S01]  /*1840*/  MUFU.RCP R131, R129 ;  /* 0x0000008100837308 */ /* 0x000e620000001000 */
[----:B------:R-:W-:Y:S01]  /*1850*/  FMUL.FTZ R109, R114, -1.4426950216293334961 ;  /* 0xbfb8aa3b726d7820 */ /* 0x000fe20000410000 */
[----:B------:R-:W-:Y:S01]  /*1860*/  FADD.FTZ R117, R117, 1 ;  /* 0x3f80000075757421 */ /* 0x000fe20000010000 */
[----:B------:R-:W-:Y:S01]  /*1870*/  FADD.FTZ R127, -R76, R127 ;  /* 0x0000007f4c7f7221 */ /* 0x000fe20000010100 */
[----:B------:R-:W-:Y:S01]  /*1880*/  FMUL.FTZ R120, R113, -1.4426950216293334961 ;  /* 0xbfb8aa3b71787820 */ /* 0x000fe20000410000 */
[----:B0-----:R-:W-:Y:S01]  /*1890*/  FADD.FTZ R126, R108, 1 ;  /* 0x3f8000006c7e7421 */ /* 0x001fe20000010000 */
[C---:B------:R-:W-:Y:S01]  /*18a0*/  FMUL.FTZ R107, R102.reuse, R107 ;  /* 0x0000006b666b7220 */ /* 0x040fe20000410000 */
[----:B------:R-:W-:Y:S01]  /*18b0*/  FMUL.FTZ R108, R102, R127 ;  /* 0x0000007f666c7220 */ /* 0x000fe20000410000 */
[----:B------:R0:W4:Y:S01]  /*18c0*/  MUFU.RCP R128, R117 ;  /* 0x0000007500807308 */ /* 0x0001220000001000 */
[----:B------:R-:W-:Y:S01]  /*18d0*/  FADD.FTZ R127, -R125, 1 ;  /* 0x3f8000007d7f7421 */ /* 0x000fe20000010100 */
[----:B------:R-:W-:Y:S01]  /*18e0*/  FFMA.FTZ R118, R61, R107, R63 ;  /* 0x0000006b3d767223 */ /* 0x000fe2000001003f */
[----:B------:R-:W-:Y:S01]  /*18f0*/  PRMT R78, R78, 0x7632, R78 ;  /* 0x000076324e4e7816 */ /* 0x000fe2000000004e */
[----:B------:R-:W3:Y:S01]  /*1900*/  LDG.E.64.CONSTANT R98, desc[UR18][R98.64+0x23000] ;  /* 0x0230001262627981 */ /* 0x000ee2000c1e9b00 */
[----:B------:R-:W-:-:S03]  /*1910*/  FFMA.FTZ R110, R110, R127, 1 ;  /* 0x3f8000006e6e7423 */ /* 0x000fc6000001007f */
[----:B------:R-:W4:Y:S01]  /*1920*/  MUFU.EX2 R109, R109 ;  /* 0x0000006d006d7308 */ /* 0x000f220000000800 */
[----:B------:R-:W-:Y:S01]  /*1930*/  FMUL.FTZ R133, R118, -1.4426950216293334961 ;  /* 0xbfb8aa3b76857820 */ /* 0x000fe20000410000 */
[----:B------:R-:W-:Y:S01]  /*1940*/  FMUL.FTZ R125, R125, R110 ;  /* 0x0000006e7d7d7220 */ /* 0x000fe20000410000 */
[----:B0-----:R-:W-:-:S05]  /*1950*/  FFMA.FTZ R117, R60, R108, R62 ;  /* 0x0000006c3c757223 */ /* 0x001fca000001003e */
[----:B------:R-:W0:Y:S01]  /*1960*/  MUFU.EX2 R120, R120 ;  /* 0x0000007800787308 */ /* 0x000e220000000800 */
[----:B-1----:R-:W-:Y:S01]  /*1970*/  FADD.FTZ R110, -R131, 1 ;  /* 0x3f800000836e7421 */ /* 0x002fe20000010100 */
[----:B------:R-:W-:-:S06]  /*1980*/  SHF.L.U32 R103, R79, 0x10, RZ ;  /* 0x000000104f677819 */ /* 0x000fcc00000006ff */
[----:B------:R-:W1:Y:S01]  /*1990*/  MUFU.RCP R126, R126 ;  /* 0x0000007e007e7308 */ /* 0x000e620000001000 */
[----:B------:R-:W-:Y:S01]  /*19a0*/  FMUL.FTZ R132, R117, -1.4426950216293334961 ;  /* 0xbfb8aa3b75847820 */ /* 0x000fe20000410000 */
[----:B------:R-:W-:Y:S01]  /*19b0*/  FFMA.FTZ R110, R121, R110, 1 ;  /* 0x3f800000796e7423 */ /* 0x000fe2000001006e */
[----:B------:R-:W-:Y:S01]  /*19c0*/  SHF.L.U32 R150, R80, 0x10, RZ ;  /* 0x0000001050967819 */ /* 0x000fe200000006ff */
[----:B------:R-:W-:Y:S01]  /*19d0*/  FFMA.FTZ R112, R51, R104, R53 ;  /* 0x0000006833707223 */ /* 0x000fe20000010035 */
[----:B------:R-:W-:-:S03]  /*19e0*/  SHF.L.U32 R121, R78, 0x10, RZ ;  /* 0x000000104e797819 */ /* 0x000fc600000006ff */
[----:B------:R-:W1:Y:S01]  /*19f0*/  MUFU.EX2 R133, R133 ;  /* 0x0000008500857308 */ /* 0x000e620000000800 */
[----:B------:R-:W-:Y:S01]  /*1a00*/  PRMT R79, R79, 0x7632, R79 ;  /* 0x000076324f4f7816 */ /* 0x000fe2000000004f */
[----:B------:R-:W-:Y:S01]  /*1a10*/  FADD.FTZ R103, -R76, R103 ;  /* 0x000000674c677221 */ /* 0x000fe20000010100 */
[----:B----4-:R-:W-:Y:S01]  /*1a20*/  FADD.FTZ R130, -R128, 1 ;  /* 0x3f80000080827421 */ /* 0x010fe20000010100 */
[----:B------:R-:W-:Y:S01]  /*1a30*/  FADD.FTZ R109, R109, 1 ;  /* 0x3f8000006d6d7421 */ /* 0x000fe20000010000 */
[----:B------:R-:W-:Y:S01]  /*1a40*/  FMUL.FTZ R150, R150, R125 ;  /* 0x0000007d96967220 */ /* 0x000fe20000410000 */
[----:B------:R-:W-:Y:S01]  /*1a50*/  FMUL.FTZ R116, R112, -1.4426950216293334961 ;  /* 0xbfb8aa3b70747820 */ /* 0x000fe20000410000 */
[----:B------:R-:W-:Y:S01]  /*1a60*/  FADD.FTZ R125, -R76, R121 ;  /* 0x000000794c7d7221 */ /* 0x000fe20000010100 */
[----:B------:R-:W4:Y:S01]  /*1a70*/  MUFU.EX2 R132, R132 ;  /* 0x0000008400847308 */ /* 0x000f220000000800 */
[----:B------:R-:W-:Y:S01]  /*1a80*/  SHF.L.U32 R79, R79, 0x10, RZ ;  /* 0x000000104f4f7819 */ /* 0x000fe200000006ff */
[----:B------:R-:W-:Y:S01]  /*1a90*/  FMUL.FTZ R103, R102, R103 ;  /* 0x0000006766677220 */ /* 0x000fe20000410000 */
[----:B------:R-:W-:Y:S01]  /*1aa0*/  FFMA.FTZ R129, R119, R130, 1 ;  /* 0x3f80000077817423 */ /* 0x000fe20000010082 */
[----:B0-----:R-:W-:Y:S01]  /*1ab0*/  FADD.FTZ R119, R120, 1 ;  /* 0x3f80000078777421 */ /* 0x001fe20000010000 */
[----:B-1----:R-:W-:Y:S01]  /*1ac0*/  FADD.FTZ R127, -R126, 1 ;  /* 0x3f8000007e7f7421 */ /* 0x002fe20000010100 */
[----:B------:R-:W-:-:S02]  /*1ad0*/  FFMA.FTZ R111, R52, R103, R54 ;  /* 0x00000067346f7223 */ /* 0x000fc40000010036 */
[----:B------:R0:W-:Y:S01]  /*1ae0*/  MUFU.RCP R120, R109 ;  /* 0x0000006d00787308 */ /* 0x0001e20000001000 */
[----:B------:R-:W-:Y:S01]  /*1af0*/  FFMA.FTZ R127, R124, R127, 1 ;  /* 0x3f8000007c7f7423 */ /* 0x000fe2000001007f */
[----:B------:R-:W-:Y:S01]  /*1b00*/  FMUL.FTZ R124, R131, R110 ;  /* 0x0000006e837c7220 */ /* 0x000fe20000410000 */
[----:B------:R-:W-:Y:S01]  /*1b10*/  PRMT R80, R80, 0x7632, R80 ;  /* 0x0000763250507816 */ /* 0x000fe20000000050 */
[----:B------:R-:W-:Y:S01]  /*1b20*/  FMUL.FTZ R115, R111, -1.4426950216293334961 ;  /* 0xbfb8aa3b6f737820 */ /* 0x000fe20000410000 */
[----:B0-----:R-:W-:Y:S01]  /*1b30*/  FMUL.FTZ R109, R102, R125 ;  /* 0x0000007d666d7220 */ /* 0x001fe20000410000 */
[----:B------:R-:W-:Y:S02]  /*1b40*/  FADD.FTZ R125, -R76, R79 ;  /* 0x0000004f4c7d7221 */ /* 0x000fe40000010100 */
[----:B------:R-:W0:Y:S01]  /*1b50*/  MUFU.EX2 R116, R116 ;  /* 0x0000007400747308 */ /* 0x000e220000000800 */
[----:B------:R-:W-:Y:S01]  /*1b60*/  FADD.FTZ R133, R133, 1 ;  /* 0x3f80000085857421 */ /* 0x000fe20000010000 */
[----:B------:R-:W3:Y:S01]  /*1b70*/  LDG.E.64.CONSTANT R78, desc[UR18][R122.64+0x19000] ;  /* 0x019000127a4e7981 */ /* 0x000ee2000c1e9b00 */
[----:B------:R-:W-:Y:S01]  /*1b80*/  FMUL.FTZ R110, R102, R125 ;  /* 0x0000007d666e7220 */ /* 0x000fe20000410000 */
[----:B------:R-:W-:-:S02]  /*1b90*/  PRMT R121, R81, 0x7632, R121 ;  /* 0x0000763251797816 */ /* 0x000fc40000000079 */
[----:B------:R-:W-:Y:S01]  /*1ba0*/  SHF.L.U32 R148, R81, 0x10, RZ ;  /* 0x0000001051947819 */ /* 0x000fe200000006ff */
[----:B------:R-:W-:Y:S01]  /*1bb0*/  FFMA.FTZ R81, R60, R109, R62 ;  /* 0x0000006d3c517223 */ /* 0x000fe2000001003e */
[----:B------:R-:W1:Y:S01]  /*1bc0*/  MUFU.RCP R119, R119 ;  /* 0x0000007700777308 */ /* 0x000e620000001000 */
[----:B------:R-:W-:Y:S01]  /*1bd0*/  SHF.L.U32 R149, R80, 0x10, RZ ;  /* 0x0000001050957819 */ /* 0x000fe200000006ff */
[----:B------:R-:W-:Y:S01]  /*1be0*/  FFMA.FTZ R80, R61, R110, R63 ;  /* 0x0000006e3d507223 */ /* 0x000fe2000001003f */
[----:B------:R-:W-:Y:S01]  /*1bf0*/  FMUL.FTZ R129, R128, R129 ;  /* 0x0000008180817220 */ /* 0x000fe20000410000 */
[----:B------:R-:W-:Y:S01]  /*1c00*/  FMUL.FTZ R126, R126, R127 ;  /* 0x0000007f7e7e7220 */ /* 0x000fe20000410000 */
[----:B------:R-:W-:Y:S01]  /*1c10*/  FMUL.FTZ R127, R81, -1.4426950216293334961 ;  /* 0xbfb8aa3b517f7820 */ /* 0x000fe20000410000 */
[----:B----4-:R-:W-:Y:S02]  /*1c20*/  FADD.FTZ R132, R132, 1 ;  /* 0x3f80000084847421 */ /* 0x010fe40000010000 */
[----:B------:R-:W4:Y:S01]  /*1c30*/  MUFU.EX2 R115, R115 ;  /* 0x0000007300737308 */ /* 0x000f220000000800 */
[----:B------:R-:W-:Y:S01]  /*1c40*/  FMUL.FTZ R130, R80, -1.4426950216293334961 ;  /* 0xbfb8aa3b50827820 */ /* 0x000fe20000410000 */
[----:B------:R-:W-:-:S06]  /*1c50*/  FMUL.FTZ R148, R148, R129 ;  /* 0x0000008194947220 */ /* 0x000fcc0000410000 */
[----:B------:R-:W4:Y:S01]  /*1c60*/  MUFU.RCP R133, R133 ;  /* 0x0000008500857308 */ /* 0x000f220000001000 */
[----:B0-----:R-:W-:-:S07]  /*1c70*/  FADD.FTZ R116, R116, 1 ;  /* 0x3f80000074747421 */ /* 0x001fce0000010000 */
[----:B------:R0:W0:Y:S01]  /*1c80*/  MUFU.EX2 R129, R127 ;  /* 0x0000007f00817308 */ /* 0x0000220000000800 */
[----:B-1----:R-:W-:-:S07]  /*1c90*/  FADD.FTZ R128, -R119, 1 ;  /* 0x3f80000077807421 */ /* 0x002fce0000010100 */
[----:B------:R-:W1:Y:S08]  /*1ca0*/  MUFU.RCP R132, R132 ;  /* 0x0000008400847308 */ /* 0x000e700000001000 */
[----:B------:R-:W1:Y:S01]  /*1cb0*/  MUFU.EX2 R130, R130 ;  /* 0x0000008200827308 */ /* 0x000e620000000800 */
[----:B------:R-:W-:Y:S01]  /*1cc0*/  FFMA.FTZ R128, R113, R128, 1 ;  /* 0x3f80000071807423 */ /* 0x000fe20000010080 */
[----:B----4-:R-:W-:Y:S01]  /*1cd0*/  FADD.FTZ R115, R115, 1 ;  /* 0x3f80000073737421 */ /* 0x010fe20000010000 */
[----:B------:R-:W-:-:S05]  /*1ce0*/  FADD.FTZ R113, -R133, 1 ;  /* 0x3f80000085717421 */ /* 0x000fca0000010100 */
[----:B------:R-:W4:Y:S01]  /*1cf0*/  MUFU.RCP R116, R116 ;  /* 0x0000007400747308 */ /* 0x000f220000001000 */
[----:B------:R-:W-:Y:S01]  /*1d00*/  FADD.FTZ R125, -R120, 1 ;  /* 0x3f800000787d7421 */ /* 0x000fe20000010100 */
[C---:B0-----:R-:W-:Y:S01]  /*1d10*/  SHF.L.U32 R127, R83.reuse, 0x10, RZ ;  /* 0x00000010537f7819 */ /* 0x041fe200000006ff */
[----:B------:R-:W-:Y:S01]  /*1d20*/  FFMA.FTZ R118, R118, R113, 1 ;  /* 0x3f80000076767423 */ /* 0x000fe20000010071 */
[----:B------:R-:W-:Y:S01]  /*1d30*/  PRMT R83, R83, 0x7632, R83 ;  /* 0x0000763253537816 */ /* 0x000fe20000000053 */
[----:B------:R-:W-:-:S03]  /*1d40*/  FADD.FTZ R129, R129, 1 ;  /* 0x3f80000081817421 */ /* 0x000fc60000010000 */
[----:B------:R-:W0:Y:S01]  /*1d50*/  MUFU.RCP R140, R115 ;  /* 0x00000073008c7308 */ /* 0x000e220000001000 */
[----:B------:R-:W-:Y:S01]  /*1d60*/  FFMA.FTZ R125, R114, R125, 1 ;  /* 0x3f800000727d7423 */ /* 0x000fe2000001007d */
[----:B-1----:R-:W-:Y:S01]  /*1d70*/  FADD.FTZ R114, -R132, 1 ;  /* 0x3f80000084727421 */ /* 0x002fe20000010100 */
[----:B------:R-:W-:Y:S01]  /*1d80*/  SHF.L.U32 R83, R83, 0x10, RZ ;  /* 0x0000001053537819 */ /* 0x000fe200000006ff */
[----:B------:R-:W-:Y:S01]  /*1d90*/  FADD.FTZ R139, R130, 1 ;  /* 0x3f800000828b7421 */ /* 0x000fe20000010000 */
[----:B------:R-:W-:Y:S01]  /*1da0*/  FMUL.FTZ R118, R133, R118 ;  /* 0x0000007685767220 */ /* 0x000fe20000410000 */
[C---:B------:R-:W-:Y:S02]  /*1db0*/  SHF.L.U32 R146, R82.reuse, 0x10, RZ ;  /* 0x0000001052927819 */ /* 0x040fe400000006ff */
[----:B------:R-:W1:Y:S01]  /*1dc0*/  MUFU.RCP R141, R129 ;  /* 0x00000081008d7308 */ /* 0x000e620000001000 */
[----:B------:R-:W-:Y:S01]  /*1dd0*/  PRMT R82, R82, 0x7632, R82 ;  /* 0x0000763252527816 */ /* 0x000fe20000000052 */
[----:B------:R-:W-:Y:S01]  /*1de0*/  FMUL.FTZ R119, R119, R128 ;  /* 0x0000008077777220 */ /* 0x000fe20000410000 */
[----:B------:R-:W-:Y:S01]  /*1df0*/  FFMA.FTZ R117, R117, R114, 1 ;  /* 0x3f80000075757423 */ /* 0x000fe20000010072 */
[----:B------:R-:W-:Y:S01]  /*1e00*/  FMUL.FTZ R128, R83, R118 ;  /* 0x0000007653807220 */ /* 0x000fe20000410000 */
[----:B----4-:R-:W-:Y:S01]  /*1e10*/  FADD.FTZ R113, -R116, 1 ;  /* 0x3f80000074717421 */ /* 0x010fe20000010100 */
[----:B------:R-:W-:-:S02]  /*1e20*/  SHF.L.U32 R83, R86, 0x10, RZ ;  /* 0x0000001056537819 */ /* 0x000fc400000006ff */
[----:B------:R-:W4:Y:S01]  /*1e30*/  MUFU.RCP R139, R139 ;  /* 0x0000008b008b7308 */ /* 0x000f220000001000 */
[----:B------:R-:W-:Y:S01]  /*1e40*/  SHF.L.U32 R82, R82, 0x10, RZ ;  /* 0x0000001052527819 */ /* 0x000fe200000006ff */
[----:B------:R-:W-:Y:S01]  /*1e50*/  FMUL.FTZ R117, R132, R117 ;  /* 0x0000007584757220 */ /* 0x000fe20000410000 */
[----:B------:R-:W-:Y:S01]  /*1e60*/  FFMA.FTZ R113, R112, R113, 1 ;  /* 0x3f80000070717423 */ /* 0x000fe20000010071 */
[----:B------:R-:W-:Y:S02]  /*1e70*/  FADD.FTZ R83, -R76, R83 ;  /* 0x000000534c537221 */ /* 0x000fe40000010100 */
[----:B------:R-:W-:Y:S01]  /*1e80*/  FMUL.FTZ R145, R82, R117 ;  /* 0x0000007552917220 */ /* 0x000fe20000410000 */
[----:B0-----:R-:W-:Y:S01]  /*1e90*/  FADD.FTZ R82, -R140, 1 ;  /* 0x3f8000008c527421 */ /* 0x001fe20000010100 */
[----:B------:R-:W-:Y:S01]  /*1ea0*/  FMUL.FTZ R142, R116, R113 ;  /* 0x00000071748e7220 */ /* 0x000fe20000410000 */
[----:B------:R-:W-:Y:S01]  /*1eb0*/  FMUL.FTZ R113, R102, R83 ;  /* 0x0000005366717220 */ /* 0x000fe20000410000 */
[----:B------:R-:W-:Y:S01]  /*1ec0*/  SHF.L.U32 R83, R89, 0x10, RZ ;  /* 0x0000001059537819 */ /* 0x000fe200000006ff */
[----:B------:R-:W-:Y:S01]  /*1ed0*/  FFMA.FTZ R111, R111, R82, 1 ;  /* 0x3f8000006f6f7423 */ /* 0x000fe20000010052 */
[----:B-1----:R-:W-:Y:S01]  /*1ee0*/  FADD.FTZ R82, -R141, 1 ;  /* 0x3f8000008d527421 */ /* 0x002fe20000010100 */
[----:B------:R-:W-:Y:S01]  /*1ef0*/  FMUL.FTZ R146, R146, R119 ;  /* 0x0000007792927220 */ /* 0x000fe20000410000 */
[----:B------:R-:W-:Y:S01]  /*1f00*/  SHF.L.U32 R119, R85, 0x10, RZ ;  /* 0x0000001055777819 */ /* 0x000fe200000006ff */
[----:B------:R-:W-:Y:S01]  /*1f10*/  FADD.FTZ R83, -R76, R83 ;  /* 0x000000534c537221 */ /* 0x000fe20000010100 */
[C---:B------:R-:W-:Y:S01]  /*1f20*/  SHF.L.U32 R117, R84.reuse, 0x10, RZ ;  /* 0x0000001054757819 */ /* 0x040fe200000006ff */
[----:B------:R-:W-:Y:S01]  /*1f30*/  FFMA.FTZ R82, R81, R82, 1 ;  /* 0x3f80000051527423 */ /* 0x000fe20000010052 */
[----:B----4-:R-:W-:Y:S01]  /*1f40*/  FADD.FTZ R81, -R139, 1 ;  /* 0x3f8000008b517421 */ /* 0x010fe20000010100 */
[----:B------:R-:W-:Y:S01]  /*1f50*/  PRMT R84, R84, 0x7632, R84 ;  /* 0x0000763254547816 */ /* 0x000fe20000000054 */
[----:B------:R-:W-:Y:S01]  /*1f60*/  FADD.FTZ R119, -R76, R119 ;  /* 0x000000774c777221 */ /* 0x000fe20000010100 */
[----:B------:R-:W-:Y:S01]  /*1f70*/  FMUL.FTZ R116, R102, R83 ;  /* 0x0000005366747220 */ /* 0x000fe20000410000 */
[----:B------:R-:W-:Y:S01]  /*1f80*/  FADD.FTZ R117, -R76, R117 ;  /* 0x000000754c757221 */ /* 0x000fe20000010100 */
[----:B------:R-:W-:Y:S01]  /*1f90*/  FFMA.FTZ R80, R80, R81, 1 ;  /* 0x3f80000050507423 */ /* 0x000fe20000010051 */
[----:B------:R-:W-:Y:S01]  /*1fa0*/  PRMT R85, R85, 0x7632, R85 ;  /* 0x0000763255557816 */ /* 0x000fe20000000055 */
[----:B------:R-:W-:Y:S01]  /*1fb0*/  FMUL.FTZ R114, R102, R119 ;  /* 0x0000007766727220 */ /* 0x000fe20000410000 */
[----:B------:R-:W-:Y:S01]  /*1fc0*/  SHF.L.U32 R81, R84, 0x10, RZ ;  /* 0x0000001054517819 */ /* 0x000fe200000006ff */
[----:B------:R-:W-:Y:S01]  /*1fd0*/  FFMA.FTZ R84, R52, R116, R54 ;  /* 0x0000007434547223 */ /* 0x000fe20000010036 */
[----:B------:R-:W-:Y:S01]  /*1fe0*/  PRMT R86, R86, 0x7632, R86 ;  /* 0x0000763256567816 */ /* 0x000fe20000000056 */
[----:B------:R-:W-:Y:S01]  /*1ff0*/  FMUL.FTZ R115, R102, R117 ;  /* 0x0000007566737220 */ /* 0x000fe20000410000 */
[----:B------:R-:W-:Y:S01]  /*2000*/  SHF.L.U32 R119, R88, 0x10, RZ ;  /* 0x0000001058777819 */ /* 0x000fe200000006ff */
[----:B------:R-:W-:Y:S01]  /*2010*/  FMUL.FTZ R141, R141, R82 ;  /* 0x000000528d8d7220 */ /* 0x000fe20000410000 */
[----:B------:R-:W-:-:S02]  /*2020*/  SHF.L.U32 R121, R121, 0x10, RZ ;  /* 0x0000001079797819 */ /* 0x000fc400000006ff */
[----:B------:R-:W-:Y:S01]  /*2030*/  SHF.L.U32 R85, R85, 0x10, RZ ;  /* 0x0000001055557819 */ /* 0x000fe200000006ff */
[----:B------:R-:W-:Y:S01]  /*2040*/  FMUL.FTZ R82, R84, -1.4426950216293334961 ;  /* 0xbfb8aa3b54527820 */ /* 0x000fe20000410000 */
[----:B------:R-:W-:Y:S02]  /*2050*/  SHF.L.U32 R117, R87, 0x10, RZ ;  /* 0x0000001057757819 */ /* 0x000fe400000006ff */
[----:B------:R-:W-:Y:S01]  /*2060*/  SHF.L.U32 R83, R86, 0x10, RZ ;  /* 0x0000001056537819 */ /* 0x000fe200000006ff */
[----:B------:R-:W-:Y:S01]  /*2070*/  FMUL.FTZ R140, R140, R111 ;  /* 0x0000006f8c8c7220 */ /* 0x000fe20000410000 */
[----:B------:R-:W-:Y:S01]  /*2080*/  FMUL.FTZ R149, R149, R126 ;  /* 0x0000007e95957220 */ /* 0x000fe20000410000 */
[C---:B------:R-:W-:Y:S01]  /*2090*/  FADD.FTZ R111, -R76.reuse, R119 ;  /* 0x000000774c6f7221 */ /* 0x040fe20000010100 */
[----:B------:R-:W-:Y:S01]  /*20a0*/  FMUL.FTZ R126, R121, R124 ;  /* 0x0000007c797e7220 */ /* 0x000fe20000410000 */
[C---:B------:R-:W-:Y:S01]  /*20b0*/  FADD.FTZ R119, -R76.reuse, R85 ;  /* 0x000000554c777221 */ /* 0x040fe20000010100 */
[C---:B------:R-:W-:Y:S01]  /*20c0*/  FADD.FTZ R117, -R76.reuse, R117 ;  /* 0x000000754c757221 */ /* 0x040fe20000010100 */
[C---:B------:R-:W-:Y:S01]  /*20d0*/  FADD.FTZ R81, -R76.reuse, R81 ;  /* 0x000000514c517221 */ /* 0x040fe20000010100 */
[----:B------:R0:W-:Y:S01]  /*20e0*/  MUFU.EX2 R85, R82 ;  /* 0x0000005200557308 */ /* 0x0001e20000000800 */
[----:B------:R-:W-:Y:S01]  /*20f0*/  FADD.FTZ R121, -R76, R83 ;  /* 0x000000534c797221 */ /* 0x000fe20000010100 */
[----:B------:R-:W-:-:S02]  /*2100*/  SHF.L.U32 R83, R90, 0x10, RZ ;  /* 0x000000105a537819 */ /* 0x000fc400000006ff */
[----:B------:R-:W-:Y:S01]  /*2110*/  PRMT R90, R90, 0x7632, R90 ;  /* 0x000076325a5a7816 */ /* 0x000fe2000000005a */
[----:B------:R-:W-:Y:S01]  /*2120*/  FMUL.FTZ R112, R102, R117 ;  /* 0x0000007566707220 */ /* 0x000fe20000410000 */
[----:B0-----:R-:W-:Y:S01]  /*2130*/  PRMT R82, R88, 0x7632, R82 ;  /* 0x0000763258527816 */ /* 0x001fe20000000052 */
[----:B------:R-:W-:Y:S01]  /*2140*/  FMUL.FTZ R139, R139, R80 ;  /* 0x000000508b8b7220 */ /* 0x000fe20000410000 */
[----:B------:R-:W-:Y:S02]  /*2150*/  FMUL.FTZ R117, R102, R81 ;  /* 0x0000005166757220 */ /* 0x000fe40000410000 */
[----:B------:R-:W-:Y:S01]  /*2160*/  SHF.L.U32 R143, R82, 0x10, RZ ;  /* 0x00000010528f7819 */ /* 0x000fe200000006ff */
[----:B------:R-:W4:Y:S01]  /*2170*/  LDG.E.64.CONSTANT R80, desc[UR18][R122.64+0x1e000] ;  /* 0x01e000127a507981 */ /* 0x000f22000c1e9b00 */
[----:B------:R-:W-:Y:S01]  /*2180*/  SHF.L.U32 R82, R90, 0x10, RZ ;  /* 0x000000105a527819 */ /* 0x000fe200000006ff */
[----:B------:R-:W-:-:S04]  /*2190*/  FMUL.FTZ R142, R83, R142 ;  /* 0x0000008e538e7220 */ /* 0x000fc80000410000 */
[----:B------:R-:W-:Y:S02]  /*21a0*/  FMUL.FTZ R141, R82, R141 ;  /* 0x0000008d528d7220 */ /* 0x000fe40000410000 */
[----:B------:R0:W4:Y:S01]  /*21b0*/  LDG.E.64.CONSTANT R82, desc[UR18][R122.64+0x23000] ;  /* 0x023000127a527981 */ /* 0x000122000c1e9b00 */
[----:B------:R-:W-:-:S04]  /*21c0*/  FFMA.FTZ R130, R51, R115, R53 ;  /* 0x0000007333827223 */ /* 0x000fc80000010035 */
[----:B------:R-:W-:Y:S01]  /*21d0*/  FMUL.FTZ R144, R130, -1.4426950216293334961 ;  /* 0xbfb8aa3b82907820 */ /* 0x000fe20000410000 */
[----:B------:R-:W-:Y:S01]  /*21e0*/  FFMA.FTZ R132, R52, R114, R54 ;  /* 0x0000007234847223 */ /* 0x000fe20000010036 */
[----:B------:R-:W-:-:S04]  /*21f0*/  FFMA.FTZ R136, R60, R117, R62 ;  /* 0x000000753c887223 */ /* 0x000fc8000001003e */
[----:B------:R-:W1:Y:S01]  /*2200*/  MUFU.EX2 R144, R144 ;  /* 0x0000009000907308 */ /* 0x000e620000000800 */
[----:B------:R-:W-:Y:S01]  /*2210*/  FMUL.FTZ R133, R132, -1.4426950216293334961 ;  /* 0xbfb8aa3b84857820 */ /* 0x000fe20000410000 */
[----:B------:R-:W-:Y:S01]  /*2220*/  FMUL.FTZ R151, R136, -1.4426950216293334961 ;  /* 0xbfb8aa3b88977820 */ /* 0x000fe20000410000 */
[----:B------:R-:W-:-:S05]  /*2230*/  FMUL.FTZ R119, R102, R119 ;  /* 0x0000007766777220 */ /* 0x000fca0000410000 */
[----:B------:R-:W0:Y:S01]  /*2240*/  MUFU.EX2 R133, R133 ;  /* 0x0000008500857308 */ /* 0x000e220000000800 */
[----:B------:R-:W-:-:S04]  /*2250*/  FFMA.FTZ R137, R61, R119, R63 ;  /* 0x000000773d897223 */ /* 0x000fc8000001003f */
[----:B------:R-:W-:-:S03]  /*2260*/  FMUL.FTZ R86, R137, -1.4426950216293334961 ;  /* 0xbfb8aa3b89567820 */ /* 0x000fc60000410000 */
[----:B------:R-:W2:Y:S01]  /*2270*/  MUFU.EX2 R151, R151 ;  /* 0x0000009700977308 */ /* 0x000ea20000000800 */
[----:B-1----:R-:W-:Y:S01]  /*2280*/  FADD.FTZ R144, R144, 1 ;  /* 0x3f80000090907421 */ /* 0x002fe20000010000 */
[----:B------:R-:W-:Y:S01]  /*2290*/  PRMT R87, R87, 0x7632, R87 ;  /* 0x0000763257577816 */ /* 0x000fe20000000057 */
[----:B------:R-:W-:-:S05]  /*22a0*/  FMUL.FTZ R120, R120, R125 ;  /* 0x0000007d78787220 */ /* 0x000fca0000410000 */
[----:B------:R1:W-:Y:S01]  /*22b0*/  MUFU.EX2 R88, R86 ;  /* 0x0000005600587308 */ /* 0x0003e20000000800 */
[----:B------:R-:W-:Y:S01]  /*22c0*/  FFMA.FTZ R125, R51, R113, R53 ;  /* 0x00000071337d7223 */ /* 0x000fe20000010035 */
[----:B------:R-:W-:Y:S01]  /*22d0*/  SHF.L.U32 R87, R87, 0x10, RZ ;  /* 0x0000001057577819 */ /* 0x000fe200000006ff */
[----:B0-----:R-:W-:Y:S01]  /*22e0*/  FADD.FTZ R133, R133, 1 ;  /* 0x3f80000085857421 */ /* 0x001fe20000010000 */
[----:B-1----:R-:W-:-:S04]  /*22f0*/  PRMT R86, R89, 0x7632, R86 ;  /* 0x0000763259567816 */ /* 0x002fc80000000056 */
[----:B------:R-:W0:Y:S01]  /*2300*/  MUFU.RCP R144, R144 ;  /* 0x0000009000907308 */ /* 0x000e220000001000 */
[----:B------:R-:W-:Y:S01]  /*2310*/  SHF.L.U32 R153, R86, 0x10, RZ ;  /* 0x0000001056997819 */ /* 0x000fe200000006ff */
[----:B------:R-:W-:Y:S01]  /*2320*/  FMUL.FTZ R118, R102, R121 ;  /* 0x0000007966767220 */ /* 0x000fe20000410000 */
[----:B------:R-:W-:Y:S01]  /*2330*/  FMUL.FTZ R131, R125, -1.4426950216293334961 ;  /* 0xbfb8aa3b7d837820 */ /* 0x000fe20000410000 */
[----:B--2---:R-:W-:Y:S01]  /*2340*/  FADD.FTZ R151, R151, 1 ;  /* 0x3f80000097977421 */ /* 0x004fe20000010000 */
[C---:B------:R-:W-:Y:S01]  /*2350*/  FADD.FTZ R121, -R76.reuse, R87 ;  /* 0x000000574c797221 */ /* 0x040fe20000010100 */
[----:B------:R-:W-:Y:S01]  /*2360*/  FADD.FTZ R153, -R76, R153 ;  /* 0x000000994c997221 */ /* 0x000fe20000010100 */
[----:B------:R-:W-:Y:S01]  /*2370*/  FFMA.FTZ R129, R52, R112, R54 ;  /* 0x0000007034817223 */ /* 0x000fe20000010036 */
[----:B------:R-:W-:Y:S01]  /*2380*/  FFMA.FTZ R87, R60, R118, R62 ;  /* 0x000000763c577223 */ /* 0x000fe2000001003e */
[----:B------:R-:W1:Y:S01]  /*2390*/  MUFU.RCP R133, R133 ;  /* 0x0000008500857308 */ /* 0x000e620000001000 */
[----:B------:R-:W-:Y:S01]  /*23a0*/  FMUL.FTZ R122, R102, R153 ;  /* 0x00000099667a7220 */ /* 0x000fe20000410000 */
[----:B------:R-:W-:Y:S01]  /*23b0*/  SHF.L.U32 R153, R91, 0x10, RZ ;  /* 0x000000105b997819 */ /* 0x000fe200000006ff */
[----:B------:R-:W-:Y:S01]  /*23c0*/  FMUL.FTZ R134, R129, -1.4426950216293334961 ;  /* 0xbfb8aa3b81867820 */ /* 0x000fe20000410000 */
[----:B------:R-:W-:Y:S01]  /*23d0*/  FMUL.FTZ R138, R87, -1.4426950216293334961 ;  /* 0xbfb8aa3b578a7820 */ /* 0x000fe20000410000 */
[----:B------:R-:W-:-:S03]  /*23e0*/  PRMT R91, R91, 0x7632, R91 ;  /* 0x000076325b5b7816 */ /* 0x000fc6000000005b */
[----:B------:R-:W2:Y:S01]  /*23f0*/  MUFU.EX2 R131, R131 ;  /* 0x0000008300837308 */ /* 0x000ea20000000800 */
[----:B------:R-:W-:Y:S01]  /*2400*/  FMUL.FTZ R121, R102, R121 ;  /* 0x0000007966797220 */ /* 0x000fe20000410000 */
[----:B------:R-:W-:Y:S01]  /*2410*/  SHF.L.U32 R152, R91, 0x10, RZ ;  /* 0x000000105b987819 */ /* 0x000fe200000006ff */
[----:B0-----:R-:W-:-:S05]  /*2420*/  FADD.FTZ R91, -R144, 1 ;  /* 0x3f800000905b7421 */ /* 0x001fca0000010100 */
[----:B------:R-:W0:Y:S01]  /*2430*/  MUFU.RCP R151, R151 ;  /* 0x0000009700977308 */ /* 0x000e220000001000 */
[----:B------:R-:W-:Y:S01]  /*2440*/  FFMA.FTZ R90, R61, R121, R63 ;  /* 0x000000793d5a7223 */ /* 0x000fe2000001003f */
[----:B------:R-:W-:Y:S01]  /*2450*/  FADD.FTZ R88, R88, 1 ;  /* 0x3f80000058587421 */ /* 0x000fe20000010000 */
[----:B------:R-:W-:-:S05]  /*2460*/  FFMA.FTZ R91, R130, R91, 1 ;  /* 0x3f800000825b7423 */ /* 0x000fca000001005b */
[----:B------:R-:W0:Y:S01]  /*2470*/  MUFU.EX2 R134, R134 ;  /* 0x0000008600867308 */ /* 0x000e220000000800 */
[----:B------:R-:W-:-:S07]  /*2480*/  FMUL.FTZ R147, R90, -1.4426950216293334961 ;  /* 0xbfb8aa3b5a937820 */ /* 0x000fce0000410000 */
[----:B------:R-:W0:Y:S01]  /*2490*/  MUFU.EX2 R138, R138 ;  /* 0x0000008a008a7308 */ /* 0x000e220000000800 */
[----:B------:R-:W-:Y:S01]  /*24a0*/  FMUL.FTZ R144, R144, R91 ;  /* 0x0000005b90907220 */ /* 0x000fe20000410000 */
[----:B-1----:R-:W-:Y:S01]  /*24b0*/  FADD.FTZ R91, -R133, 1 ;  /* 0x3f800000855b7421 */ /* 0x002fe20000010100 */
[----:B------:R-:W-:Y:S01]  /*24c0*/  FMUL.FTZ R139, R152, R139 ;  /* 0x0000008b988b7220 */ /* 0x000fe20000410000 */
[----:B------:R-:W-:Y:S01]  /*24d0*/  FMUL.FTZ R111, R102, R111 ;  /* 0x0000006f666f7220 */ /* 0x000fe20000410000 */
[----:B--2---:R-:W-:-:S03]  /*24e0*/  FADD.FTZ R152, R131, 1 ;  /* 0x3f80000083987421 */ /* 0x004fc60000010000 */
[----:B------:R-:W1:Y:S01]  /*24f0*/  MUFU.RCP R88, R88 ;  /* 0x0000005800587308 */ /* 0x000e620000001000 */
[----:B------:R-:W-:Y:S01]  /*2500*/  FADD.FTZ R143, -R76, R143 ;  /* 0x0000008f4c8f7221 */ /* 0x000fe20000010100 */
[----:B0-----:R-:W-:Y:S01]  /*2510*/  FADD.FTZ R131, -R151, 1 ;  /* 0x3f80000097837421 */ /* 0x001fe20000010100 */
[----:B------:R-:W-:Y:S01]  /*2520*/  FFMA.FTZ R132, R132, R91, 1 ;  /* 0x3f80000084847423 */ /* 0x000fe2000001005b */
[----:B------:R-:W-:Y:S01]  /*2530*/  FMUL.FTZ R127, R127, R120 ;  /* 0x000000787f7f7220 */ /* 0x000fe20000410000 */
[----:B------:R-:W-:-:S03]  /*2540*/  FFMA.FTZ R124, R51, R111, R53 ;  /* 0x0000006f337c7223 */ /* 0x000fc60000010035 */
[----:B------:R-:W0:Y:S01]  /*2550*/  MUFU.EX2 R147, R147 ;  /* 0x0000009300937308 */ /* 0x000e220000000800 */
[----:B------:R-:W-:Y:S01]  /*2560*/  FMUL.FTZ R120, R102, R143 ;  /* 0x0000008f66787220 */ /* 0x000fe20000410000 */
[----:B------:R-:W-:Y:S01]  /*2570*/  FFMA.FTZ R136, R136, R131, 1 ;  /* 0x3f80000088887423 */ /* 0x000fe20000010083 */
[----:B------:R-:W-:Y:S01]  /*2580*/  FMUL.FTZ R131, R133, R132 ;  /* 0x0000008485837220 */ /* 0x000fe20000410000 */
[----:B------:R-:W-:Y:S01]  /*2590*/  FADD.FTZ R130, R134, 1 ;  /* 0x3f80000086827421 */ /* 0x000fe20000010000 */
[----:B------:R-:W-:Y:S01]  /*25a0*/  FADD.FTZ R132, R138, 1 ;  /* 0x3f8000008a847421 */ /* 0x000fe20000010000 */
[----:B------:R-:W-:Y:S01]  /*25b0*/  FMUL.FTZ R135, R124, -1.4426950216293334961 ;  /* 0xbfb8aa3b7c877820 */ /* 0x000fe20000410000 */
[----:B------:R-:W-:Y:S01]  /*25c0*/  FFMA.FTZ R89, R60, R120, R62 ;  /* 0x000000783c597223 */ /* 0x000fe2000001003e */
[----:B------:R-:W-:Y:S01]  /*25d0*/  FFMA.FTZ R86, R61, R122, R63 ;  /* 0x0000007a3d567223 */ /* 0x000fe2000001003f */
[----:B------:R-:W2:Y:S01]  /*25e0*/  MUFU.RCP R91, R152 ;  /* 0x00000098005b7308 */ /* 0x000ea20000001000 */
[----:B-1----:R-:W-:Y:S01]  /*25f0*/  FADD.FTZ R134, -R88, 1 ;  /* 0x3f80000058867421 */ /* 0x002fe20000010100 */
[----:B------:R-:W-:Y:S01]  /*2600*/  FMUL.FTZ R143, R89, -1.4426950216293334961 ;  /* 0xbfb8aa3b598f7820 */ /* 0x000fe20000410000 */
[----:B------:R-:W-:Y:S01]  /*2610*/  FMUL.FTZ R123, R86, -1.4426950216293334961 ;  /* 0xbfb8aa3b567b7820 */ /* 0x000fe20000410000 */
[----:B------:R-:W-:-:S04]  /*2620*/  SHF.L.U32 R133, R92, 0x10, RZ ;  /* 0x000000105c857819 */ /* 0x000fc800000006ff */
[----:B------:R-:W1:Y:S01]  /*2630*/  MUFU.RCP R130, R130 ;  /* 0x0000008200827308 */ /* 0x000e620000001000 */
[----:B------:R-:W-:Y:S01]  /*2640*/  FFMA.FTZ R137, R137, R134, 1 ;  /* 0x3f80000089897423 */ /* 0x000fe20000010086 */
[----:B0-----:R-:W-:-:S06]  /*2650*/  FADD.FTZ R147, R147, 1 ;  /* 0x3f80000093937421 */ /* 0x001fcc0000010000 */
[----:B------:R-:W0:Y:S01]  /*2660*/  MUFU.RCP R132, R132 ;  /* 0x0000008400847308 */ /* 0x000e220000001000 */
[----:B------:R-:W-:Y:S02]  /*2670*/  PRMT R92, R92, 0x7632, R92 ;  /* 0x000076325c5c7816 */ /* 0x000fe4000000005c */
[----:B------:R-:W-:-:S05]  /*2680*/  SHF.L.U32 R134, R93, 0x10, RZ ;  /* 0x000000105d867819 */ /* 0x000fca00000006ff */
[----:B------:R-:W3:Y:S01]  /*2690*/  MUFU.EX2 R135, R135 ;  /* 0x0000008700877308 */ /* 0x000ee20000000800 */
[----:B------:R-:W-:Y:S01]  /*26a0*/  PRMT R93, R93, 0x7632, R93 ;  /* 0x000076325d5d7816 */ /* 0x000fe2000000005d */
[----:B------:R-:W-:Y:S01]  /*26b0*/  FMUL.FTZ R151, R151, R136 ;  /* 0x0000008897977220 */ /* 0x000fe20000410000 */
[----:B------:R-:W-:Y:S01]  /*26c0*/  FMUL.FTZ R138, R133, R144 ;  /* 0x00000090858a7220 */ /* 0x000fe20000410000 */
[----:B------:R-:W-:-:S04]  /*26d0*/  FMUL.FTZ R136, R88, R137 ;  /* 0x0000008958887220 */ /* 0x000fc80000410000 */
[----:B------:R-:W3:Y:S01]  /*26e0*/  MUFU.EX2 R143, R143 ;  /* 0x0000008f008f7308 */ /* 0x000ee20000000800 */
[----:B------:R-:W-:Y:S02]  /*26f0*/  SHF.L.U32 R88, R92, 0x10, RZ ;  /* 0x000000105c587819 */ /* 0x000fe400000006ff */
[----:B------:R-:W-:-:S05]  /*2700*/  SHF.L.U32 R93, R93, 0x10, RZ ;  /* 0x000000105d5d7819 */ /* 0x000fca00000006ff */
[----:B------:R-:W-:Y:S01]  /*2710*/  MUFU.EX2 R123, R123 ;  /* 0x0000007b007b7308 */ /* 0x000fe20000000800 */
[----:B------:R-:W-:Y:S01]  /*2720*/  FMUL.FTZ R131, R134, R131 ;  /* 0x0000008386837220 */ /* 0x000fe20000410000 */
[----:B------:R-:W-:-:S06]  /*2730*/  FMUL.FTZ R137, R88, R151 ;  /* 0x0000009758897220 */ /* 0x000fcc0000410000 */
[----:B------:R-:W3:Y:S01]  /*2740*/  MUFU.RCP R133, R147 ;  /* 0x0000009300857308 */ /* 0x000ee20000001000 */
[----:B--2---:R-:W-:Y:S01]  /*2750*/  FADD.FTZ R134, -R91, 1 ;  /* 0x3f8000005b867421 */ /* 0x004fe20000010100 */
[----:B------:R-:W-:Y:S01]  /*2760*/  FMUL.FTZ R88, R93, R136 ;  /* 0x000000885d587220 */ /* 0x000fe20000410000 */
[----:B------:R-:W-:Y:S01]  /*2770*/  FADD.FTZ R85, R85, 1 ;  /* 0x3f80000055557421 */ /* 0x000fe20000010000 */
[----:B-1----:R-:W-:Y:S01]  /*2780*/  FADD.FTZ R144, -R130, 1 ;  /* 0x3f80000082907421 */ /* 0x002fe20000010100 */
[C---:B0-----:R-:W-:Y:S01]  /*2790*/  FADD.FTZ R136, -R132.reuse, 1 ;  /* 0x3f80000084887421 */ /* 0x041fe20000010100 */
[----:B---3--:R-:W-:Y:S01]  /*27a0*/  FADD.FTZ R135, R135, 1 ;  /* 0x3f80000087877421 */ /* 0x008fe20000010000 */
[----:B------:R-:W-:Y:S01]  /*27b0*/  FFMA.FTZ R134, R125, R134, 1 ;  /* 0x3f8000007d867423 */ /* 0x000fe20000010086 */
[----:B------:R-:W-:Y:S01]  /*27c0*/  FFMA.FTZ R129, R129, R144, 1 ;  /* 0x3f80000081817423 */ /* 0x000fe20000010090 */
[----:B------:R-:W-:Y:S01]  /*27d0*/  FFMA.FTZ R87, R87, R136, 1 ;  /* 0x3f80000057577423 */ /* 0x000fe20000010088 */
[----:B------:R-:W0:Y:S01]  /*27e0*/  MUFU.RCP R92, R135 ;  /* 0x00000087005c7308 */ /* 0x000e220000001000 */
[----:B------:R-:W-:Y:S01]  /*27f0*/  FADD.FTZ R143, R143, 1 ;  /* 0x3f8000008f8f7421 */ /* 0x000fe20000010000 */
[----:B------:R-:W-:Y:S01]  /*2800*/  FMUL.FTZ R91, R91, R134 ;  /* 0x000000865b5b7220 */ /* 0x000fe20000410000 */
[----:B------:R-:W-:Y:S01]  /*2810*/  FMUL.FTZ R125, R132, R87 ;  /* 0x00000057847d7220 */ /* 0x000fe20000410000 */
[----:B------:R-:W-:Y:S01]  /*2820*/  SHF.L.U32 R134, R94, 0x10, RZ ;  /* 0x000000105e867819 */ /* 0x000fe200000006ff */
[----:B------:R-:W-:-:S03]  /*2830*/  FMUL.FTZ R130, R130, R129 ;  /* 0x0000008182827220 */ /* 0x000fc60000410000 */
[----:B------:R-:W1:Y:S01]  /*2840*/  MUFU.RCP R85, R85 ;  /* 0x0000005500557308 */ /* 0x000e620000001000 */
[----:B------:R-:W-:Y:S01]  /*2850*/  FADD.FTZ R93, -R133, 1 ;  /* 0x3f800000855d7421 */ /* 0x000fe20000010100 */
[----:B------:R-:W-:Y:S01]  /*2860*/  FADD.FTZ R87, R123, 1 ;  /* 0x3f8000007b577421 */ /* 0x000fe20000010000 */
[----:B------:R-:W-:Y:S02]  /*2870*/  PRMT R94, R94, 0x7632, R94 ;  /* 0x000076325e5e7816 */ /* 0x000fe4000000005e */
[----:B------:R-:W-:-:S03]  /*2880*/  FFMA.FTZ R90, R90, R93, 1 ;  /* 0x3f8000005a5a7423 */ /* 0x000fc6000001005d */
[----:B------:R-:W2:Y:S01]  /*2890*/  MUFU.RCP R129, R143 ;  /* 0x0000008f00817308 */ /* 0x000ea20000001000 */
[----:B------:R-:W-:Y:S01]  /*28a0*/  SHF.L.U32 R94, R94, 0x10, RZ ;  /* 0x000000105e5e7819 */ /* 0x000fe200000006ff */
[----:B------:R-:W-:Y:S01]  /*28b0*/  FMUL.FTZ R123, R133, R90 ;  /* 0x0000005a857b7220 */ /* 0x000fe20000410000 */
[C---:B------:R-:W-:Y:S02]  /*28c0*/  SHF.L.U32 R93, R95.reuse, 0x10, RZ ;  /* 0x000000105f5d7819 */ /* 0x040fe400000006ff */
[----:B------:R-:W-:-:S03]  /*28d0*/  PRMT R95, R95, 0x7632, R95 ;  /* 0x000076325f5f7816 */ /* 0x000fc6000000005f */
[----:B------:R-:W3:Y:S01]  /*28e0*/  MUFU.RCP R87, R87 ;  /* 0x0000005700577308 */ /* 0x000ee20000001000 */
[----:B------:R-:W-:Y:S01]  /*28f0*/  FMUL.FTZ R133, R94, R125 ;  /* 0x0000007d5e857220 */ /* 0x000fe20000410000 */
[----:B------:R-:W-:Y:S01]  /*2900*/  SHF.L.U32 R125, R96, 0x10, RZ ;  /* 0x00000010607d7819 */ /* 0x000fe200000006ff */
[----:B------:R-:W-:Y:S01]  /*2910*/  FMUL.FTZ R134, R134, R91 ;  /* 0x0000005b86867220 */ /* 0x000fe20000410000 */
[----:B0-----:R-:W-:Y:S01]  /*2920*/  FADD.FTZ R91, -R92, 1 ;  /* 0x3f8000005c5b7421 */ /* 0x001fe20000010100 */
[----:B------:R-:W-:Y:S01]  /*2930*/  SHF.L.U32 R90, R95, 0x10, RZ ;  /* 0x000000105f5a7819 */ /* 0x000fe200000006ff */
[----:B-1----:R-:W-:Y:S01]  /*2940*/  FADD.FTZ R95, -R85, 1 ;  /* 0x3f800000555f7421 */ /* 0x002fe20000010100 */
[----:B------:R-:W-:Y:S01]  /*2950*/  FADD.FTZ R125, -R76, R125 ;  /* 0x0000007d4c7d7221 */ /* 0x000fe20000010100 */
[----:B------:R-:W-:Y:S01]  /*2960*/  FFMA.FTZ R91, R124, R91, 1 ;  /* 0x3f8000007c5b7423 */ /* 0x000fe2000001005b */
[----:B--2---:R-:W-:Y:S01]  /*2970*/  FADD.FTZ R94, -R129, 1 ;  /* 0x3f800000815e7421 */ /* 0x004fe20000010100 */
[----:B------:R-:W-:Y:S01]  /*2980*/  FFMA.FTZ R84, R84, R95, 1 ;  /* 0x3f80000054547423 */ /* 0x000fe2000001005f */
[----:B------:R-:W-:Y:S01]  /*2990*/  FMUL.FTZ R124, R102, R125 ;  /* 0x0000007d667c7220 */ /* 0x000fe20000410000 */
[----:B------:R-:W-:Y:S01]  /*29a0*/  FMUL.FTZ R93, R93, R130 ;  /* 0x000000825d5d7220 */ /* 0x000fe20000410000 */
[----:B------:R-:W-:Y:S01]  /*29b0*/  FMUL.FTZ R130, R92, R91 ;  /* 0x0000005b5c827220 */ /* 0x000fe20000410000 */
[----:B------:R-:W-:Y:S01]  /*29c0*/  FFMA.FTZ R94, R89, R94, 1 ;  /* 0x3f800000595e7423 */ /* 0x000fe2000001005e */
[----:B------:R-:W-:Y:S01]  /*29d0*/  SHF.L.U32 R95, R97, 0x10, RZ ;  /* 0x00000010615f7819 */ /* 0x000fe200000006ff */
[----:B------:R-:W-:Y:S01]  /*29e0*/  FMUL.FTZ R91, R85, R84 ;  /* 0x00000054555b7220 */ /* 0x000fe20000410000 */
[----:B---3--:R-:W-:Y:S01]  /*29f0*/  FADD.FTZ R89, -R87, 1 ;  /* 0x3f80000057597421 */ /* 0x008fe20000010100 */
[----:B------:R-:W-:Y:S01]  /*2a00*/  FFMA.FTZ R84, R51, R124, R53 ;  /* 0x0000007c33547223 */ /* 0x000fe20000010035 */
[----:B------:R-:W-:Y:S01]  /*2a10*/  SHF.L.U32 R85, R98, 0x10, RZ ;  /* 0x0000001062557819 */ /* 0x000fe200000006ff */
[----:B------:R-:W-:Y:S01]  /*2a20*/  FADD.FTZ R95, -R76, R95 ;  /* 0x0000005f4c5f7221 */ /* 0x000fe20000010100 */
[----:B------:R-:W-:Y:S01]  /*2a30*/  FFMA.FTZ R86, R86, R89, 1 ;  /* 0x3f80000056567423 */ /* 0x000fe20000010059 */
[----:B------:R-:W-:Y:S01]  /*2a40*/  FMUL.FTZ R144, R84, -1.4426950216293334961 ;  /* 0xbfb8aa3b54907820 */ /* 0x000fe20000410000 */
[----:B------:R-:W-:Y:S01]  /*2a50*/  PRMT R89, R96, 0x7632, R89 ;  /* 0x0000763260597816 */ /* 0x000fe20000000059 */
[----:B------:R-:W-:Y:S01]  /*2a60*/  FMUL.FTZ R90, R90, R123 ;  /* 0x0000007b5a5a7220 */ /* 0x000fe20000410000 */
[C---:B------:R-:W-:Y:S01]  /*2a70*/  SHF.L.U32 R125, R99.reuse, 0x10, RZ ;  /* 0x00000010637d7819 */ /* 0x040fe200000006ff */
[----:B------:R-:W-:Y:S01]  /*2a80*/  FMUL.FTZ R123, R102, R95 ;  /* 0x0000005f667b7220 */ /* 0x000fe20000410000 */
[----:B------:R-:W-:Y:S01]  /*2a90*/  PRMT R99, R99, 0x7632, R99 ;  /* 0x0000763263637816 */ /* 0x000fe20000000063 */
[----:B------:R-:W-:Y:S01]  /*2aa0*/  FADD.FTZ R95, -R76, R85 ;  /* 0x000000554c5f7221 */ /* 0x000fe20000010100 */
[----:B------:R-:W-:Y:S01]  /*2ab0*/  SHF.L.U32 R89, R89, 0x10, RZ ;  /* 0x0000001059597819 */ /* 0x000fe200000006ff */
[----:B------:R-:W0:Y:S01]  /*2ac0*/  MUFU.EX2 R144, R144 ;  /* 0x0000009000907308 */ /* 0x000e220000000800 */
[----:B------:R-:W-:-:S02]  /*2ad0*/  PRMT R92, R97, 0x7632, R92 ;  /* 0x00007632615c7816 */ /* 0x000fc4000000005c */
[----:B------:R-:W-:Y:S01]  /*2ae0*/  PRMT R98, R98, 0x7632, R98 ;  /* 0x0000763262627816 */ /* 0x000fe20000000062 */
[----:B------:R-:W-:Y:S01]  /*2af0*/  FFMA.FTZ R85, R52, R123, R54 ;  /* 0x0000007b34557223 */ /* 0x000fe20000010036 */
[----:B------:R-:W-:Y:S01]  /*2b00*/  SHF.L.U32 R143, R99, 0x10, RZ ;  /* 0x00000010638f7819 */ /* 0x000fe200000006ff */
[----:B------:R-:W-:Y:S01]  /*2b10*/  FMUL.FTZ R96, R102, R95 ;  /* 0x0000005f66607220 */ /* 0x000fe20000410000 */
[C---:B------:R-:W-:Y:S01]  /*2b20*/  FADD.FTZ R97, -R76.reuse, R125 ;  /* 0x0000007d4c617221 */ /* 0x040fe20000010100 */
[----:B------:R-:W-:Y:S01]  /*2b30*/  FADD.FTZ R95, -R76, R89 ;  /* 0x000000594c5f7221 */ /* 0x000fe20000010100 */
[----:B------:R-:W-:Y:S01]  /*2b40*/  SHF.L.U32 R125, R92, 0x10, RZ ;  /* 0x000000105c7d7819 */ /* 0x000fe200000006ff */
[----:B------:R-:W-:Y:S01]  /*2b50*/  FMUL.FTZ R140, R153, R140 ;  /* 0x0000008c998c7220 */ /* 0x000fe20000410000 */
[----:B------:R-:W-:Y:S01]  /*2b60*/  SHF.L.U32 R135, R98, 0x10, RZ ;  /* 0x0000001062877819 */ /* 0x000fe200000006ff */
[----:B------:R-:W-:Y:S01]  /*2b70*/  FMUL.FTZ R147, R85, -1.4426950216293334961 ;  /* 0xbfb8aa3b55937820 */ /* 0x000fe20000410000 */
[----:B------:R-:W-:Y:S01]  /*2b80*/  FADD.FTZ R153, -R76, R143 ;  /* 0x0000008f4c997221 */ /* 0x000fe20000010100 */
[----:B------:R-:W-:Y:S01]  /*2b90*/  FMUL.FTZ R98, R102, R95 ;  /* 0x0000005f66627220 */ /* 0x000fe20000410000 */
[C---:B------:R-:W-:Y:S01]  /*2ba0*/  FADD.FTZ R125, -R76.reuse, R125 ;  /* 0x0000007d4c7d7221 */ /* 0x040fe20000010100 */
[----:B------:R-:W-:Y:S01]  /*2bb0*/  FADD.FTZ R99, -R76, R135 ;  /* 0x000000874c637221 */ /* 0x000fe20000010100 */
[----:B------:R-:W-:Y:S01]  /*2bc0*/  FMUL.FTZ R129, R129, R94 ;  /* 0x0000005e81817220 */ /* 0x000fe20000410000 */
[----:B------:R-:W-:Y:S01]  /*2bd0*/  FMUL.FTZ R87, R87, R86 ;  /* 0x0000005657577220 */ /* 0x000fe20000410000 */
[----:B------:R-:W-:Y:S01]  /*2be0*/  FMUL.FTZ R76, R102, R153 ;  /* 0x00000099664c7220 */ /* 0x000fe20000410000 */
[----:B------:R-:W-:Y:S01]  /*2bf0*/  FFMA.FTZ R86, R51, R96, R53 ;  /* 0x0000006033567223 */ /* 0x000fe20000010035 */
[----:B------:R-:W-:Y:S01]  /*2c00*/  FFMA.FTZ R94, R60, R98, R62 ;  /* 0x000000623c5e7223 */ /* 0x000fe2000001003e */
[----:B------:R-:W-:Y:S01]  /*2c10*/  PRMT R153, R78, 0x7632, R153 ;  /* 0x000076324e997816 */ /* 0x000fe20000000099 */
[----:B------:R-:W1:Y:S01]  /*2c20*/  MUFU.EX2 R147, R147 ;  /* 0x0000009300937308 */ /* 0x000e620000000800 */
[----:B------:R-:W-:Y:S01]  /*2c30*/  FMUL.FTZ R125, R102, R125 ;  /* 0x0000007d667d7220 */ /* 0x000fe20000410000 */
[----:B------:R-:W-:Y:S01]  /*2c40*/  FMUL.FTZ R151, R86, -1.4426950216293334961 ;  /* 0xbfb8aa3b56977820 */ /* 0x000fe20000410000 */
[----:B------:R-:W-:Y:S01]  /*2c50*/  FMUL.FTZ R152, R94, -1.4426950216293334961 ;  /* 0xbfb8aa3b5e987820 */ /* 0x000fe20000410000 */
[----:B------:R-:W-:Y:S01]  /*2c60*/  SHF.L.U32 R154, R153, 0x10, RZ ;  /* 0x00000010999a7819 */ /* 0x000fe200000006ff */
[----:B0-----:R-:W-:Y:S01]  /*2c70*/  FADD.FTZ R153, R144, 1 ;  /* 0x3f80000090997421 */ /* 0x001fe20000010000 */
[----:B------:R-:W-:Y:S01]  /*2c80*/  FFMA.FTZ R132, R61, R125, R63 ;  /* 0x0000007d3d847223 */ /* 0x000fe2000001003f */
[----:B------:R-:W-:Y:S01]  /*2c90*/  FMUL.FTZ R97, R102, R97 ;  /* 0x0000006166617220 */ /* 0x000fe20000410000 */
[----:B------:R-:W0:Y:S02]  /*2ca0*/  MUFU.EX2 R151, R151 ;  /* 0x0000009700977308 */ /* 0x000e240000000800 */
[----:B------:R-:W-:Y:S01]  /*2cb0*/  FMUL.FTZ R143, R132, -1.4426950216293334961 ;  /* 0xbfb8aa3b848f7820 */ /* 0x000fe20000410000 */
[----:B------:R-:W-:Y:S01]  /*2cc0*/  FFMA.FTZ R89, R52, R97, R54 ;  /* 0x0000006134597223 */ /* 0x000fe20000010036 */
[----:B------:R-:W-:-:S04]  /*2cd0*/  SHF.L.U32 R95, R78, 0x10, RZ ;  /* 0x000000104e5f7819 */ /* 0x000fc800000006ff */
[----:B------:R-:W2:Y:S01]  /*2ce0*/  MUFU.EX2 R152, R152 ;  /* 0x0000009800987308 */ /* 0x000ea20000000800 */
[----:B------:R-:W-:-:S07]  /*2cf0*/  FMUL.FTZ R99, R102, R99 ;  /* 0x0000006366637220 */ /* 0x000fce0000410000 */
[----:B------:R-:W3:Y:S01]  /*2d00*/  MUFU.RCP R153, R153 ;  /* 0x0000009900997308 */ /* 0x000ee20000001000 */
[----:B------:R-:W-:Y:S01]  /*2d10*/  FMUL.FTZ R92, R89, -1.4426950216293334961 ;  /* 0xbfb8aa3b595c7820 */ /* 0x000fe20000410000 */
[----:B-1----:R-:W-:Y:S01]  /*2d20*/  FADD.FTZ R144, R147, 1 ;  /* 0x3f80000093907421 */ /* 0x002fe20000010000 */
[----:B------:R-:W-:Y:S01]  /*2d30*/  FMUL.FTZ R130, R95, R130 ;  /* 0x000000825f827220 */ /* 0x000fe20000410000 */
[----:B------:R-:W-:Y:S01]  /*2d40*/  FFMA.FTZ R135, R60, R99, R62 ;  /* 0x000000633c877223 */ /* 0x000fe2000001003e */
[----:B------:R-:W-:-:S03]  /*2d50*/  FMUL.FTZ R129, R154, R129 ;  /* 0x000000819a817220 */ /* 0x000fc60000410000 */
[----:B------:R-:W1:Y:S01]  /*2d60*/  MUFU.EX2 R143, R143 ;  /* 0x0000008f008f7308 */ /* 0x000e620000000800 */
[----:B------:R-:W-:Y:S01]  /*2d70*/  FFMA.FTZ R95, R61, R76, R63 ;  /* 0x0000004c3d5f7223 */ /* 0x000fe2000001003f */
[----:B------:R-:W-:Y:S01]  /*2d80*/  SHF.L.U32 R154, R79, 0x10, RZ ;  /* 0x000000104f9a7819 */ /* 0x000fe200000006ff */
[----:B------:R-:W-:Y:S01]  /*2d90*/  FMUL.FTZ R136, R135, -1.4426950216293334961 ;  /* 0xbfb8aa3b87887820 */ /* 0x000fe20000410000 */
[----:B------:R-:W-:Y:S01]  /*2da0*/  PRMT R147, R79, 0x7632, R147 ;  /* 0x000076324f937816 */ /* 0x000fe20000000093 */
[----:B------:R-:W-:Y:S02]  /*2db0*/  FMUL.FTZ R78, R95, -1.4426950216293334961 ;  /* 0xbfb8aa3b5f4e7820 */ /* 0x000fe40000410000 */
[----:B------:R-:W-:Y:S01]  /*2dc0*/  FMUL.FTZ R91, R154, R91 ;  /* 0x0000005b9a5b7220 */ /* 0x000fe20000410000 */
[----:B------:R-:W-:Y:S01]  /*2dd0*/  MUFU.EX2 R92, R92 ;  /* 0x0000005c005c7308 */ /* 0x000fe20000000800 */
[----:B------:R-:W-:Y:S01]  /*2de0*/  SHF.L.U32 R154, R147, 0x10, RZ ;  /* 0x00000010939a7819 */ /* 0x000fe200000006ff */
[----:B0-----:R-:W-:Y:S01]  /*2df0*/  FADD.FTZ R155, R151, 1 ;  /* 0x3f800000979b7421 */ /* 0x001fe20000010000 */
[----:B--2---:R-:W-:Y:S01]  /*2e00*/  FADD.FTZ R147, R152, 1 ;  /* 0x3f80000098937421 */ /* 0x004fe20000010000 */
[----:B---3--:R-:W-:-:S04]  /*2e10*/  FADD.FTZ R151, -R153, 1 ;  /* 0x3f80000099977421 */ /* 0x008fc80000010100 */
[----:B------:R-:W0:Y:S01]  /*2e20*/  MUFU.RCP R144, R144 ;  /* 0x0000009000907308 */ /* 0x000e220000001000 */
[----:B------:R-:W-:Y:S01]  /*2e30*/  FFMA.FTZ R84, R84, R151, 1 ;  /* 0x3f80000054547423 */ /* 0x000fe20000010097 */
[----:B------:R-:W-:Y:S01]  /*2e40*/  FMUL.FTZ R87, R154, R87 ;  /* 0x000000579a577220 */ /* 0x000fe20000410000 */
[----:B-1----:R-:W-:-:S05]  /*2e50*/  FADD.FTZ R154, R143, 1 ;  /* 0x3f8000008f9a7421 */ /* 0x002fca0000010000 */
[----:B------:R-:W1:Y:S01]  /*2e60*/  MUFU.EX2 R136, R136 ;  /* 0x0000008800887308 */ /* 0x000e620000000800 */
[----:B------:R-:W-:-:S07]  /*2e70*/  FMUL.FTZ R143, R153, R84 ;  /* 0x00000054998f7220 */ /* 0x000fce0000410000 */
[----:B------:R-:W2:Y:S08]  /*2e80*/  MUFU.EX2 R78, R78 ;  /* 0x0000004e004e7308 */ /* 0x000eb00000000800 */
[----:B------:R-:W3:Y:S01]  /*2e90*/  MUFU.RCP R147, R147 ;  /* 0x0000009300937308 */ /* 0x000ee20000001000 */
[----:B0-----:R-:W-:Y:S01]  /*2ea0*/  FADD.FTZ R152, -R144, 1 ;  /* 0x3f80000090987421 */ /* 0x001fe20000010100 */
[----:B------:R-:W-:-:S06]  /*2eb0*/  FADD.FTZ R92, R92, 1 ;  /* 0x3f8000005c5c7421 */ /* 0x000fcc0000010000 */
[----:B------:R-:W0:Y:S01]  /*2ec0*/  MUFU.RCP R84, R154 ;  /* 0x0000009a00547308 */ /* 0x000e220000001000 */
[----:B------:R-:W-:Y:S01]  /*2ed0*/  FFMA.FTZ R85, R85, R152, 1 ;  /* 0x3f80000055557423 */ /* 0x000fe20000010098 */
[----:B-1----:R-:W-:Y:S01]  /*2ee0*/  FADD.FTZ R152, R136, 1 ;  /* 0x3f80000088987421 */ /* 0x002fe20000010000 */
[----:B--2---:R-:W-:-:S05]  /*2ef0*/  FADD.FTZ R136, R78, 1 ;  /* 0x3f8000004e887421 */ /* 0x004fca0000010000 */
[----:B------:R-:W1:Y:S01]  /*2f00*/  MUFU.RCP R92, R92 ;  /* 0x0000005c005c7308 */ /* 0x000e620000001000 */
[----:B---3--:R-:W-:Y:S01]  /*2f10*/  FADD.FTZ R151, -R147, 1 ;  /* 0x3f80000093977421 */ /* 0x008fe20000010100 */
[----:B------:R-:W-:-:S06]  /*2f20*/  FMUL.FTZ R85, R144, R85 ;  /* 0x0000005590557220 */ /* 0x000fcc0000410000 */
[----:B------:R-:W2:Y:S01]  /*2f30*/  MUFU.RCP R79, R155 ;  /* 0x0000009b004f7308 */ /* 0x000ea20000001000 */
[----:B------:R-:W-:Y:S01]  /*2f40*/  FFMA.FTZ R144, R94, R151, 1 ;  /* 0x3f8000005e907423 */ /* 0x000fe20000010097 */
[----:B0-----:R-:W-:-:S06]  /*2f50*/  FADD.FTZ R151, -R84, 1 ;  /* 0x3f80000054977421 */ /* 0x001fcc0000010100 */
[----:B------:R-:W0:Y:S01]  /*2f60*/  MUFU.RCP R136, R136 ;  /* 0x0000008800887308 */ /* 0x000e220000001000 */
[----:B------:R-:W-:-:S07]  /*2f70*/  FFMA.FTZ R151, R132, R151, 1 ;  /* 0x3f80000084977423 */ /* 0x000fce0000010097 */
[----:B------:R-:W3:Y:S01]  /*2f80*/  MUFU.RCP R94, R152 ;  /* 0x00000098005e7308 */ /* 0x000ee20000001000 */
[----:B------:R-:W-:Y:S01]  /*2f90*/  FMUL.FTZ R78, R84, R151 ;  /* 0x00000097544e7220 */ /* 0x000fe20000410000 */
[----:B-1----:R-:W-:Y:S01]  /*2fa0*/  FADD.FTZ R84, -R92, 1 ;  /* 0x3f8000005c547421 */ /* 0x002fe20000010100 */
[----:B--2---:R-:W-:-:S03]  /*2fb0*/  FADD.FTZ R151, -R79, 1 ;  /* 0x3f8000004f977421 */ /* 0x004fc60000010100 */
[----:B------:R-:W-:Y:S01]  /*2fc0*/  FFMA.FTZ R89, R89, R84, 1 ;  /* 0x3f80000059597423 */ /* 0x000fe20000010054 */
[----:B------:R-:W-:Y:S01]  /*2fd0*/  FFMA.FTZ R132, R86, R151, 1 ;  /* 0x3f80000056847423 */ /* 0x000fe20000010097 */
[----:B0-----:R-:W-:Y:S02]  /*2fe0*/  FADD.FTZ R86, -R136, 1 ;  /* 0x3f80000088567421 */ /* 0x001fe40000010100 */
[----:B------:R-:W-:Y:S01]  /*2ff0*/  FMUL.FTZ R151, R92, R89 ;  /* 0x000000595c977220 */ /* 0x000fe20000410000 */
[C---:B----4-:R-:W-:Y:S01]  /*3000*/  SHF.L.U32 R92, R80.reuse, 0x10, RZ ;  /* 0x00000010505c7819 */ /* 0x050fe200000006ff */
[----:B------:R-:W-:Y:S01]  /*3010*/  FFMA.FTZ R95, R95, R86, 1 ;  /* 0x3f8000005f5f7423 */ /* 0x000fe20000010056 */
[----:B------:R-:W-:Y:S01]  /*3020*/  PRMT R80, R80, 0x7632, R80 ;  /* 0x0000763250507816 */ /* 0x000fe20000000050 */
[----:B---3--:R-:W-:Y:S01]  /*3030*/  FADD.FTZ R84, -R94, 1 ;  /* 0x3f8000005e547421 */ /* 0x008fe20000010100 */
[----:B------:R-:W-:Y:S01]  /*3040*/  FMUL.FTZ R132, R79, R132 ;  /* 0x000000844f847220 */ /* 0x000fe20000410000 */
[----:B------:R-:W-:-:S02]  /*3050*/  PRMT R79, R81, 0x7632, R79 ;  /* 0x00007632514f7816 */ /* 0x000fc4000000004f */
[----:B------:R-:W-:Y:S01]  /*3060*/  FFMA.FTZ R135, R135, R84, 1 ;  /* 0x3f80000087877423 */ /* 0x000fe20000010054 */
[----:B------:R-:W-:Y:S01]  /*3070*/  FMUL.FTZ R84, R136, R95 ;  /* 0x0000005f88547220 */ /* 0x000fe20000410000 */
[----:B------:R-:W-:Y:S01]  /*3080*/  SHF.L.U32 R80, R80, 0x10, RZ ;  /* 0x0000001050507819 */ /* 0x000fe200000006ff */
[----:B------:R-:W-:Y:S01]  /*3090*/  FMUL.FTZ R147, R147, R144 ;  /* 0x0000009093937220 */ /* 0x000fe20000410000 */
[----:B------:R-:W-:Y:S01]  /*30a0*/  FMUL.FTZ R89, R92, R143 ;  /* 0x0000008f5c597220 */ /* 0x000fe20000410000 */
[----:B------:R-:W-:Y:S02]  /*30b0*/  SHF.L.U32 R95, R82, 0x10, RZ ;  /* 0x00000010525f7819 */ /* 0x000fe400000006ff */
[----:B------:R-:W-:Y:S02]  /*30c0*/  SHF.L.U32 R92, R81, 0x10, RZ ;  /* 0x00000010515c7819 */ /* 0x000fe400000006ff */
[----:B------:R-:W-:Y:S01]  /*30d0*/  SHF.L.U32 R81, R79, 0x10, RZ ;  /* 0x000000104f517819 */ /* 0x000fe200000006ff */
[----:B------:R-:W-:Y:S01]  /*30e0*/  FMUL.FTZ R79, R80, R147 ;  /* 0x00000093504f7220 */ /* 0x000fe20000410000 */
[----:B------:R-:W-:Y:S01]  /*30f0*/  FMUL.FTZ R80, R95, R132 ;  /* 0x000000845f507220 */ /* 0x000fe20000410000 */
[----:B------:R-:W-:Y:S01]  /*3100*/  FMUL.FTZ R85, R92, R85 ;  /* 0x000000555c557220 */ /* 0x000fe20000410000 */
[----:B------:R-:W-:Y:S01]  /*3110*/  FFMA.FTZ R74, R101, R150, R74 ;  /* 0x00000096654a7223 */ /* 0x000fe2000001004a */
[----:B------:R-:W-:Y:S01]  /*3120*/  FFMA.FTZ R95, R67, R148, R70 ;  /* 0x00000094435f7223 */ /* 0x000fe20000010046 */
[----:B------:R-:W-:Y:S01]  /*3130*/  FADD.FTZ R92, R148, R71 ;  /* 0x00000047945c7221 */ /* 0x000fe20000010000 */
[----:B------:R-:W-:Y:S01]  /*3140*/  FFMA.FTZ R71, R106, R149, R72 ;  /* 0x000000956a477223 */ /* 0x000fe20000010048 */
[----:B------:R-:W-:Y:S01]  /*3150*/  FADD.FTZ R70, R149, R73 ;  /* 0x0000004995467221 */ /* 0x000fe20000010000 */
[----:B------:R-:W-:Y:S01]  /*3160*/  FADD.FTZ R75, R150, R75 ;  /* 0x0000004b964b7221 */ /* 0x000fe20000010000 */
[----:B------:R-:W-:Y:S01]  /*3170*/  FFMA.FTZ R73, R77, R146, R74 ;  /* 0x000000924d497223 */ /* 0x000fe2000001004a */
[----:B------:R-:W-:Y:S01]  /*3180*/  FFMA.FTZ R72, R100, R127, R95 ;  /* 0x0000007f64487223 */ /* 0x000fe2000001005f */
[----:B------:R-:W-:Y:S01]  /*3190*/  FMUL.FTZ R86, R94, R135 ;  /* 0x000000875e567220 */ /* 0x000fe20000410000 */
[----:B------:R-:W-:Y:S01]  /*31a0*/  FMUL.FTZ R150, R51, R150 ;  /* 0x0000009633967220 */ /* 0x000fe20000410000 */
[----:B------:R-:W-:Y:S01]  /*31b0*/  FADD.FTZ R95, R92, R127 ;  /* 0x0000007f5c5f7221 */ /* 0x000fe20000010000 */
[----:B------:R-:W-:Y:S01]  /*31c0*/  SHF.L.U32 R94, R83, 0x10, RZ ;  /* 0x00000010535e7819 */ /* 0x000fe200000006ff */
[----:B------:R-:W-:Y:S01]  /*31d0*/  FMUL.FTZ R144, R52, R127 ;  /* 0x0000007f34907220 */ /* 0x000fe20000410000 */
[----:B------:R-:W-:Y:S01]  /*31e0*/  FFMA.FTZ R74, R104, R142, R73 ;  /* 0x0000008e684a7223 */ /* 0x000fe20000010049 */
[----:B------:R-:W-:Y:S01]  /*31f0*/  FFMA.FTZ R127, R103, R140, R72 ;  /* 0x0000008c677f7223 */ /* 0x000fe20000010048 */
[----:B------:R-:W-:Y:S01]  /*3200*/  FADD.FTZ R92, R95, R140 ;  /* 0x0000008c5f5c7221 */ /* 0x000fe20000010000 */
[----:B------:R-:W-:Y:S01]  /*3210*/  FMUL.FTZ R149, R60, R149 ;  /* 0x000000953c957220 */ /* 0x000fe20000410000 */
[----:B------:R-:W-:Y:S01]  /*3220*/  FADD.FTZ R72, RZ, R150 ;  /* 0x00000096ff487221 */ /* 0x000fe20000010000 */
[----:B------:R-:W-:Y:S01]  /*3230*/  FMUL.FTZ R78, R81, R78 ;  /* 0x0000004e514e7220 */ /* 0x000fe20000410000 */
[----:B------:R-:W-:Y:S01]  /*3240*/  FFMA.FTZ R73, R101, R150, RZ ;  /* 0x0000009665497223 */ /* 0x000fe200000100ff */
[----:B------:R-:W-:Y:S01]  /*3250*/  FMUL.FTZ R81, R94, R151 ;  /* 0x000000975e517220 */ /* 0x000fe20000410000 */
[----:B------:R-:W-:Y:S01]  /*3260*/  FFMA.FTZ R94, R115, R138, R74 ;  /* 0x0000008a735e7223 */ /* 0x000fe2000001004a */
[----:B------:R-:W-:Y:S01]  /*3270*/  FMUL.FTZ R148, R52, R148 ;  /* 0x0000009434947220 */ /* 0x000fe20000410000 */
[----:B------:R-:W-:Y:S01]  /*3280*/  FADD.FTZ R74, R92, R131 ;  /* 0x000000835c4a7221 */ /* 0x000fe20000010000 */
[----:B------:R-:W-:Y:S01]  /*3290*/  FADD.FTZ R95, R72, R149 ;  /* 0x00000095485f7221 */ /* 0x000fe20000010000 */
[----:B------:R-:W-:Y:S01]  /*32a0*/  FFMA.FTZ R92, R106, R149, R73 ;  /* 0x000000956a5c7223 */ /* 0x000fe20000010049 */
[----:B------:R-:W-:Y:S01]  /*32b0*/  FFMA.FTZ R72, R113, R134, R94 ;  /* 0x0000008671487223 */ /* 0x000fe2000001005e */
[----:B------:R-:W-:Y:S01]  /*32c0*/  FMUL.FTZ R147, R61, R126 ;  /* 0x0000007e3d937220 */ /* 0x000fe20000410000 */
[----:B------:R-:W-:Y:S01]  /*32d0*/  FADD.FTZ R94, R95, R148 ;  /* 0x000000945f5e7221 */ /* 0x000fe20000010000 */
[----:B------:R-:W-:Y:S01]  /*32e0*/  FFMA.FTZ R92, R67, R148, R92 ;  /* 0x00000094435c7223 */ /* 0x000fe2000001005c */
[----:B------:R-:W-:Y:S01]  /*32f0*/  FFMA.FTZ R68, R105, R126, R68 ;  /* 0x0000007e69447223 */ /* 0x000fe20000010044 */
[----:B------:R-:W-:Y:S01]  /*3300*/  FADD.FTZ R69, R126, R69 ;  /* 0x000000457e457221 */ /* 0x000fe20000010000 */
        /* <DEDUP_REMOVED lines=10> */
[----:B------:R-:W-:-:S02]  /*33b0*/  FADD.FTZ R94, R69, R128 ;  /* 0x00000080455e7221 */ /* 0x000fc40000010000 */
[----:B------:R-:W-:Y:S01]  /*33c0*/  FADD.FTZ R69, R68, R145 ;  /* 0x0000009144457221 */ /* 0x000fe20000010000 */
[----:B------:R-:W-:Y:S01]  /*33d0*/  FFMA.FTZ R71, R108, R145, R71 ;  /* 0x000000916c477223 */ /* 0x000fe20000010047 */
[----:B------:R-:W-:Y:S02]  /*33e0*/  FMUL.FTZ R143, R61, R128 ;  /* 0x000000803d8f7220 */ /* 0x000fe40000410000 */
        /* <DEDUP_REMOVED lines=16> */
[-C--:B------:R-:W-:Y:S01]  /*34f0*/  FFMA.FTZ R75, R112, R93.reuse, R75 ;  /* 0x0000005d704b7223 */ /* 0x080fe2000001004b */
[----:B------:R-:W-:Y:S01]  /*3500*/  FADD.FTZ R74, R74, R93 ;  /* 0x0000005d4a4a7221 */ /* 0x000fe20000010000 */
        /* <DEDUP_REMOVED lines=11> */
[----:B------:R-:W-:Y:S01]  /*35c0*/  FFMA.FTZ R69, R111, R130, R72 ;  /* 0x000000826f457223 */ /* 0x000fe20000010048 */
[----:B------:R-:W-:Y:S01]  /*35d0*/  FADD.FTZ R73, R135, R134 ;  /* 0x0000008687497221 */ /* 0x000fe20000010000 */
[----:B------:R-:W-:Y:S01]  /*35e0*/  FMUL.FTZ R137, R60, R137 ;  /* 0x000000893c897220 */ /* 0x000fe20000410000 */
[----:B------:R-:W-:Y:S01]  /*35f0*/  FADD.FTZ R72, R71, R138 ;  /* 0x0000008a47487221 */ /* 0x000fe20000010000 */
[----:B------:R-:W-:Y:S01]  /*3600*/  FFMA.FTZ R70, R115, R138, R70 ;  /* 0x0000008a73467223 */ /* 0x000fe20000010046 */
[----:B------:R-:W-:Y:S01]  /*3610*/  FMUL.FTZ R136, R52, R131 ;  /* 0x0000008334887220 */ /* 0x000fe20000410000 */
[----:B------:R-:W-:Y:S01]  /*3620*/  FADD.FTZ R68, R73, R130 ;  /* 0x0000008249447221 */ /* 0x000fe20000010000 */
        /* <DEDUP_REMOVED lines=12> */
[----:B------:R-:W-:-:S03]  /*36f0*/  FFMA.FTZ R71, R113, R134, R72 ;  /* 0x0000008671477223 */ /* 0x000fc60000010048 */
[----:B------:R-:W-:Y:S01]  /*3700*/  FADD.FTZ R73, R70, R133 ;  /* 0x0000008546497221 */ /* 0x000fe20000010000 */
[----:B------:R-:W-:Y:S01]  /*3710*/  FFMA.FTZ R71, R118, R133, R71 ;  /* 0x0000008576477223 */ /* 0x000fe20000010047 */
[----:B------:R-:W-:Y:S01]  /*3720*/  FFMA.FTZ R128, R119, R88, R128 ;  /* 0x0000005877807223 */ /* 0x000fe20000010080 */
[----:B------:R-:W-:Y:S01]  /*3730*/  FADD.FTZ R93, R93, R88 ;  /* 0x000000585d5d7221 */ /* 0x000fe20000010000 */
[----:B------:R-:W-:Y:S01]  /*3740*/  FMUL.FTZ R131, R61, R90 ;  /* 0x0000005a3d837220 */ /* 0x000fe20000410000 */
[----:B------:R-:W-:Y:S01]  /*3750*/  FADD.FTZ R72, R73, R132 ;  /* 0x0000008449487221 */ /* 0x000fe20000010000 */
[----:B------:R-:W-:Y:S01]  /*3760*/  FFMA.FTZ R88, R112, R132, R71 ;  /* 0x0000008470587223 */ /* 0x000fe20000010047 */
[----:B------:R-:W-:Y:S02]  /*3770*/  FMUL.FTZ R130, R51, R130 ;  /* 0x0000008233827220 */ /* 0x000fe40000410000 */
[----:B------:R-:W-:Y:S01]  /*3780*/  FADD.FTZ R73, R72, R131 ;  /* 0x0000008348497221 */ /* 0x000fe20000010000 */
[C---:B------:R-:W-:Y:S01]  /*3790*/  FFMA.FTZ R88, R121.reuse, R131, R88 ;  /* 0x0000008379587223 */ /* 0x040fe20000010058 */
[----:B------:R-:W-:Y:S01]  /*37a0*/  FFMA.FTZ R127, R121, R90, R128 ;  /* 0x0000005a797f7223 */ /* 0x000fe20000010080 */
[----:B------:R-:W-:Y:S01]  /*37b0*/  FADD.FTZ R94, R93, R90 ;  /* 0x0000005a5d5e7221 */ /* 0x000fe20000010000 */
        /* <DEDUP_REMOVED lines=15> */
[----:B------:R-:W-:Y:S01]  /*38b0*/  FMUL.FTZ R126, R51, R89 ;  /* 0x00000059337e7220 */ /* 0x000fe20000410000 */
[----:B------:R-:W-:Y:S01]  /*38c0*/  FADD.FTZ R69, R90, R127 ;  /* 0x0000007f5a457221 */ /* 0x000fe20000010000 */
[----:B------:R-:W-:Y:S01]  /*38d0*/  FFMA.FTZ R93, R122, R127, R93 ;  /* 0x0000007f7a5d7223 */ /* 0x000fe2000001005d */
[----:B------:R-:W-:Y:S01]  /*38e0*/  FADD.FTZ R73, R94, R87 ;  /* 0x000000575e497221 */ /* 0x000fe20000010000 */
[----:B------:R-:W-:Y:S01]  /*38f0*/  FADD.FTZ R87, R68, R89 ;  /* 0x0000005944577221 */ /* 0x000fe20000010000 */
[----:B------:R-:W-:Y:S01]  /*3900*/  FMUL.FTZ R157, R60, R79 ;  /* 0x0000004f3c9d7220 */ /* 0x000fe20000410000 */
[----:B------:R-:W-:Y:S01]  /*3910*/  FADD.FTZ R68, R69, R126 ;  /* 0x0000007e45447221 */ /* 0x000fe20000010000 */
[----:B------:R-:W-:Y:S01]  /*3920*/  FFMA.FTZ R93, R124, R126, R93 ;  /* 0x0000007e7c5d7223 */ /* 0x000fe2000001005d */
[----:B------:R-:W-:Y:S01]  /*3930*/  PRMT R82, R82, 0x7632, R82 ;  /* 0x0000763252527816 */ /* 0x000fe20000000052 */
[----:B------:R-:W-:Y:S01]  /*3940*/  FMUL.FTZ R156, R52, R85 ;  /* 0x00000055349c7220 */ /* 0x000fe20000410000 */
[----:B------:R-:W-:Y:S01]  /*3950*/  FADD.FTZ R69, R68, R157 ;  /* 0x0000009d44457221 */ /* 0x000fe20000010000 */
[----:B------:R-:W-:Y:S01]  /*3960*/  FFMA.FTZ R68, R98, R157, R93 ;  /* 0x0000009d62447223 */ /* 0x000fe2000001005d */
[----:B------:R-:W-:Y:S01]  /*3970*/  SHF.L.U32 R89, R82, 0x10, RZ ;  /* 0x0000001052597819 */ /* 0x000fe200000006ff */
[----:B------:R-:W-:Y:S01]  /*3980*/  FMUL.FTZ R155, R61, R78 ;  /* 0x0000004e3d9b7220 */ /* 0x000fe20000410000 */
[----:B------:R-:W-:Y:S01]  /*3990*/  PRMT R83, R83, 0x7632, R83 ;  /* 0x0000763253537816 */ /* 0x000fe20000000053 */
[----:B------:R-:W-:Y:S01]  /*39a0*/  FADD.FTZ R82, R69, R156 ;  /* 0x0000009c45527221 */ /* 0x000fe20000010000 */
[----:B------:R-:W-:Y:S01]  /*39b0*/  FFMA.FTZ R68, R123, R156, R68 ;  /* 0x0000009c7b447223 */ /* 0x000fe20000010044 */
[----:B------:R-:W-:Y:S01]  /*39c0*/  FMUL.FTZ R86, R89, R86 ;  /* 0x0000005659567220 */ /* 0x000fe20000410000 */
[----:B------:R-:W-:Y:S01]  /*39d0*/  SHF.L.U32 R91, R83, 0x10, RZ ;  /* 0x00000010535b7819 */ /* 0x000fe200000006ff */
[----:B------:R-:W-:Y:S01]  /*39e0*/  FMUL.FTZ R154, R51, R80 ;  /* 0x00000050339a7220 */ /* 0x000fe20000410000 */
[----:B------:R-:W-:Y:S01]  /*39f0*/  FADD.FTZ R69, R82, R155 ;  /* 0x0000009b52457221 */ /* 0x000fe20000010000 */
[----:B------:R-:W-:Y:S01]  /*3a00*/  FFMA.FTZ R83, R125, R155, R68 ;  /* 0x0000009b7d537223 */ /* 0x000fe20000010044 */
[----:B------:R-:W-:-:S02]  /*3a10*/  FMUL.FTZ R153, R60, R86 ;  /* 0x000000563c997220 */ /* 0x000fc40000410000 */
[----:B------:R-:W-:Y:S01]  /*3a20*/  FADD.FTZ R68, R69, R154 ;  /* 0x0000009a45447221 */ /* 0x000fe20000010000 */
[----:B------:R-:W-:Y:S01]  /*3a30*/  FFMA.FTZ R82, R96, R154, R83 ;  /* 0x0000009a60527223 */ /* 0x000fe20000010053 */
[----:B------:R-:W-:Y:S01]  /*3a40*/  FMUL.FTZ R152, R52, R81 ;  /* 0x0000005134987220 */ /* 0x000fe20000410000 */
[----:B------:R-:W-:Y:S01]  /*3a50*/  FMUL.FTZ R84, R91, R84 ;  /* 0x000000545b547220 */ /* 0x000fe20000410000 */
[----:B------:R-:W-:Y:S01]  /*3a60*/  FADD.FTZ R69, R68, R153 ;  /* 0x0000009944457221 */ /* 0x000fe20000010000 */
[----:B------:R-:W-:Y:S02]  /*3a70*/  FFMA.FTZ R82, R99, R153, R82 ;  /* 0x0000009963527223 */ /* 0x000fe40000010052 */
[----:B------:R-:W-:Y:S01]  /*3a80*/  FMUL.FTZ R151, R61, R84 ;  /* 0x000000543d977220 */ /* 0x000fe20000410000 */
        /* <DEDUP_REMOVED lines=19> */
[----:B------:R-:W-:Y:S01]  /*3bc0*/  BAR.SYNC.DEFER_BLOCKING 0x0 ;  /* 0x0000000000007b1d */ /* 0x000fe20000010000 */
[----:B------:R-:W-:Y:S01]  /*3bd0*/  ISETP.GT.U32.AND P0, PT, R2, 0x7, PT ;  /* 0x000000070200780c */ /* 0x000fe20003f04070 */
[----:B------:R-:W-:Y:S01]  /*3be0*/  FFMA.FTZ R72, R99, R86, R82 ;  /* 0x0000005663487223 */ /* 0x000fe20000010052 */
[----:B------:R-:W-:Y:S01]  /*3bf0*/  FADD.FTZ R73, R79, R86 ;  /* 0x000000564f497221 */ /* 0x000fe20000010000 */
[----:B0-----:R-:W-:Y:S01]  /*3c00*/  FFMA.FTZ R68, R76, R84, R83 ;  /* 0x000000544c447223 */ /* 0x001fe20000010053 */
[----:B------:R-:W-:Y:S01]  /*3c10*/  FADD.FTZ R69, R85, R84 ;  /* 0x0000005455457221 */ /* 0x000fe20000010000 */
[----:B------:R-:W-:Y:S01]  /*3c20*/  CS2R R94, SRZ ;  /* 0x00000000005e7805 */ /* 0x000fe2000001ff00 */
[----:B------:R-:W-:Y:S07]  /*3c30*/  BRA.U !UP0, `(.L_x_387) ;  /* 0x0000000108487547 */ /* 0x000fee000b800000 */
        /* <DEDUP_REMOVED lines=18> */
.L_x_387:
[----:B------:R-:W-:Y:S04]  /*3d60*/  BSSY.RECONVERGENT B0, `(.L_x_388) ;  /* 0x000007a000007945 */ /* 0x000fe80003800200 */
[----:B------:R-:W-:Y:S05]  /*3d70*/  @P0 BRA `(.L_x_389) ;  /* 0x0000000400e00947 */ /* 0x000fea0003800000 */
[----:B0-----:R-:W0:Y:S04]  /*3d80*/  LDS.64 R84, [R9] ;  /* 0x0000000009547984 */ /* 0x001e280000000a00 */
[----:B------:R-:W1:Y:S04]  /*3d90*/  LDS.64 R86, [R10] ;  /* 0x000000000a567984 */ /* 0x000e680000000a00 */
[----:B------:R-:W2:Y:S04]  /*3da0*/  LDS.64 R88, [R11] ;  /* 0x000000000b587984 */ /* 0x000ea80000000a00 */
[----:B------:R-:W3:Y:S04]  /*3db0*/  LDS.64 R82, [R12] ;  /* 0x000000000c527984 */ /* 0x000ee80000000a00 */
[----:B------:R-:W4:Y:S04]  /*3dc0*/  LDS.64 R80, [R13] ;  /* 0x000000000d507984 */ /* 0x000f280000000a00 */
[----:B------:R-:W4:Y:S04]  /*3dd0*/  LDS.64 R78, [R14] ;  /* 0x000000000e4e7984 */ /* 0x000f280000000a00 */
[----:B------:R-:W-:Y:S04]  /*3de0*/  LDS.64 R92, [R19] ;  /* 0x00000000135c7984 */ /* 0x000fe80000000a00 */
[----:B------:R-:W-:Y:S01]  /*3df0*/  LDS.64 R94, [R20] ;  /* 0x00000000145e7984 */ /* 0x000fe20000000a00 */
[----:B0-----:R-:W-:Y:S01]  /*3e00*/  FADD.FTZ R91, RZ, R84 ;  /* 0x00000054ff5b7221 */ /* 0x001fe20000010000 */
[----:B------:R-:W-:-:S03]  /*3e10*/  FADD.FTZ R84, RZ, R85 ;  /* 0x00000055ff547221 */ /* 0x000fc60000010000 */
[----:B-1----:R-:W-:Y:S01]  /*3e20*/  FADD.FTZ R91, R91, R86 ;  /* 0x000000565b5b7221 */ /* 0x002fe20000010000 */
[----:B------:R-:W-:-:S03]  /*3e30*/  FADD.FTZ R84, R84, R87 ;  /* 0x0000005754547221 */ /* 0x000fc60000010000 */
[----:B--2---:R-:W-:Y:S01]  /*3e40*/  FADD.FTZ R91, R91, R88 ;  /* 0x000000585b5b7221 */ /* 0x004fe20000010000 */
[----:B------:R-:W-:Y:S02]  /*3e50*/  FADD.FTZ R86, R84, R89 ;  /* 0x0000005954567221 */ /* 0x000fe40000010000 */
        /* <DEDUP_REMOVED lines=13> */
[----:B------:R-:W-:-:S02]  /*3f30*/  FADD.FTZ R162, R162, R85 ;  /* 0x00000055a2a27221 */ /* 0x000fc40000010000 */
[----:B------:R-:W0:Y:S01]  /*3f40*/  LDS.64 R82, [R23] ;  /* 0x0000000017527984 */ /* 0x000e220000000a00 */
[----:B-1----:R-:W-:Y:S01]  /*3f50*/  FADD.FTZ R163, R163, R86 ;  /* 0x00000056a3a37221 */ /* 0x002fe20000010000 */
[----:B------:R-:W-:Y:S02]  /*3f60*/  FADD.FTZ R162, R162, R87 ;  /* 0x00000057a2a27221 */ /* 0x000fe40000010000 */
[----:B------:R-:W1:Y:S01]  /*3f70*/  LDS.64 R84, [R24] ;  /* 0x0000000018547984 */ /* 0x000e620000000a00 */
[----:B--2---:R-:W-:Y:S01]  /*3f80*/  FADD.FTZ R163, R163, R88 ;  /* 0x00000058a3a37221 */ /* 0x004fe20000010000 */
[----:B------:R-:W-:Y:S02]  /*3f90*/  FADD.FTZ R162, R162, R89 ;  /* 0x00000059a2a27221 */ /* 0x000fe40000010000 */
[----:B------:R-:W-:Y:S01]  /*3fa0*/  LDS.64 R86, [R31] ;  /* 0x000000001f567984 */ /* 0x000fe20000000a00 */
[----:B---3--:R-:W-:Y:S01]  /*3fb0*/  FADD.FTZ R163, R163, R90 ;  /* 0x0000005aa3a37221 */ /* 0x008fe20000010000 */
[----:B------:R-:W-:-:S02]  /*3fc0*/  FADD.FTZ R162, R162, R91 ;  /* 0x0000005ba2a27221 */ /* 0x000fc40000010000 */
[----:B------:R-:W-:Y:S01]  /*3fd0*/  LDS.64 R88, [R29] ;  /* 0x000000001d587984 */ /* 0x000fe20000000a00 */
[----:B------:R-:W-:Y:S01]  /*3fe0*/  FADD.FTZ R163, R163, R92 ;  /* 0x0000005ca3a37221 */ /* 0x000fe20000010000 */
[----:B------:R-:W-:Y:S02]  /*3ff0*/  FADD.FTZ R162, R162, R93 ;  /* 0x0000005da2a27221 */ /* 0x000fe40000010000 */
[----:B------:R-:W-:Y:S01]  /*4000*/  LDS.64 R90, [R26] ;  /* 0x000000001a5a7984 */ /* 0x000fe20000000a00 */
[----:B------:R-:W-:Y:S01]  /*4010*/  FADD.FTZ R163, R163, R94 ;  /* 0x0000005ea3a37221 */ /* 0x000fe20000010000 */
[----:B------:R-:W-:Y:S02]  /*4020*/  FADD.FTZ R162, R162, R95 ;  /* 0x0000005fa2a27221 */ /* 0x000fe40000010000 */
[----:B------:R-:W-:Y:S01]  /*4030*/  LDS.64 R92, [R27] ;  /* 0x000000001b5c7984 */ /* 0x000fe20000000a00 */
[----:B----4-:R-:W-:Y:S01]  /*4040*/  FADD.FTZ R163, R163, R78 ;  /* 0x0000004ea3a37221 */ /* 0x010fe20000010000 */
[----:B------:R-:W-:-:S02]  /*4050*/  FADD.FTZ R162, R162, R79 ;  /* 0x0000004fa2a27221 */ /* 0x000fc40000010000 */
[----:B------:R-:W-:Y:S01]  /*4060*/  LDS.64 R94, [R28] ;  /* 0x000000001c5e7984 */ /* 0x000fe20000000a00 */
[----:B------:R-:W-:Y:S01]  /*4070*/  FADD.FTZ R163, R163, R80 ;  /* 0x00000050a3a37221 */ /* 0x000fe20000010000 */
[----:B------:R-:W-:Y:S02]  /*4080*/  FADD.FTZ R162, R162, R81 ;  /* 0x00000051a2a27221 */ /* 0x000fe40000010000 */
[----:B------:R-:W2:Y:S04]  /*4090*/  LDS.64 R78, [R25] ;  /* 0x00000000194e7984 */ /* 0x000ea80000000a00 */
[----:B------:R-:W3:Y:S01]  /*40a0*/  LDS.64 R80, [R30] ;  /* 0x000000001e507984 */ /* 0x000ee20000000a00 */
[----:B0-----:R-:W-:Y:S01]  /*40b0*/  FADD.FTZ R163, R163, R82 ;  /* 0x00000052a3a37221 */ /* 0x001fe20000010000 */
[----:B------:R-:W-:-:S02]  /*40c0*/  FADD.FTZ R162, R162, R83 ;  /* 0x00000053a2a27221 */ /* 0x000fc40000010000 */
[----:B------:R-:W-:Y:S01]  /*40d0*/  LDS.64 R82, [R33] ;  /* 0x0000000021527984 */ /* 0x000fe20000000a00 */
[----:B-1----:R-:W-:Y:S01]  /*40e0*/  FADD.FTZ R163, R163, R84 ;  /* 0x00000054a3a37221 */ /* 0x002fe20000010000 */
[----:B------:R-:W-:Y:S02]  /*40f0*/  FADD.FTZ R162, R162, R85 ;  /* 0x00000055a2a27221 */ /* 0x000fe40000010000 */
[----:B------:R-:W-:Y:S01]  /*4100*/  LDS.64 R84, [R38] ;  /* 0x0000000026547984 */ /* 0x000fe20000000a00 */
[----:B--2---:R-:W-:Y:S01]  /*4110*/  FADD.FTZ R163, R163, R78 ;  /* 0x0000004ea3a37221 */ /* 0x004fe20000010000 */
[----:B------:R-:W-:Y:S02]  /*4120*/  FADD.FTZ R162, R162, R79 ;  /* 0x0000004fa2a27221 */ /* 0x000fe40000010000 */
[----:B------:R-:W0:Y:S01]  /*4130*/  LDS.64 R78, [R32] ;  /* 0x00000000204e7984 */ /* 0x000e220000000a00 */
[----:B------:R-:W-:Y:S01]  /*4140*/  FADD.FTZ R163, R163, R90 ;  /* 0x0000005aa3a37221 */ /* 0x000fe20000010000 */
        /* <DEDUP_REMOVED lines=13> */
[----:B------:R-:W1:Y:S01]  /*4220*/  LDS.64 R80, [R34] ;  /* 0x0000000022507984 */ /* 0x000e620000000a00 */
[----:B------:R-:W-:Y:S01]  /*4230*/  FADD.FTZ R163, R163, R86 ;  /* 0x00000056a3a37221 */ /* 0x000fe20000010000 */
[----:B------:R-:W-:Y:S02]  /*4240*/  FADD.FTZ R162, R162, R87 ;  /* 0x00000057a2a27221 */ /* 0x000fe40000010000 */
[----:B------:R-:W2:Y:S01]  /*4250*/  LDS.64 R86, [R39] ;  /* 0x0000000027567984 */ /* 0x000ea20000000a00 */
[----:B0-----:R-:W-:Y:S01]  /*4260*/  FADD.FTZ R163, R163, R78 ;  /* 0x0000004ea3a37221 */ /* 0x001fe20000010000 */
[----:B------:R-:W-:-:S02]  /*4270*/  FADD.FTZ R162, R162, R79 ;  /* 0x0000004fa2a27221 */ /* 0x000fc40000010000 */
[----:B------:R-:W0:Y:S01]  /*4280*/  LDS.64 R78, [R41] ;  /* 0x00000000294e7984 */ /* 0x000e220000000a00 */
[----:B------:R-:W-:Y:S01]  /*4290*/  FADD.FTZ R163, R163, R82 ;  /* 0x00000052a3a37221 */ /* 0x000fe20000010000 */
[----:B------:R-:W-:Y:S02]  /*42a0*/  FADD.FTZ R162, R162, R83 ;  /* 0x00000053a2a27221 */ /* 0x000fe40000010000 */
[----:B------:R-:W-:Y:S01]  /*42b0*/  LDS.64 R82, [R43] ;  /* 0x000000002b527984 */ /* 0x000fe20000000a00 */
[----:B-1----:R-:W-:Y:S01]  /*42c0*/  FADD.FTZ R163, R163, R80 ;  /* 0x00000050a3a37221 */ /* 0x002fe20000010000 */
[----:B------:R-:W-:Y:S02]  /*42d0*/  FADD.FTZ R162, R162, R81 ;  /* 0x00000051a2a27221 */ /* 0x000fe40000010000 */
[----:B------:R-:W1:Y:S01]  /*42e0*/  LDS.64 R80, [R42] ;  /* 0x000000002a507984 */ /* 0x000e620000000a00 */
        /* <DEDUP_REMOVED lines=11> */
[----:B------:R-:W3:Y:S01]  /*43a0*/  LDS.64 R84, [R44] ;  /* 0x000000002c547984 */ /* 0x000ee20000000a00 */
[----:B--2---:R-:W-:Y:S01]  /*43b0*/  FADD.FTZ R163, R163, R86 ;  /* 0x00000056a3a37221 */ /* 0x004fe20000010000 */
[----:B------:R-:W-:Y:S02]  /*43c0*/  FADD.FTZ R162, R162, R87 ;  /* 0x00000057a2a27221 */ /* 0x000fe40000010000 */
[----:B------:R-:W2:Y:S01]  /*43d0*/  LDS.64 R86, [R45] ;  /* 0x000000002d567984 */ /* 0x000ea20000000a00 */
[----:B------:R-:W-:Y:S01]  /*43e0*/  FADD.FTZ R163, R163, R88 ;  /* 0x00000058a3a37221 */ /* 0x000fe20000010000 */
[----:B------:R-:W-:-:S03]  /*43f0*/  FADD.FTZ R162, R162, R89 ;  /* 0x00000059a2a27221 */ /* 0x000fc60000010000 */
[----:B0-----:R-:W-:Y:S01]  /*4400*/  FADD.FTZ R163, R163, R78 ;  /* 0x0000004ea3a37221 */ /* 0x001fe20000010000 */
[----:B------:R-:W-:-:S03]  /*4410*/  FADD.FTZ R162, R162, R79 ;  /* 0x0000004fa2a27221 */ /* 0x000fc60000010000 */
[----:B-1----:R-:W-:Y:S01]  /*4420*/  FADD.FTZ R163, R163, R80 ;  /* 0x00000050a3a37221 */ /* 0x002fe20000010000 */
[----:B------:R-:W-:-:S03]  /*4430*/  FADD.FTZ R162, R162, R81 ;  /* 0x00000051a2a27221 */ /* 0x000fc60000010000 */
[----:B------:R-:W-:Y:S01]  /*4440*/  FADD.FTZ R163, R163, R82 ;  /* 0x00000052a3a37221 */ /* 0x000fe20000010000 */
[----:B------:R-:W-:-:S03]  /*4450*/  FADD.FTZ R162, R162, R83 ;  /* 0x00000053a2a27221 */ /* 0x000fc60000010000 */
[----:B---3--:R-:W-:Y:S01]  /*4460*/  FADD.FTZ R163, R163, R84 ;  /* 0x00000054a3a37221 */ /* 0x008fe20000010000 */
[----:B------:R-:W-:-:S03]  /*4470*/  FADD.FTZ R162, R162, R85 ;  /* 0x00000055a2a27221 */ /* 0x000fc60000010000 */
[----:B--2---:R-:W-:Y:S01]  /*4480*/  FADD.FTZ R163, R163, R86 ;  /* 0x00000056a3a37221 */ /* 0x004fe20000010000 */
[----:B------:R-:W-:-:S03]  /*4490*/  FADD.FTZ R162, R162, R87 ;  /* 0x00000057a2a27221 */ /* 0x000fc60000010000 */
[----:B------:R-:W-:Y:S01]  /*44a0*/  FADD.FTZ R163, R163, R90 ;  /* 0x0000005aa3a37221 */ /* 0x000fe20000010000 */
[----:B------:R-:W-:-:S03]  /*44b0*/  FADD.FTZ R162, R162, R91 ;  /* 0x0000005ba2a27221 */ /* 0x000fc60000010000 */
[----:B------:R-:W-:Y:S01]  /*44c0*/  FADD.FTZ R163, R163, R92 ;  /* 0x0000005ca3a37221 */ /* 0x000fe20000010000 */
[----:B------:R-:W-:-:S03]  /*44d0*/  FADD.FTZ R162, R162, R93 ;  /* 0x0000005da2a27221 */ /* 0x000fc60000010000 */
[----:B------:R-:W-:Y:S01]  /*44e0*/  FADD.FTZ R94, R163, R94 ;  /* 0x0000005ea35e7221 */ /* 0x000fe20000010000 */
[----:B------:R-:W-:-:S07]  /*44f0*/  FADD.FTZ R95, R162, R95 ;  /* 0x0000005fa25f7221 */ /* 0x000fce0000010000 */
.L_x_389:
[----:B------:R-:W-:Y:S05]  /*4500*/  BSYNC.RECONVERGENT B0 ;  /* 0x0000000000007941 */ /* 0x000fea0003800200 */
.L_x_388:
[----:B------:R-:W1:Y:S01]  /*4510*/  SHFL.BFLY PT, R79, R94, 0x2, 0x1f ;  /* 0x0c401f005e4f7f89 */ /* 0x000e6200000e0000 */
[----:B------:R-:W-:Y:S01]  /*4520*/  LOP3.LUT P0, RZ, R2, 0x3fb, RZ, 0xc0, !PT ;  /* 0x000003fb02ff7812 */ /* 0x000fe2000780c0ff */
[----:B------:R-:W-:Y:S01]  /*4530*/  BSSY.RECONVERGENT B0, `(.L_x_390) ;  /* 0x0000043000007945 */ /* 0x000fe20003800200 */
[----:B------:R-:W-:Y:S01]  /*4540*/  MOV R83, UR4 ;  /* 0x0000000400537c02 */ /* 0x000fe20008000f00 */
[----:B------:R-:W2:Y:S02]  /*4550*/  SHFL.BFLY PT, R78, R95, 0x2, 0x1f ;  /* 0x0c401f005f4e7f89 */ /* 0x000ea400000e0000 */
[----:B------:R-:W-:Y:S01]  /*4560*/  BSSY.RELIABLE B1, `(.L_x_391) ;  /* 0x0000038000017945 */ /* 0x000fe20003800100 */
[----:B-1----:R-:W-:Y:S01]  /*4570*/  FADD.FTZ R80, R79, R94 ;  /* 0x0000005e4f507221 */ /* 0x002fe20000010000 */
[----:B--2---:R-:W-:-:S04]  /*4580*/  FADD.FTZ R81, R78, R95 ;  /* 0x0000005f4e517221 */ /* 0x004fc80000010000 */
[----:B------:R-:W1:Y:S02]  /*4590*/  SHFL.BFLY PT, R79, R80, 0x1, 0x1f ;  /* 0x0c201f00504f7f89 */ /* 0x000e6400000e0000 */
[----:B------:R-:W-:Y:S02]  /*45a0*/  @!P0 LEA R78, R83, R4, 0x1 ;  /* 0x00000004534e8211 */ /* 0x000fe400078e08ff */
[----:B------:R-:W2:Y:S02]  /*45b0*/  SHFL.BFLY PT, R82, R81, 0x1, 0x1f ;  /* 0x0c201f0051527f89 */ /* 0x000ea400000e0000 */
[----:B------:R-:W-:Y:S01]  /*45c0*/  @!P0 LEA R83, R78, UR10, 0x3 ;  /* 0x0000000a4e538c11 */ /* 0x000fe2000f8e18ff */
[----:B-1----:R-:W-:Y:S01]  /*45d0*/  FADD.FTZ R78, R80, R79 ;  /* 0x0000004f504e7221 */ /* 0x002fe20000010000 */
[----:B--2---:R-:W-:-:S05]  /*45e0*/  FADD.FTZ R79, R81, R82 ;  /* 0x00000052514f7221 */ /* 0x004fca0000010000 */
[----:B------:R1:W-:Y:S01]  /*45f0*/  @!P0 STS.64 [R83], R78 ;  /* 0x0000004e53008388 */ /* 0x0003e20000000a00 */
[----:B------:R-:W-:Y:S05]  /*4600*/  BRA.U !UP0, `(.L_x_392) ;  /* 0x0000000108687547 */ /* 0x000fea000b800000 */
[----:B------:R-:W2:Y:S01]  /*4610*/  LDCU UR8, c[0x0][0x36c] ;  /* 0x00006d80ff0877ac */ /* 0x000ea20008000800 */
[----:B------:R-:W-:Y:S01]  /*4620*/  ISETP.NE.AND P0, PT, R2, RZ, PT ;  /* 0x000000ff0200720c */ /* 0x000fe20003f05270 */
[----:B--2---:R-:W-:-:S09]  /*4630*/  UISETP.EQ.U32.AND UP1, UPT, UR8, 0x1, UPT ;  /* 0x000000010800788c */ /* 0x004fd2000bf22070 */
[----:B------:R-:W-:Y:S05]  /*4640*/  BRA.U !UP1, `(.L_x_393) ;  /* 0x0000000109147547 */ /* 0x000fea000b800000 */
[----:B------:R-:W-:Y:S06]  /*4650*/  MEMBAR.ALL.GPU ;  /* 0x0000000000007992 */ /* 0x000fec000000a000 */
[----:B------:R-:W-:-:S00]  /*4660*/  ERRBAR ;  /* 0x00000000000079ab */ /* 0x000fc00000000000 */
[----:B------:R-:W-:Y:S08]  /*4670*/  CGAERRBAR ;  /* 0x00000000000075ab */ /* 0x000ff00000000000 */
[----:B------:R-:W-:Y:S01]  /*4680*/  UCGABAR_ARV ;  /* 0x00000000000079c7 */ /* 0x000fe20008000000 */
[----:B------:R-:W-:Y:S05]  /*4690*/  BRA `(.L_x_394) ;  /* 0x0000000000047947 */ /* 0x000fea0003800000 */
.L_x_393:
[----:B------:R-:W-:Y:S01]  /*46a0*/  NOP ;  /* 0x0000000000007918 */ /* 0x000fe20000000000 */
.L_x_394:
[----:B------:R-:W-:Y:S05]  /*46b0*/  BRA.U !UP1, `(.L_x_395) ;  /* 0x00000001090c7547 */ /* 0x000fea000b800000 */
[----:B------:R-:W-:Y:S01]  /*46c0*/  UCGABAR_WAIT ;  /* 0x0000000000007dc7 */ /* 0x000fe20008000000 */
[----:B------:R-:W-:Y:S01]  /*46d0*/  CCTL.IVALL ;  /* 0x00000000ff00798f */ /* 0x000fe20002000000 */
[----:B------:R-:W-:Y:S05]  /*46e0*/  BRA `(.L_x_396) ;  /* 0x0000000000047947 */ /* 0x000fea0003800000 */
.L_x_395:
[----:B------:R-:W-:Y:S06]  /*46f0*/  BAR.SYNC.DEFER_BLOCKING 0x0 ;  /* 0x0000000000007b1d */ /* 0x000fec0000010000 */
.L_x_396:
[----:B------:R-:W-:Y:S01]  /*4700*/  BAR.SYNC.DEFER_BLOCKING 0x0 ;  /* 0x0000000000007b1d */ /* 0x000fe20000010000 */
[----:B-----5:R-:W-:-:S05]  /*4710*/  MOV R0, RZ ;  /* 0x000000ff00007202 */ /* 0x020fca0000000f00 */
[----:B------:R-:W-:Y:S05]  /*4720*/  @P0 BRA `(.L_x_397) ;  /* 0x0000000000580947 */ /* 0x000fea0003800000 */
[----:B------:R-:W-:Y:S02]  /*4730*/  MOV R81, UR16 ;  /* 0x0000001000517c02 */ /* 0x000fe40008000f00 */
[----:B-1----:R-:W-:Y:S02]  /*4740*/  MOV R78, UR6 ;  /* 0x00000006004e7c02 */ /* 0x002fe40008000f00 */
[----:B------:R-:W-:Y:S01]  /*4750*/  MOV R79, UR7 ;  /* 0x00000007004f7c02 */ /* 0x000fe20008000f00 */
[----:B------:R-:W-:Y:S06]  /*4760*/  MEMBAR.ALL.GPU ;  /* 0x0000000000007992 */ /* 0x000fec000000a000 */
[----:B------:R-:W-:-:S00]  /*4770*/  ERRBAR ;  /* 0x00000000000079ab */ /* 0x000fc00000000000 */
[----:B------:R-:W-:Y:S06]  /*4780*/  CGAERRBAR ;  /* 0x00000000000075ab */ /* 0x000fec0000000000 */
[----:B------:R2:W5:Y:S01]  /*4790*/  ATOM.E.ADD.STRONG.GPU PT, R0, desc[UR18][R78.64+0x120], R81 ;  /* 0x800120514e00798a */ /* 0x00056200081ef112 */
[----:B------:R-:W-:Y:S05]  /*47a0*/  BRA `(.L_x_398) ;  /* 0x00000000004c7947 */ /* 0x000fea0003800000 */
.L_x_392:
[----:B------:R-:W2:Y:S02]  /*47b0*/  LDCU UR8, c[0x0][0x36c] ;  /* 0x00006d80ff0877ac */ /* 0x000ea40008000800 */
[----:B--2---:R-:W-:-:S09]  /*47c0*/  UISETP.EQ.U32.AND UP1, UPT, UR8, 0x1, UPT ;  /* 0x000000010800788c */ /* 0x004fd2000bf22070 */
[----:B------:R-:W-:Y:S05]  /*47d0*/  BRA.U !UP1, `(.L_x_399) ;  /* 0x0000000109147547 */ /* 0x000fea000b800000 */
[----:B------:R-:W-:Y:S06]  /*47e0*/  MEMBAR.ALL.GPU ;  /* 0x0000000000007992 */ /* 0x000fec000000a000 */
[----:B------:R-:W-:-:S00]  /*47f0*/  ERRBAR ;  /* 0x00000000000079ab */ /* 0x000fc00000000000 */
[----:B------:R-:W-:Y:S08]  /*4800*/  CGAERRBAR ;  /* 0x00000000000075ab */ /* 0x000ff00000000000 */
[----:B------:R-:W-:Y:S01]  /*4810*/  UCGABAR_ARV ;  /* 0x00000000000079c7 */ /* 0x000fe20008000000 */
[----:B------:R-:W-:Y:S05]  /*4820*/  BRA `(.L_x_400) ;  /* 0x0000000000047947 */ /* 0x000fea0003800000 */
.L_x_399:
[----:B------:R-:W-:Y:S01]  /*4830*/  NOP ;  /* 0x0000000000007918 */ /* 0x000fe20000000000 */
.L_x_400:
[----:B------:R-:W-:Y:S05]  /*4840*/  BRA.U !UP1, `(.L_x_401) ;  /* 0x00000001090c7547 */ /* 0x000fea000b800000 */
[----:B------:R-:W-:Y:S01]  /*4850*/  UCGABAR_WAIT ;  /* 0x0000000000007dc7 */ /* 0x000fe20008000000 */
[----:B------:R-:W-:Y:S01]  /*4860*/  CCTL.IVALL ;  /* 0x00000000ff00798f */ /* 0x000fe20002000000 */
[----:B------:R-:W-:Y:S05]  /*4870*/  BRA `(.L_x_397) ;  /* 0x0000000000047947 */ /* 0x000fea0003800000 */
.L_x_401:
[----:B------:R-:W-:Y:S06]  /*4880*/  BAR.SYNC.DEFER_BLOCKING 0x0 ;  /* 0x0000000000007b1d */ /* 0x000fec0000010000 */
.L_x_397:
[----:B------:R-:W-:Y:S02]  /*4890*/  ISETP.GT.U32.AND P1, PT, R2, 0x3, PT ;  /* 0x000000030200780c */ /* 0x000fe40003f24070 */
[----:B------:R-:W-:Y:S02]  /*48a0*/  CS2R R80, SRZ ;  /* 0x0000000000507805 */ /* 0x000fe4000001ff00 */
[----:B------:R-:W-:-:S09]  /*48b0*/  PLOP3.LUT P0, PT, PT, PT, PT, 0x8, 0x80 ;  /* 0x000000000080781c */ /* 0x000fd20003f0e170 */
[----:B------:R-:W-:Y:S05]  /*48c0*/  @P1 BREAK.RELIABLE B1 ;  /* 0x0000000000011942 */ /* 0x000fea0003800100 */
[----:B------:R-:W-:Y:S05]  /*48d0*/  @P1 BRA `(.L_x_402) ;  /* 0x0000000000201947 */ /* 0x000fea0003800000 */
.L_x_398:
[----:B------:R-:W-:Y:S05]  /*48e0*/  BSYNC.RELIABLE B1 ;  /* 0x0000000000017941 */ /* 0x000fea0003800100 */
.L_x_391:
[----:B-12---:R-:W-:-:S04]  /*48f0*/  MOV R79, UR4 ;  /* 0x00000004004f7c02 */ /* 0x006fc80008000f00 */
[----:B------:R-:W-:-:S05]  /*4900*/  LEA R79, R79, R56, 0x1 ;  /* 0x000000384f4f7211 */ /* 0x000fca00078e08ff */
[----:B------:R-:W-:-:S06]  /*4910*/  IMAD.WIDE.U32 R78, R79, 0x8, R160 ;  /* 0x000000084f4e7825 */ /* 0x000fcc00078e00a0 */
[----:B------:R-:W2:Y:S01]  /*4920*/  LD.E.64 R78, desc[UR18][R78.64] ;  /* 0x000000124e4e7980 */ /* 0x000ea2000c101b00 */
[----:B------:R-:W-:Y:S01]  /*4930*/  PLOP3.LUT P0, PT, PT, PT, PT, 0x80, 0x8 ;  /* 0x000000000008781c */ /* 0x000fe20003f0f070 */
[----:B--2---:R-:W-:Y:S01]  /*4940*/  FADD.FTZ R81, RZ, R78 ;  /* 0x0000004eff517221 */ /* 0x004fe20000010000 */
[----:B------:R-:W-:-:S11]  /*4950*/  FADD.FTZ R80, RZ, R79 ;  /* 0x0000004fff507221 */ /* 0x000fd60000010000 */
.L_x_402:
[----:B------:R-:W-:Y:S05]  /*4960*/  BSYNC.RECONVERGENT B0 ;  /* 0x0000000000007941 */ /* 0x000fea0003800200 */
.L_x_390:
[----:B------:R-:W-:Y:S05]  /*4970*/  WARPSYNC.ALL ;  /* 0x0000000000007948 */ /* 0x000fea0003800000 */
[----:B------:R-:W-:Y:S05]  /*4980*/  BRA.U !UP0, `(.L_x_403) ;  /* 0x00000001081c7547 */ /* 0x000fea000b800000 */
[----:B------:R-:W-:Y:S05]  /*4990*/  BRA.U !UP1, `(.L_x_404) ;  /* 0x0000000109147547 */ /* 0x000fea000b800000 */
[----:B------:R-:W-:Y:S06]  /*49a0*/  MEMBAR.ALL.GPU ;  /* 0x0000000000007992 */ /* 0x000fec000000a000 */
[----:B------:R-:W-:-:S00]  /*49b0*/  ERRBAR ;  /* 0x00000000000079ab */ /* 0x000fc00000000000 */
[----:B------:R-:W-:Y:S08]  /*49c0*/  CGAERRBAR ;  /* 0x00000000000075ab */ /* 0x000ff00000000000 */
[----:B------:R-:W-:Y:S01]  /*49d0*/  UCGABAR_ARV ;  /* 0x00000000000079c7 */ /* 0x000fe20008000000 */
[----:B------:R-:W-:Y:S05]  /*49e0*/  BRA `(.L_x_403) ;  /* 0x0000000000047947 */ /* 0x000fea0003800000 */
.L_x_404:
[----:B------:R-:W-:Y:S01]  /*49f0*/  NOP ;  /* 0x0000000000007918 */ /* 0x000fe20000000000 */
.L_x_403:
[----:B-1----:R-:W1:Y:S01]  /*4a00*/  SHFL.BFLY PT, R78, R81, 0x1, 0x1f ;  /* 0x0c201f00514e7f89 */ /* 0x002e6200000e0000 */
[----:B------:R-:W-:-:S03]  /*4a10*/  ISETP.NE.OR P0, PT, R55, RZ, !P0 ;  /* 0x000000ff3700720c */ /* 0x000fc60004705670 */
[----:B------:R-:W2:Y:S01]  /*4a20*/  SHFL.BFLY PT, R79, R80, 0x1, 0x1f ;  /* 0x0c201f00504f7f89 */ /* 0x000ea200000e0000 */
[----:B-1----:R-:W-:Y:S01]  /*4a30*/  FADD.FTZ R78, R78, R81 ;  /* 0x000000514e4e7221 */ /* 0x002fe20000010000 */
[----:B--2---:R-:W-:-:S08]  /*4a40*/  FADD.FTZ R79, R79, R80 ;  /* 0x000000504f4f7221 */ /* 0x004fd00000010000 */
[----:B------:R-:W-:Y:S01]  /*4a50*/  @!P0 FMUL.FTZ R78, R78, 9.7656251455191522837e-05 ;  /* 0x38cccccd4e4e8820 */ /* 0x000fe20000410000 */
[----:B------:R-:W-:-:S05]  /*4a60*/  @!P0 FMUL.FTZ R79, R79, 9.7656251455191522837e-05 ;  /* 0x38cccccd4f4f8820 */ /* 0x000fca0000410000 */
[----:B------:R-:W-:Y:S01]  /*4a70*/  @!P0 STS.64 [R58], R78 ;  /* 0x0000004e3a008388 */ /* 0x000fe20000000a00 */
[----:B------:R-:W-:Y:S06]  /*4a80*/  BAR.SYNC.DEFER_BLOCKING 0x0 ;  /* 0x0000000000007b1d */ /* 0x000fec0000010000 */
[----:B------:R-:W1:Y:S02]  /*4a90*/  LDS.64 R78, [R64] ;  /* 0x00000000404e7984 */ /* 0x000e640000000a00 */
[--C-:B-1----:R-:W-:Y:S01]  /*4aa0*/  FADD.FTZ R148, R148, -R78.reuse ;  /* 0x8000004e94947221 */ /* 0x102fe20000010000 */
[--C-:B------:R-:W-:Y:S01]  /*4ab0*/  FADD.FTZ R80, R147, -R78.reuse ;  /* 0x8000004e93507221 */ /* 0x100fe20000010000 */
[--C-:B------:R-:W-:Y:S01]  /*4ac0*/  FADD.FTZ R150, R150, -R78.reuse ;  /* 0x8000004e96967221 */ /* 0x100fe20000010000 */
[--C-:B------:R-:W-:Y:S01]  /*4ad0*/  FADD.FTZ R149, R149, -R78.reuse ;  /* 0x8000004e95957221 */ /* 0x100fe20000010000 */
[----:B------:R-:W-:Y:S01]  /*4ae0*/  FADD.FTZ R146, R146, -R78 ;  /* 0x8000004e92927221 */ /* 0x000fe20000010000 */
[-C--:B------:R-:W-:Y:S01]  /*4af0*/  FFMA.FTZ R95, R67, -R79.reuse, R148 ;  /* 0x8000004f435f7223 */ /* 0x080fe20000010094 */
[-C--:B------:R-:W-:Y:S01]  /*4b00*/  FFMA.FTZ R105, R105, -R79.reuse, R80 ;  /* 0x8000004f69697223 */ /* 0x080fe20000010050 */
[--C-:B------:R-:W-:Y:S01]  /*4b10*/  FADD.FTZ R145, R145, -R78.reuse ;  /* 0x8000004e91917221 */ /* 0x100fe20000010000 */
[--C-:B------:R-:W-:Y:S01]  /*4b20*/  FADD.FTZ R81, R144, -R78.reuse ;  /* 0x8000004e90517221 */ /* 0x100fe20000010000 */
[--C-:B------:R-:W-:Y:S01]  /*4b30*/  FADD.FTZ R82, R143, -R78.reuse ;  /* 0x8000004e8f527221 */ /* 0x100fe20000010000 */
[--C-:B------:R-:W-:Y:S01]  /*4b40*/  FADD.FTZ R83, R142, -R78.reuse ;  /* 0x8000004e8e537221 */ /* 0x100fe20000010000 */
[----:B0-----:R-:W-:Y:S01]  /*4b50*/  FADD.FTZ R84, R141, -R78 ;  /* 0x8000004e8d547221 */ /* 0x001fe20000010000 */
[-C--:B------:R-:W-:Y:S01]  /*4b60*/  FFMA.FTZ R101, R101, -R79.reuse, R150 ;  /* 0x8000004f65657223 */ /* 0x080fe20000010096 */
[-C--:B------:R-:W-:Y:S01]  /*4b70*/  FFMA.FTZ R149, R106, -R79.reuse, R149 ;  /* 0x8000004f6a957223 */ /* 0x080fe20000010095 */
[----:B------:R-:W-:Y:S01]  /*4b80*/  FFMA.FTZ R67, R77, -R79, R146 ;  /* 0x8000004f4d437223 */ /* 0x000fe20000010092 */
[--C-:B------:R-:W-:Y:S01]  /*4b90*/  FADD.FTZ R140, R140, -R78.reuse ;  /* 0x8000004e8c8c7221 */ /* 0x100fe20000010000 */
[--C-:B------:R-:W-:Y:S01]  /*4ba0*/  FADD.FTZ R139, R139, -R78.reuse ;  /* 0x8000004e8b8b7221 */ /* 0x100fe20000010000 */
[C---:B------:R-:W-:Y:S01]  /*4bb0*/  FMUL.FTZ R77, R102.reuse, R95 ;  /* 0x0000005f664d7220 */ /* 0x040fe20000410000 */
[----:B------:R-:W-:Y:S01]  /*4bc0*/  FMUL.FTZ R80, R102, R105 ;  /* 0x0000006966507220 */ /* 0x000fe20000410000 */
        /* <DEDUP_REMOVED lines=24> */
[----:B------:R-:W-:Y:S01]  /*4d50*/  FFMA.FTZ R109, R109, -R79, R84 ;  /* 0x8000004f6d6d7223 */ /* 0x000fe20000010054 */
[C---:B------:R-:W-:Y:S01]  /*4d60*/  FMUL.FTZ R101, R102.reuse, R101 ;  /* 0x0000006566657220 */ /* 0x040fe20000410000 */
[----:B------:R-:W-:Y:S01]  /*4d70*/  FMUL.FTZ R78, R102, R149 ;  /* 0x00000095664e7220 */ /* 0x000fe20000410000 */
[-C--:B------:R-:W-:Y:S01]  /*4d80*/  FFMA.FTZ R103, R103, -R79.reuse, R140 ;  /* 0x8000004f67677223 */ /* 0x080fe2000001008c */
[----:B------:R-:W-:Y:S01]  /*4d90*/  FFMA.FTZ R139, R110, -R79, R139 ;  /* 0x8000004f6e8b7223 */ /* 0x000fe2000001008b */
[----:B------:R-:W-:Y:S01]  /*4da0*/  F2FP.BF16.F32.PACK_AB R77, R80, R77 ;  /* 0x0000004d504d723e */ /* 0x000fe200000010ff */
[C---:B------:R-:W-:Y:S01]  /*4db0*/  FMUL.FTZ R67, R102.reuse, R67 ;  /* 0x0000004366437220 */ /* 0x040fe20000410000 */
[C---:B------:R-:W-:Y:S01]  /*4dc0*/  FMUL.FTZ R80, R102.reuse, R145 ;  /* 0x0000009166507220 */ /* 0x040fe20000410000 */
[C---:B------:R-:W-:Y:S01]  /*4dd0*/  FMUL.FTZ R81, R102.reuse, R81 ;  /* 0x0000005166517220 */ /* 0x040fe20000410000 */
[----:B------:R-:W-:Y:S01]  /*4de0*/  FMUL.FTZ R82, R102, R107 ;  /* 0x0000006b66527220 */ /* 0x000fe20000410000 */
[-C--:B------:R-:W-:Y:S01]  /*4df0*/  FFMA.FTZ R117, R117, -R79.reuse, R86 ;  /* 0x8000004f75757223 */ /* 0x080fe20000010056 */
[----:B------:R-:W-:Y:S01]  /*4e00*/  FFMA.FTZ R151, R76, -R79, R151 ;  /* 0x8000004f4c977223 */ /* 0x000fe20000010097 */
[C---:B------:R-:W-:Y:S01]  /*4e10*/  FMUL.FTZ R83, R102.reuse, R83 ;  /* 0x0000005366537220 */ /* 0x040fe20000410000 */
[----:B------:R-:W-:Y:S01]  /*4e20*/  FMUL.FTZ R84, R102, R109 ;  /* 0x0000006d66547220 */ /* 0x000fe20000410000 */
[----:B------:R-:W-:Y:S01]  /*4e30*/  FFMA.FTZ R85, R114, -R79, R85 ;  /* 0x8000004f72557223 */ /* 0x000fe20000010055 */
[----:B------:R-:W-:Y:S01]  /*4e40*/  F2FP.BF16.F32.PACK_AB R76, R78, R101 ;  /* 0x000000654e4c723e */ /* 0x000fe200000010ff */
[C---:B------:R-:W-:Y:S01]  /*4e50*/  FMUL.FTZ R103, R102.reuse, R103 ;  /* 0x0000006766677220 */ /* 0x040fe20000410000 */
[----:B------:R-:W-:Y:S01]  /*4e60*/  FMUL.FTZ R86, R102, R139 ;  /* 0x0000008b66567220 */ /* 0x000fe20000410000 */
[-C--:B------:R-:W-:Y:S01]  /*4e70*/  FFMA.FTZ R119, R119, -R79.reuse, R88 ;  /* 0x8000004f77777223 */ /* 0x080fe20000010058 */
[-C--:B------:R-:W-:Y:S01]  /*4e80*/  FFMA.FTZ R87, R112, -R79.reuse, R87 ;  /* 0x8000004f70577223 */ /* 0x080fe20000010057 */
[----:B------:R-:W-:Y:S01]  /*4e90*/  IADD3 R78, P0, PT, R65, UR30, RZ ;  /* 0x0000001e414e7c10 */ /* 0x000fe2000ff1e0ff */
        /* <DEDUP_REMOVED lines=23> */
[----:B------:R-:W-:Y:S01]  /*5010*/  IADD3.X R79, PT, PT, R66, UR31, RZ, P0, !PT ;  /* 0x0000001f424f7c10 */ /* 0x000fe200087fe4ff */
        /* <DEDUP_REMOVED lines=32> */
[----:B------:R0:W-:Y:S04]  /*5220*/  STG.E.64 desc[UR18][R78.64+0x1e000], R94 ;  /* 0x01e0005e4e007986 */ /* 0x0001e8000c101b12 */
[----:B------:R0:W-:Y:S01]  /*5230*/  STG.E.64 desc[UR18][R78.64+0x23000], R96 ;  /* 0x023000604e007986 */ /* 0x0001e2000c101b12 */
[----:B------:R-:W-:Y:S05]  /*5240*/  BRA.U !UP0, `(.L_x_405) ;  /* 0x0000000108147547 */ /* 0x000fea000b800000 */
[----:B------:R-:W-:Y:S05]  /*5250*/  BRA.U !UP1, `(.L_x_406) ;  /* 0x00000001090c7547 */ /* 0x000fea000b800000 */
[----:B------:R-:W-:Y:S01]  /*5260*/  UCGABAR_WAIT ;  /* 0x0000000000007dc7 */ /* 0x000fe20008000000 */
[----:B------:R-:W-:Y:S01]  /*5270*/  CCTL.IVALL ;  /* 0x00000000ff00798f */ /* 0x000fe20002000000 */
[----:B------:R-:W-:Y:S05]  /*5280*/  BRA `(.L_x_405) ;  /* 0x0000000000047947 */ /* 0x000fea0003800000 */
.L_x_406:
[----:B------:R-:W-:Y:S06]  /*5290*/  BAR.SYNC.DEFER_BLOCKING 0x0 ;  /* 0x0000000000007b1d */ /* 0x000fec0000010000 */
.L_x_405:
[----:B------:R-:W-:Y:S01]  /*52a0*/  ULOP3.LUT UR4, UR4, 0x1, URZ, 0x3c, !UPT ;  /* 0x0000000104047892 */ /* 0x000fe2000f8e3cff */
[----:B------:R-:W-:Y:S11]  /*52b0*/  BRA.U !UP0, `(.L_x_407) ;  /* 0xffffffc108147547 */ /* 0x000ff6000b83ffff */
.L_x_386:
[----:B0-----:R-:W0:Y:S02]  /*52c0*/  S2R R5, SR_TID.X ;  /* 0x0000000000057919 */ /* 0x001e240000002100 */
[----:B0-----:R-:W-:-:S13]  /*52d0*/  ISETP.NE.AND P0, PT, R5, RZ, PT ;  /* 0x000000ff0500720c */ /* 0x001fda0003f05270 */
[----:B------:R-:W-:Y:S05]  /*52e0*/  @P0 BRA `(.L_x_408) ;  /* 0x0000000000200947 */ /* 0x000fea0003800000 */
.L_x_409:
        /* <DEDUP_REMOVED lines=8> */
.L_x_408:
        /* <DEDUP_REMOVED lines=13> */
[----:B------:R-:W1:Y:S01]  /*5440*/  LDCU.64 UR6, c[0x0][0x3d0] ;  /* 0x00007a00ff0677ac */ /* 0x000e620008000a00 */
[----:B------:R-:W-:Y:S02]  /*5450*/  SHF.R.U32.HI R9, RZ, 0x4, R5 ;  /* 0x00000004ff097819 */ /* 0x000fe40000011605 */
[----:B------:R-:W-:Y:S01]  /*5460*/  LOP3.LUT R6, RZ, R0, RZ, 0x33, !PT ;  /* 0x00000000ff067212 */ /* 0x000fe200078e33ff */
[----:B------:R-:W-:Y:S01]  /*5470*/  UMOV UR5, 0x400 ;  /* 0x0000040000057882 */ /* 0x000fe20000000000 */
[C---:B------:R-:W-:Y:S01]  /*5480*/  LOP3.LUT R20, R5.reuse, 0x1f, RZ, 0xc0, !PT ;  /* 0x0000001f05147812 */ /* 0x040fe200078ec0ff */
[----:B------:R-:W2:Y:S01]  /*5490*/  S2UR UR8, SR_CgaCtaId ;  /* 0x00000000000879c3 */ /* 0x000ea20000008800 */
[C---:B------:R-:W-:Y:S02]  /*54a0*/  LOP3.LUT R48, R5.reuse, 0xf, RZ, 0xc0, !PT ;  /* 0x0000000f05307812 */ /* 0x040fe400078ec0ff */
[----:B------:R-:W-:-:S02]  /*54b0*/  SHF.L.U32 R45, R5, 0x1, RZ ;  /* 0x00000001052d7819 */ /* 0x000fc400000006ff */
[----:B0-----:R-:W-:-:S04]  /*54c0*/  ISETP.LT.U32.AND P0, PT, R2, 0x9, PT ;  /* 0x000000090200780c */ /* 0x001fc80003f01070 */
[----:B------:R-:W-:-:S04]  /*54d0*/  ISETP.LT.AND.EX P0, PT, R3, RZ, PT, P0 ;  /* 0x000000ff0300720c */ /* 0x000fc80003f01300 */
[----:B------:R-:W-:Y:S01]  /*54e0*/  SEL R4, R2, 0x9, P0 ;  /* 0x0000000902047807 */ /* 0x000fe20000000000 */
[----:B--2---:R-:W-:Y:S01]  /*54f0*/  ULEA UR8, UR8, UR5, 0x18 ;  /* 0x0000000508087291 */ /* 0x004fe2000f8ec0ff */
[----:B------:R-:W-:Y:S01]  /*5500*/  SEL R3, R3, RZ, P0 ;  /* 0x000000ff03037207 */ /* 0x000fe20000000000 */
[----:B-1----:R-:W-:Y:S01]  /*5510*/  UIADD3 UR5, UP0, UPT, UR6, 0xc9200, URZ ;  /* 0x000c920006057890 */ /* 0x002fe2000ff1e0ff */
        /* <DEDUP_REMOVED lines=32> */
.L_x_422:
[----:B------:R-:W-:Y:S01]  /*5720*/  ISETP.GT.U32.AND P1, PT, R7, R0, PT ;  /* 0x000000000700720c */ /* 0x000fe20003f24070 */
[----:B------:R-:W-:Y:S01]  /*5730*/  BSSY.RECONVERGENT B0, `(.L_x_410) ;  /* 0x0000072000007945 */ /* 0x000fe20003800200 */
[----:B0-2---:R-:W-:Y:S02]  /*5740*/  CS2R R22, SRZ ;  /* 0x0000000000167805 */ /* 0x005fe4000001ff00 */
[----:B------:R-:W-:-:S13]  /*5750*/  ISETP.GT.AND.EX P1, PT, R4, RZ, PT, P1 ;  /* 0x000000ff0400720c */ /* 0x000fda0003f24310 */
[----:B-1----:R-:W-:Y:S05]  /*5760*/  @!P1 BRA `(.L_x_411) ;  /* 0x0000000400b89947 */ /* 0x002fea0003800000 */
        /* <DEDUP_REMOVED lines=20> */
.L_x_414:
        /* <DEDUP_REMOVED lines=33> */
.L_x_413:
[----:B------:R-:W-:Y:S05]  /*5ac0*/  BSYNC.RECONVERGENT B1 ;  /* 0x0000000000017941 */ /* 0x000fea0003800200 */
.L_x_412:
        /* <DEDUP_REMOVED lines=25> */
.L_x_416:
[----:B------:R-:W-:Y:S05]  /*5c60*/  BSYNC.RECONVERGENT B1 ;  /* 0x0000000000017941 */ /* 0x000fea0003800200 */
.L_x_415:
        /* <DEDUP_REMOVED lines=30> */
.L_x_411:
[----:B------:R-:W-:Y:S05]  /*5e50*/  BSYNC.RECONVERGENT B0 ;  /* 0x0000000000007941 */ /* 0x000fea0003800200 */
.L_x_410:
[----:B------:R-:W-:Y:S01]  /*5e60*/  ISETP.GT.U32.AND P1, PT, R5, 0x1ff, PT ;  /* 0x000001ff0500780c */ /* 0x000fe20003f24070 */
[----:B------:R0:W-:Y:S04]  /*5e70*/  STS [R10], R23 ;  /* 0x000000170a007388 */ /* 0x0001e80000000800 */
[----:B------:R0:W-:Y:S01]  /*5e80*/  STS [R10+0x500], R22 ;  /* 0x000500160a007388 */ /* 0x0001e20000000800 */
[----:B------:R-:W-:Y:S07]  /*5e90*/  BAR.SYNC.DEFER_BLOCKING 0x0 ;  /* 0x0000000000007b1d */ /* 0x000fee0000010000 */
[----:B------:R-:W-:Y:S05]  /*5ea0*/  @P1 BRA `(.L_x_417) ;  /* 0x0000000000c81947 */ /* 0x000fea0003800000 */
[----:B------:R-:W1:Y:S01]  /*5eb0*/  LDC.64 R16, c[0x0][0x388] ;  /* 0x0000e200ff107b82 */ /* 0x000e620000000a00 */
[----:B------:R-:W-:Y:S02]  /*5ec0*/  ISETP.GT.U32.AND P1, PT, R48, 0x9, PT ;  /* 0x000000093000780c */ /* 0x000fe40003f24070 */
[----:B0-----:R-:W-:-:S05]  /*5ed0*/  MOV R22, R9 ;  /* 0x0000000900167202 */ /* 0x001fca0000000f00 */
[----:B------:R-:W0:Y:S06]  /*5ee0*/  LDC.64 R18, c[0x0][0x390] ;  /* 0x0000e400ff127b82 */ /* 0x000e2c0000000a00 */
.L_x_421:
[----:B--2---:R-:W-:Y:S02]  /*5ef0*/  @!P1 LOP3.LUT R14, R22, 0x1e, R45, 0x78, !PT ;  /* 0x0000001e160e9812 */ /* 0x004fe400078e782d */
[----:B------:R-:W-:Y:S01]  /*5f00*/  CS2R R12, SRZ ;  /* 0x00000000000c7805 */ /* 0x000fe2000001ff00 */
[----:B------:R-:W-:Y:S01]  /*5f10*/  UMOV UR4, 0xffff ;  /* 0x0000ffff00047882 */ /* 0x000fe20000000000 */
[----:B------:R-:W-:Y:S02]  /*5f20*/  ISETP.NE.AND P2, PT, R48, RZ, PT ;  /* 0x000000ff3000720c */ /* 0x000fe40003f45270 */
[----:B------:R-:W-:-:S05]  /*5f30*/  @!P1 LEA R14, R14, R21, 0x2 ;  /* 0x000000150e0e9211 */ /* 0x000fca00078e10ff */
        /* <DEDUP_REMOVED lines=9> */
[----:B--2-4-:R-:W2:Y:S01]  /*5fd0*/  SHFL.BFLY PT, R14, R13, 0x8, 0x101f ;  /* 0x0d101f000d0e7f89 */ /* 0x014ea200000e0000 */
[----:B------:R-:W-:-:S02]  /*5fe0*/  MOV R30, 0xffff ;  /* 0x0000ffff001e7802 */ /* 0x000fc40000000f00 */
[----:B------:R-:W-:Y:S01]  /*5ff0*/  MOV R32, 0xffff ;  /* 0x0000ffff00207802 */ /* 0x000fe20000000f00 */
[----:B---3--:R-:W-:Y:S01]  /*6000*/  FADD.FTZ R15, R15, R12 ;  /* 0x0000000c0f0f7221 */ /* 0x008fe20000010000 */
[----:B--2---:R-:W-:-:S04]  /*6010*/  FADD.FTZ R14, R14, R13 ;  /* 0x0000000d0e0e7221 */ /* 0x004fc80000010000 */
[----:B------:R-:W2:Y:S01]  /*6020*/  SHFL.BFLY PT, R24, R15, 0x4, 0x101f ;  /* 0x0c901f000f187f89 */ /* 0x000ea200000e0000 */
[----:B------:R-:W-:-:S03]  /*6030*/  MOV R13, 0xffff ;  /* 0x0000ffff000d7802 */ /* 0x000fc60000000f00 */
        /* <DEDUP_REMOVED lines=10> */
.L_x_432:
[----:B------:R-:W-:Y:S01]  /*60e0*/  BSSY.RECONVERGENT B0, `(.L_x_419) ;  /* 0x000000b000007945 */ /* 0x000fe20003800200 */
[----:B----4-:R-:W-:-:S03]  /*60f0*/  FADD.FTZ R13, R12, R13 ;  /* 0x0000000d0c0d7221 */ /* 0x010fc60000010000 */
[----:B------:R-:W-:Y:S05]  /*6100*/  @P2 BRA `(.L_x_420) ;  /* 0x0000000000202947 */ /* 0x000fea0003800000 */
[----:B------:R-:W-:Y:S02]  /*6110*/  F2FP.BF16.F32.PACK_AB R12, R13, R26 ;  /* 0x0000001a0d0c723e */ /* 0x000fe400000010ff */
[----:B------:R-:W-:Y:S02]  /*6120*/  IADD3 R15, PT, PT, R22, R11, RZ ;  /* 0x0000000b160f7210 */ /* 0x000fe40007ffe0ff */
[C---:B------:R-:W-:Y:S02]  /*6130*/  PRMT R23, R12.reuse, 0x7610, R23 ;  /* 0x000076100c177816 */ /* 0x040fe40000000017 */
[----:B------:R-:W-:Y:S01]  /*6140*/  PRMT R24, R12, 0x7632, R24 ;  /* 0x000076320c187816 */ /* 0x000fe20000000018 */
[----:B-1----:R-:W-:-:S04]  /*6150*/  IMAD.WIDE R12, R15, 0x2, R16 ;  /* 0x000000020f0c7825 */ /* 0x002fc800078e0210 */
[----:B0-----:R-:W-:Y:S01]  /*6160*/  IMAD.WIDE R14, R15, 0x2, R18 ;  /* 0x000000020f0e7825 */ /* 0x001fe200078e0212 */
[----:B------:R2:W-:Y:S04]  /*6170*/  STG.E.U16 desc[UR18][R12.64], R23 ;  /* 0x000000170c007986 */ /* 0x0005e8000c101512 */
[----:B------:R2:W-:Y:S02]  /*6180*/  STG.E.U16 desc[UR18][R14.64], R24 ;  /* 0x000000180e007986 */ /* 0x0005e4000c101512 */
.L_x_420:
[----:B------:R-:W-:Y:S05]  /*6190*/  BSYNC.RECONVERGENT B0 ;  /* 0x0000000000007941 */ /* 0x000fea0003800200 */
.L_x_419:
[C---:B------:R-:W-:Y:S02]  /*61a0*/  ISETP.GE.U32.AND P2, PT, R22.reuse, 0xc, PT ;  /* 0x0000000c1600780c */ /* 0x040fe40003f46070 */
[----:B------:R-:W-:-:S11]  /*61b0*/  IADD3 R22, PT, PT, R22, 0x14, RZ ;  /* 0x0000001416167810 */ /* 0x000fd60007ffe0ff */
[----:B------:R-:W-:Y:S05]  /*61c0*/  @!P2 BRA `(.L_x_421) ;  /* 0xfffffffc0048a947 */ /* 0x000fea000383ffff */
.L_x_417:
[----:B------:R-:W-:Y:S05]  /*61d0*/  WARPSYNC.ALL ;  /* 0x0000000000007948 */ /* 0x000fea0003800000 */
[----:B------:R-:W-:Y:S01]  /*61e0*/  IADD3 R11, PT, PT, R11, 0x240, RZ ;  /* 0x000002400b0b7810 */ /* 0x000fe20007ffe0ff */
[----:B------:R-:W-:Y:S03]  /*61f0*/  BAR.SYNC.DEFER_BLOCKING 0x0 ;  /* 0x0000000000007b1d */ /* 0x000fe60000010000 */
[----:B------:R-:W-:-:S13]  /*6200*/  ISETP.GE.AND P1, PT, R11, UR9, PT ;  /* 0x000000090b007c0c */ /* 0x000fda000bf26270 */
[----:B------:R-:W-:Y:S05]  /*6210*/  @!P1 BRA `(.L_x_422) ;  /* 0xfffffff400409947 */ /* 0x000fea000383ffff */
[----:B------:R-:W-:Y:S05]  /*6220*/  EXIT ;  /* 0x000000000000794d */ /* 0x000fea0003800000 */
.L_x_418:
[----:B------:R-:W-:Y:S01]  /*6230*/  HFMA2 R29, -RZ, RZ, 0, 4.76837158203125e-07 ;  /* 0x00000008ff1d7431 */ /* 0x000fe200000001ff */
[----:B------:R-:W-:Y:S01]  /*6240*/  BSSY B0, `(.L_x_423) ;  /* 0x0000007000007945 */ /* 0x000fe20003800000 */
[----:B---3--:R-:W-:Y:S02]  /*6250*/  MOV R30, R12 ;  /* 0x0000000c001e7202 */ /* 0x008fe40000000f00 */
[----:B------:R-:W-:Y:S02]  /*6260*/  MOV R32, 0x101f ;  /* 0x0000101f00207802 */ /* 0x000fe40000000f00 */
[----:B------:R-:W-:-:S07]  /*6270*/  MOV R27, 0xffff ;  /* 0x0000ffff001b7802 */ /* 0x000fce0000000f00 */
[----:B012-4-:R-:W-:Y:S05]  /*6280*/  WARPSYNC.COLLECTIVE R27, `(.L_x_424) ;  /* 0x000000001b087348 */ /* 0x017fea0003c00000 */
[----:B------:R3:W0:Y:S02]  /*6290*/  SHFL.BFLY P3, R28, R30, R29, R32 ;  /* 0x0c00001d1e1c7389 */ /* 0x0006240000060020 */
[----:B01234-:R-:W-:Y:S05]  /*62a0*/  ENDCOLLECTIVE ;  /* 0x000000000000791b */ /* 0x01ffea0003800000 */
.L_x_424:
[----:B------:R-:W-:Y:S05]  /*62b0*/  BSYNC B0 ;  /* 0x0000000000007941 */ /* 0x000fea0003800000 */
.L_x_423:
        /* <DEDUP_REMOVED lines=8> */
.L_x_425:
[----:B------:R-:W-:Y:S01]  /*6340*/  FADD.FTZ R15, R15, R12 ;  /* 0x0000000c0f0f7221 */ /* 0x000fe20000010000 */
[----:B------:R-:W-:-:S04]  /*6350*/  HFMA2 R29, -RZ, RZ, 0, 2.384185791015625e-07 ;  /* 0x00000004ff1d7431 */ /* 0x000fc800000001ff */
[----:B------:R-:W-:Y:S02]  /*6360*/  MOV R30, R15 ;  /* 0x0000000f001e7202 */ /* 0x000fe40000000f00 */
[----:B------:R-:W-:-:S07]  /*6370*/  MOV R14, R28 ;  /* 0x0000001c000e7202 */ /* 0x000fce0000000f00 */
[----:B------:R-:W-:Y:S05]  /*6380*/  WARPSYNC.COLLECTIVE R27, `(.L_x_426) ;  /* 0x000000001b087348 */ /* 0x000fea0003c00000 */
[----:B------:R0:W1:Y:S02]  /*6390*/  SHFL.BFLY P3, R28, R30, R29, R32 ;  /* 0x0c00001d1e1c7389 */ /* 0x0000640000060020 */
[----:B01----:R-:W-:Y:S05]  /*63a0*/  ENDCOLLECTIVE ;  /* 0x000000000000791b */ /* 0x003fea0003800000 */
.L_x_426:
[----:B------:R-:W-:-:S05]  /*63b0*/  FADD.FTZ R14, R14, R13 ;  /* 0x0000000d0e0e7221 */ /* 0x000fca0000010000 */
[----:B------:R-:W-:Y:S02]  /*63c0*/  MOV R30, R14 ;  /* 0x0000000e001e7202 */ /* 0x000fe40000000f00 */
[----:B------:R-:W-:-:S07]  /*63d0*/  MOV R24, R28 ;  /* 0x0000001c00187202 */ /* 0x000fce0000000f00 */
[----:B------:R-:W-:Y:S05]  /*63e0*/  WARPSYNC.COLLECTIVE R27, `(.L_x_427) ;  /* 0x000000001b087348 */ /* 0x000fea0003c00000 */
[----:B------:R0:W1:Y:S02]  /*63f0*/  SHFL.BFLY P3, R28, R30, R29, R32 ;  /* 0x0c00001d1e1c7389 */ /* 0x0000640000060020 */
[----:B01----:R-:W-:Y:S05]  /*6400*/  ENDCOLLECTIVE ;  /* 0x000000000000791b */ /* 0x003fea0003800000 */
.L_x_427:
[----:B------:R-:W-:Y:S01]  /*6410*/  FADD.FTZ R24, R15, R24 ;  /* 0x000000180f187221 */ /* 0x000fe20000010000 */
[----:B------:R-:W-:-:S04]  /*6420*/  HFMA2 R29, -RZ, RZ, 0, 1.1920928955078125e-07 ;  /* 0x00000002ff1d7431 */ /* 0x000fc800000001ff */
[----:B------:R-:W-:Y:S02]  /*6430*/  MOV R30, R24 ;  /* 0x00000018001e7202 */ /* 0x000fe40000000f00 */
[----:B------:R-:W-:-:S07]  /*6440*/  MOV R23, R28 ;  /* 0x0000001c00177202 */ /* 0x000fce0000000f00 */
[----:B------:R-:W-:Y:S05]  /*6450*/  WARPSYNC.COLLECTIVE R27, `(.L_x_428) ;  /* 0x000000001b087348 */ /* 0x000fea0003c00000 */
[----:B------:R0:W1:Y:S02]  /*6460*/  SHFL.BFLY P3, R28, R30, R29, R32 ;  /* 0x0c00001d1e1c7389 */ /* 0x0000640000060020 */
[----:B01----:R-:W-:Y:S05]  /*6470*/  ENDCOLLECTIVE ;  /* 0x000000000000791b */ /* 0x003fea0003800000 */
.L_x_428:
[----:B------:R-:W-:-:S05]  /*6480*/  FADD.FTZ R23, R14, R23 ;  /* 0x000000170e177221 */ /* 0x000fca0000010000 */
[----:B------:R-:W-:Y:S02]  /*6490*/  MOV R30, R23 ;  /* 0x00000017001e7202 */ /* 0x000fe40000000f00 */
[----:B------:R-:W-:-:S07]  /*64a0*/  MOV R25, R28 ;  /* 0x0000001c00197202 */ /* 0x000fce0000000f00 */
[----:B------:R-:W-:Y:S05]  /*64b0*/  WARPSYNC.COLLECTIVE R27, `(.L_x_429) ;  /* 0x000000001b087348 */ /* 0x000fea0003c00000 */
[----:B------:R0:W1:Y:S02]  /*64c0*/  SHFL.BFLY P3, R28, R30, R29, R32 ;  /* 0x0c00001d1e1c7389 */ /* 0x0000640000060020 */
[----:B01----:R-:W-:Y:S05]  /*64d0*/  ENDCOLLECTIVE ;  /* 0x000000000000791b */ /* 0x003fea0003800000 */
.L_x_429:
[----:B------:R-:W-:Y:S01]  /*64e0*/  FADD.FTZ R25, R24, R25 ;  /* 0x0000001918197221 */ /* 0x000fe20000010000 */
[----:B------:R-:W-:-:S04]  /*64f0*/  HFMA2 R29, -RZ, RZ, 0, 5.9604644775390625e-08 ;  /* 0x00000001ff1d7431 */ /* 0x000fc800000001ff */
[----:B------:R-:W-:Y:S02]  /*6500*/  MOV R30, R25 ;  /* 0x00000019001e7202 */ /* 0x000fe40000000f00 */
[----:B------:R-:W-:-:S07]  /*6510*/  MOV R12, R28 ;  /* 0x0000001c000c7202 */ /* 0x000fce0000000f00 */
[----:B------:R-:W-:Y:S05]  /*6520*/  WARPSYNC.COLLECTIVE R27, `(.L_x_430) ;  /* 0x000000001b087348 */ /* 0x000fea0003c00000 */
[----:B------:R0:W1:Y:S02]  /*6530*/  SHFL.BFLY P3, R28, R30, R29, R32 ;  /* 0x0c00001d1e1c7389 */ /* 0x0000640000060020 */
[----:B01----:R-:W-:Y:S05]  /*6540*/  ENDCOLLECTIVE ;  /* 0x000000000000791b */ /* 0x003fea0003800000 */
.L_x_430:
[----:B------:R-:W-:-:S05]  /*6550*/  FADD.FTZ R12, R23, R12 ;  /* 0x0000000c170c7221 */ /* 0x000fca0000010000 */
[----:B------:R-:W-:Y:S02]  /*6560*/  MOV R30, R12 ;  /* 0x0000000c001e7202 */ /* 0x000fe40000000f00 */
[----:B------:R-:W-:-:S07]  /*6570*/  MOV R26, R28 ;  /* 0x0000001c001a7202 */ /* 0x000fce0000000f00 */
[----:B------:R-:W-:Y:S05]  /*6580*/  WARPSYNC.COLLECTIVE R27, `(.L_x_431) ;  /* 0x000000001b087348 */ /* 0x000fea0003c00000 */
[----:B------:R0:W1:Y:S02]  /*6590*/  SHFL.BFLY P3, R28, R30, R29, R32 ;  /* 0x0c00001d1e1c7389 */ /* 0x0000640000060020 */
[----:B01----:R-:W-:Y:S05]  /*65a0*/  ENDCOLLECTIVE ;  /* 0x000000000000791b */ /* 0x003fea0003800000 */
.L_x_431:
[----:B------:R-:W-:Y:S01]  /*65b0*/  FADD.FTZ R26, R25, R26 ;  /* 0x0000001a191a7221 */ /* 0x000fe20000010000 */
[----:B------:R-:W-:Y:S01]  /*65c0*/  MOV R13, R28 ;  /* 0x0000001c000d7202 */ /* 0x000fe20000000f00 */
[----:B------:R-:W-:Y:S06]  /*65d0*/  BRA `(.L_x_432) ;  /* 0xfffffff800c07947 */ /* 0x000fec000383ffff */
.L_x_433:
        /* <DEDUP_REMOVED lines=10> */
.L_x_1138:


//--------------------- .text._ZN13group_norm_v218gn_bwd_cuda_kernelI13__nv_bfloat16Li320ELi3ELi16ELi160ELi64ELb1ELb1ELi32ELi320ELi320ELi4ELb1ELi168ELb0ELb0ELNS_15WgradSyncMethodE3ENS_16CompileConditionILi1000EEEEEvPT_S6_S6_PKS5_S8_S8_S8_PKfflPfPj --------------------------
	.section	.text._ZN13group_norm_v218gn_bwd_cuda_kernelI13__nv_bfloat16Li320ELi3ELi16ELi160ELi64ELb1ELb1ELi32ELi320ELi320ELi4ELb1ELi168ELb0ELb0ELNS_15WgradSyncMethodE3ENS_16CompileConditionILi1000EEEEEvPT_S6_S6_PKS5_S8_S8_S8_PKfflPfPj,"ax",@progbits
	.align	128
        .global         _ZN13group_norm_v218gn_bwd_cuda_kernelI13__nv_bfloat16Li320ELi3ELi16ELi160ELi64ELb1ELb1ELi32ELi320ELi320ELi4ELb1ELi168ELb0ELb0ELNS_15WgradSyncMethodE3ENS_16CompileConditionILi1000EEEEEvPT_S6_S6_PKS5_S8_S8_S8_PKfflPfPj
        .type           _ZN13group_norm_v218gn_bwd_cuda_kernelI13__nv_bfloat16Li320ELi3ELi16ELi160ELi64ELb1ELb1ELi32ELi320ELi320ELi4ELb1ELi168ELb0ELb0ELNS_15WgradSyncMethodE3ENS_16CompileConditionILi1000EEEEEvPT_S6_S6_PKS5_S8_S8_S8_PKfflPfPj,@function
        .size           _ZN13group_norm_v218gn_bwd_cuda_kernelI13__nv_bfloat16Li320ELi3ELi16ELi160ELi64ELb1ELb1ELi32ELi320ELi320ELi4ELb1ELi168ELb0ELb0ELNS_15WgradSyncMethodE3ENS_16CompileConditionILi1000EEEEEvPT_S6_S6_PKS5_S8_S8_S8_PKfflPfPj,(.L_x_1139 - _ZN13group_norm_v218gn_bwd_cuda_kernelI13__nv_bfloat16Li320ELi3ELi16ELi160ELi64ELb1ELb1ELi32ELi320ELi320ELi4ELb1ELi168ELb0ELb0ELNS_15WgradSyncMethodE3ENS_16CompileConditionILi1000EEEEEvPT_S6_S6_PKS5_S8_S8_S8_PKfflPfPj)
        .other          _ZN13group_norm_v218gn_bwd_cuda_kernelI13__nv_bfloat16Li320ELi3ELi16ELi160ELi64ELb1ELb1ELi32ELi320ELi320ELi4ELb1ELi168ELb0ELb0ELNS_15WgradSyncMethodE3ENS_16CompileConditionILi1000EEEEEvPT_S6_S6_PKS5_S8_S8_S8_PKfflPfPj,@"STO_CUDA_ENTRY STV_DEFAULT"
_ZN13group_norm_v218gn_bwd_cuda_kernelI13__nv_bfloat16Li320ELi3ELi16ELi160ELi64ELb1ELb1ELi32ELi320ELi320ELi4ELb1ELi168ELb0ELb0ELNS_15WgradSyncMethodE3ENS_16CompileConditionILi1000EEEEEvPT_S6_S6_PKS5_S8_S8_S8_PKfflPfPj:
.text._ZN13group_norm_v218gn_bwd_cuda_kernelI13__nv_bfloat16Li320ELi3ELi16ELi160ELi64ELb1ELb1ELi32ELi320ELi320ELi4ELb1ELi168ELb0ELb0ELNS_15WgradSyncMethodE3ENS_16CompileConditionILi1000EEEEEvPT_S6_S6_PKS5_S8_S8_S8_PKfflPfPj:
[----:B------:R-:W0:Y:S08]  /*0000*/  LDC R1, c[0x0][0x37c] ;  /* 0x0000df00ff017b82 */ /* 0x000e300000000800 */
[----:B------:R-:W1:Y:S01]  /*0010*/  S2UR UR8, SR_CTAID.Y ;  /* 0x00000000000879c3 */ /* 0x000e620000002600 */
[----:B------:R-:W2:Y:S01]  /*0020*/  LDCU.64 UR16, c[0x0][0x3c8] ;  /* 0x00007900ff1077ac */ /* 0x000ea20008000a00 */
[----:B0-----:R-:W-:Y:S01]  /*0030*/  IADD3 R1, PT, PT, R1, -0xf8, RZ ;  /* 0xffffff0801017810 */ /* 0x001fe20007ffe0ff */
[----:B------:R-:W0:Y:S01]  /*0040*/  LDCU.64 UR14, c[0x0][0x358] ;  /* 0x00006b00ff0e77ac */ /* 0x000e220008000a00 */
[----:B--2---:R-:W-:-:S02]  /*0050*/  USHF.L.U32 UR4, UR16, 0x3, URZ ;  /* 0x0000000310047899 */ /* 0x004fc400080006ff */
[----:B------:R-:W-:Y:S02]  /*0060*/  USHF.L.U64.HI UR5, UR16, 0x3, UR17 ;  /* 0x0000000310057899 */ /* 0x000fe40008010211 */
[----:B-1----:R-:W-:Y:S02]  /*0070*/  UISETP.GT.U32.AND UP0, UPT, UR4, UR8, UPT ;  /* 0x000000080400728c */ /* 0x002fe4000bf04070 */
[----:B------:R-:W-:Y:S02]  /*0080*/  ULOP3.LUT UR11, UR8, 0x7, URZ, 0xc0, !UPT ;  /* 0x00000007080b7892 */ /* 0x000fe4000f8ec0ff */
[----:B------:R-:W-:Y:S01]  /*0090*/  UISETP.GT.AND.EX UP0, UPT, UR5, URZ, UPT, UP0 ;  /* 0x000000ff0500728c */ /* 0x000fe2000bf04300 */
[----:B------:R-:W-:Y:S02]  /*00a0*/  UMOV UR10, UR8 ;  /* 0x00000008000a7c82 */ /* 0x000fe40008000000 */
[----:B------:R-:W-:-:S06]  /*00b0*/  UMOV UR5, URZ ;  /* 0x000000ff00057c82 */ /* 0x000fcc0008000000 */
[----:B0-----:R-:W-:Y:S05]  /*00c0*/  BRA.U UP0, `(.L_x_434) ;  /* 0x0000000100687547 */ /* 0x001fea000b800000 */
        /* <DEDUP_REMOVED lines=17> */
.L_x_436:
[----:B0-----:R-:W2:Y:S04]  /*01e0*/  LD.E.STRONG.GPU R5, desc[UR14][R2.64+0x2a0] ;  /* 0x0002a00e02057980 */ /* 0x001ea8000c10f900 */
[----:B--2---:R-:W-:Y:S01]  /*01f0*/  CCTL.IVALL ;  /* 0x00000000ff00798f */ /* 0x004fe20002000000 */
[----:B------:R-:W-:Y:S05]  /*0200*/  YIELD ;  /* 0x0000000000007946 */ /* 0x000fea0003800000 */
[----:B-----5:R-:W-:-:S04]  /*0210*/  LOP3.LUT R5, R5, R0, RZ, 0x3c, !PT ;  /* 0x0000000005057212 */ /* 0x020fc800078e3cff */
[----:B------:R-:W-:-:S13]  /*0220*/  ISETP.GT.AND P0, PT, R5, -0x1, PT ;  /* 0xffffffff0500780c */ /* 0x000fda0003f04270 */
[----:B------:R-:W-:Y:S05]  /*0230*/  @P0 BRA `(.L_x_436) ;  /* 0xfffffffc00e80947 */ /* 0x000fea000383ffff */
.L_x_435:
[----:B------:R-:W-:Y:S05]  /*0240*/  WARPSYNC.ALL ;  /* 0x0000000000007948 */ /* 0x000fea0003800000 */
[----:B------:R-:W-:Y:S06]  /*0250*/  BAR.SYNC.DEFER_BLOCKING 0x0 ;  /* 0x0000000000007b1d */ /* 0x000fec0000010000 */
[----:B------:R-:W-:Y:S05]  /*0260*/  BRA `(.L_x_437) ;  /* 0x0000005c00007947 */ /* 0x000fea0003800000 */
.L_x_434:
        /* <DEDUP_REMOVED lines=19> */
[----:B------:R-:W-:Y:S01]  /*03a0*/  LOP3.LUT R5, R5, 0xffff, RZ, 0xc0, !PT ;  /* 0x0000ffff05057812 */ /* 0x000fe200078ec0ff */
[----:B------:R-:W-:Y:S02]  /*03b0*/  UMOV UR4, URZ ;  /* 0x000000ff00047c82 */ /* 0x000fe40008000000 */
[----:B------:R-:W-:Y:S02]  /*03c0*/  STL [R1+0x4c], RZ ;  /* 0x00004cff01007387 */ /* 0x000fe40000100800 */
[----:B------:R-:W-:-:S02]  /*03d0*/  IMAD R5, R5, 0xccd, RZ ;  /* 0x00000ccd05057824 */ /* 0x000fc400078e02ff */
[----:B------:R-:W-:Y:S04]  /*03e0*/  STL [R1+0x64], RZ ;  /* 0x000064ff01007387 */ /* 0x000fe80000100800 */
[----:B------:R-:W-:Y:S04]  /*03f0*/  STL [R1+0x3c], RZ ;  /* 0x00003cff01007387 */ /* 0x000fe80000100800 */
[----:B------:R-:W-:Y:S04]  /*0400*/  STL [R1+0x5c], RZ ;  /* 0x00005cff01007387 */ /* 0x000fe80000100800 */
[----:B------:R-:W-:Y:S04]  /*0410*/  STL [R1+0x48], RZ ;  /* 0x000048ff01007387 */ /* 0x000fe80000100800 */
[----:B------:R-:W-:Y:S04]  /*0420*/  STL [R1+0x60], RZ ;  /* 0x000060ff01007387 */ /* 0x000fe80000100800 */
[----:B------:R-:W-:Y:S04]  /*0430*/  STL [R1+0x38], RZ ;  /* 0x000038ff01007387 */ /* 0x000fe80000100800 */
[----:B------:R-:W-:Y:S01]  /*0440*/  STL [R1+0x58], RZ ;  /* 0x000058ff01007387 */ /* 0x000fe20000100800 */
[----:B--2---:R-:W-:-:S02]  /*0450*/  PRMT R11, R7, 0x7632, R11 ;  /* 0x00007632070b7816 */ /* 0x004fc4000000000b */
[----:B------:R-:W-:Y:S02]  /*0460*/  SHF.L.U32 R2, R7, 0x10, RZ ;  /* 0x0000001007027819 */ /* 0x000fe400000006ff */
[----:B------:R-:W-:Y:S02]  /*0470*/  SHF.R.U32.HI R7, RZ, 0x13, R5 ;  /* 0x00000013ff077819 */ /* 0x000fe40000011605 */
[----:B------:R-:W-:Y:S02]  /*0480*/  PRMT R10, R6, 0x7632, R10 ;  /* 0x00007632060a7816 */ /* 0x000fe4000000000a */
[----:B---3--:R-:W-:Y:S01]  /*0490*/  PRMT R12, R8, 0x7632, R12 ;  /* 0x00007632080c7816 */ /* 0x008fe2000000000c */
[----:B------:R0:W-:Y:S01]  /*04a0*/  STL [R1+0xac], R7 ;  /* 0x0000ac0701007387 */ /* 0x0001e20000100800 */
[----:B------:R-:W-:Y:S02]  /*04b0*/  PRMT R13, R9, 0x7632, R13 ;  /* 0x00007632090d7816 */ /* 0x000fe4000000000d */
[----:B------:R-:W-:-:S02]  /*04c0*/  SHF.L.U32 R0, R6, 0x10, RZ ;  /* 0x0000001006007819 */ /* 0x000fc400000006ff */
[----:B------:R-:W-:Y:S02]  /*04d0*/  SHF.L.U32 R3, R8, 0x10, RZ ;  /* 0x0000001008037819 */ /* 0x000fe400000006ff */
[----:B------:R-:W-:Y:S02]  /*04e0*/  SHF.L.U32 R4, R9, 0x10, RZ ;  /* 0x0000001009047819 */ /* 0x000fe400000006ff */
[----:B------:R-:W-:Y:S02]  /*04f0*/  SHF.L.U32 R5, R10, 0x10, RZ ;  /* 0x000000100a057819 */ /* 0x000fe400000006ff */
[----:B------:R-:W-:Y:S02]  /*0500*/  SHF.L.U32 R6, R11, 0x10, RZ ;  /* 0x000000100b067819 */ /* 0x000fe400000006ff */
[----:B0-----:R-:W-:Y:S02]  /*0510*/  SHF.L.U32 R7, R12, 0x10, RZ ;  /* 0x000000100c077819 */ /* 0x001fe400000006ff */
[----:B------:R-:W-:-:S07]  /*0520*/  SHF.L.U32 R8, R13, 0x10, RZ ;  /* 0x000000100d087819 */ /* 0x000fce00000006ff */
.L_x_449:
[----:B-1----:R-:W2:Y:S01]  /*0530*/  LDL R16, [R1+0xac] ;  /* 0x0000ac0001107983 */ /* 0x002ea20000100800 */
[----:B------:R-:W0:Y:S01]  /*0540*/  S2UR UR8, SR_CTAID.Y ;  /* 0x00000000000879c3 */ /* 0x000e220000002600 */
[----:B------:R-:W-:Y:S01]  /*0550*/  USHF.R.U64 UR13, UR10, 0x3, UR5 ;  /* 0x000000030a0d7899 */ /* 0x000fe20008001205 */
[----:B------:R-:W-:Y:S01]  /*0560*/  HFMA2 R13, -RZ, RZ, 0, 0 ;  /* 0x00000000ff0d7431 */ /* 0x000fe200000001ff */
[----:B------:R-:W1:Y:S01]  /*0570*/  S2R R55, SR_TID.X ;  /* 0x0000000000377919 */ /* 0x000e620000002100 */
[----:B------:R-:W-:Y:S01]  /*0580*/  USHF.R.U32.HI UR6, URZ, 0x3, UR5 ;  /* 0x00000003ff067899 */ /* 0x000fe20008011605 */
[----:B------:R-:W3:Y:S02]  /*0590*/  LDCU.64 UR16, c[0x0][0x3b8] ;  /* 0x00007700ff1077ac */ /* 0x000ee40008000a00 */
[----:B------:R-:W-:Y:S01]  /*05a0*/  MOV R15, UR13 ;  /* 0x0000000d000f7c02 */ /* 0x000fe20008000f00 */
[----:B------:R-:W4:Y:S01]  /*05b0*/  S2UR UR18, SR_CTAID.X ;  /* 0x00000000001279c3 */ /* 0x000f220000002500 */
[----:B------:R-:W-:-:S02]  /*05c0*/  USHF.L.U32 UR9, UR13, 0x5, URZ ;  /* 0x000000050d097899 */ /* 0x000fc400080006ff */
[----:B------:R-:W-:Y:S01]  /*05d0*/  USHF.L.U64.HI UR12, UR13, 0x5, UR6 ;  /* 0x000000050d0c7899 */ /* 0x000fe20008010206 */
[----:B------:R-:W3:Y:S05]  /*05e0*/  LDCU.64 UR20, c[0x0][0x3a0] ;  /* 0x00007400ff1477ac */ /* 0x000eea0008000a00 */
[----:B------:R-:W-:Y:S01]  /*05f0*/  MOV R11, UR12 ;  /* 0x0000000c000b7c02 */ /* 0x000fe20008000f00 */
[----:B------:R-:W-:Y:S02]  /*0600*/  UIMAD UR6, UR6, 0x28000, URZ ;  /* 0x00028000060678a4 */ /* 0x000fe4000f8e02ff */
[----:B0-----:R-:W-:Y:S02]  /*0610*/  ULOP3.LUT UR11, UR8, 0x7, URZ, 0xc0, !UPT ;  /* 0x00000007080b7892 */ /* 0x001fe4000f8ec0ff */
[----:B----4-:R-:W-:Y:S01]  /*0620*/  USHF.L.U32 UR7, UR18, 0x5, URZ ;  /* 0x0000000512077899 */ /* 0x010fe200080006ff */
[----:B-1----:R-:W-:-:S05]  /*0630*/  LOP3.LUT R9, R55, 0xffff, RZ, 0xc0, !PT ;  /* 0x0000ffff37097812 */ /* 0x002fca00078ec0ff */
[----:B------:R-:W-:Y:S01]  /*0640*/  MOV R14, UR7 ;  /* 0x00000007000e7c02 */ /* 0x000fe20008000f00 */
        /* <DEDUP_REMOVED lines=9> */
[----:B------:R-:W-:Y:S01]  /*06e0*/  IMAD R9, R10, 0x50, R9 ;  /* 0x000000500a097824 */ /* 0x000fe200078e0209 */
[----:B------:R-:W-:-:S04]  /*06f0*/  MOV R10, UR9 ;  /* 0x00000009000a7c02 */ /* 0x000fc80008000f00 */
[----:B------:R-:W-:Y:S02]  /*0700*/  SHF.L.U32 R12, R9, 0x2, RZ ;  /* 0x00000002090c7819 */ /* 0x000fe400000006ff */
[----:B------:R-:W-:-:S03]  /*0710*/  LOP3.LUT R9, R49, 0x20, R14, 0xf8, !PT ;  /* 0x0000002031097812 */ /* 0x000fc600078ef80e */
[----:B------:R-:W-:-:S04]  /*0720*/  IMAD.WIDE.U32 R12, R15, 0x28000, R12 ;  /* 0x000280000f0c7825 */ /* 0x000fc800078e000c */
[----:B------:R-:W-:-:S05]  /*0730*/  IMAD R9, R9, 0xa00, RZ ;  /* 0x00000a0009097824 */ /* 0x000fca00078e02ff */
[----:B------:R-:W-:-:S04]  /*0740*/  IADD3 R9, P1, PT, R9, R12, RZ ;  /* 0x0000000c09097210 */ /* 0x000fc80007f3e0ff */
[----:B------:R-:W-:Y:S01]  /*0750*/  IADD3.X R12, PT, PT, R13, UR6, RZ, P1, !PT ;  /* 0x000000060d0c7c10 */ /* 0x000fe20008ffe4ff */
[----:B------:R-:W0:Y:S01]  /*0760*/  LDCU.64 UR6, c[0x0][0x398] ;  /* 0x00007300ff0677ac */ /* 0x000e220008000a00 */
[C---:B------:R-:W-:Y:S02]  /*0770*/  SHF.L.U32 R22, R9.reuse, 0x1, RZ ;  /* 0x0000000109167819 */ /* 0x040fe400000006ff */
[----:B------:R-:W-:-:S03]  /*0780*/  SHF.L.U64.HI R14, R9, 0x1, R12 ;  /* 0x00000001090e7819 */ /* 0x000fc6000001020c */
[----:B------:R1:W-:Y:S01]  /*0790*/  STL [R1+0xa0], R22 ;  /* 0x0000a01601007387 */ /* 0x0003e20000100800 */
[----:B--2---:R-:W-:-:S03]  /*07a0*/  IMAD.WIDE.U32 R10, R16, 0x2, R10 ;  /* 0x00000002100a7825 */ /* 0x004fc600078e000a */
[----:B---3--:R-:W-:-:S04]  /*07b0*/  LEA R18, P0, R10, UR16, 0x2 ;  /* 0x000000100a127c11 */ /* 0x008fc8000f8010ff */
[----:B------:R-:W-:Y:S01]  /*07c0*/  LEA.HI.X R19, R10, UR17, R11, 0x2, P0 ;  /* 0x000000110a137c11 */ /* 0x000fe200080f140b */
[----:B------:R2:W-:Y:S01]  /*07d0*/  STL [R1+0xa4], R14 ;  /* 0x0000a40e01007387 */ /* 0x0005e20000100800 */
[----:B------:R-:W-:Y:S01]  /*07e0*/  IADD3 R28, P0, PT, R22, UR20, RZ ;  /* 0x00000014161c7c10 */ /* 0x000fe2000ff1e0ff */
[----:B------:R-:W3:Y:S03]  /*07f0*/  LDCU.64 UR16, c[0x0][0x3c8] ;  /* 0x00007900ff1077ac */ /* 0x000ee60008000a00 */
[----:B------:R-:W4:Y:S01]  /*0800*/  LDG.E.64.CONSTANT R18, desc[UR14][R18.64] ;  /* 0x0000000e12127981 */ /* 0x000f22000c1e9b00 */
[----:B------:R-:W-:-:S05]  /*0810*/  IADD3.X R29, PT, PT, R14, UR21, RZ, P0, !PT ;  /* 0x000000150e1d7c10 */ /* 0x000fca00087fe4ff */
[----:B------:R-:W2:Y:S01]  /*0820*/  LDG.E.64.CONSTANT R12, desc[UR14][R28.64] ;  /* 0x0000000e1c0c7981 */ /* 0x000ea2000c1e9b00 */
[----:B0-----:R-:W-:Y:S01]  /*0830*/  IADD3 R26, P0, PT, R22, UR6, RZ ;  /* 0x00000006161a7c10 */ /* 0x001fe2000ff1e0ff */
[----:B------:R-:W4:Y:S02]  /*0840*/  LDCU UR6, c[0x0][0x3c0] ;  /* 0x00007800ff0677ac */ /* 0x000f240008000800 */
[----:B------:R-:W3:Y:S01]  /*0850*/  LDG.E.64.CONSTANT R16, desc[UR14][R28.64+0x5000] ;  /* 0x0050000e1c107981 */ /* 0x000ee2000c1e9b00 */
[----:B------:R-:W-:-:S03]  /*0860*/  IADD3.X R27, PT, PT, R14, UR7, RZ, P0, !PT ;  /* 0x000000070e1b7c10 */ /* 0x000fc600087fe4ff */
[----:B------:R-:W3:Y:S04]  /*0870*/  LDG.E.64.CONSTANT R20, desc[UR14][R28.64+0xa000] ;  /* 0x00a0000e1c147981 */ /* 0x000ee8000c1e9b00 */
[----:B-1----:R-:W3:Y:S04]  /*0880*/  LDG.E.64.CONSTANT R22, desc[UR14][R26.64] ;  /* 0x0000000e1a167981 */ /* 0x002ee8000c1e9b00 */
[----:B------:R-:W3:Y:S04]  /*0890*/  LDG.E.64.CONSTANT R24, desc[UR14][R28.64+0xf000] ;  /* 0x00f0000e1c187981 */ /* 0x000ee8000c1e9b00 */
[----:B------:R-:W3:Y:S01]  /*08a0*/  LDG.E.64.CONSTANT R34, desc[UR14][R28.64+0x14000] ;  /* 0x0140000e1c227981 */ /* 0x000ee2000c1e9b00 */
[----:B------:R-:W0:Y:S01]  /*08b0*/  S2R R61, SR_CgaCtaId ;  /* 0x00000000003d7919 */ /* 0x000e220000008800 */
[----:B------:R-:W-:-:S02]  /*08c0*/  MOV R58, 0x400 ;  /* 0x00000400003a7802 */ /* 0x000fc40000000f00 */
[----:B------:R-:W3:Y:S02]  /*08d0*/  LDG.E.64.CONSTANT R40, desc[UR14][R26.64+0x5000] ;  /* 0x0050000e1a287981 */ /* 0x000ee4000c1e9b00 */
[----:B------:R-:W-:Y:S02]  /*08e0*/  IADD3 R58, PT, PT, R58, 0x2800, RZ ;  /* 0x000028003a3a7810 */ /* 0x000fe40007ffe0ff */
[----:B------:R-:W3:Y:S04]  /*08f0*/  LDG.E.64.CONSTANT R38, desc[UR14][R26.64+0xa000] ;  /* 0x00a0000e1a267981 */ /* 0x000ee8000c1e9b00 */
[----:B------:R-:W3:Y:S04]  /*0900*/  LDG.E.64.CONSTANT R36, desc[UR14][R26.64+0xf000] ;  /* 0x00f0000e1a247981 */ /* 0x000ee8000c1e9b00 */
[----:B------:R-:W3:Y:S04]  /*0910*/  LDG.E.64.CONSTANT R32, desc[UR14][R28.64+0x19000] ;  /* 0x0190000e1c207981 */ /* 0x000ee8000c1e9b00 */
[----:B------:R-:W3:Y:S01]  /*0920*/  LDG.E.64.CONSTANT R30, desc[UR14][R26.64+0x14000] ;  /* 0x0140000e1a1e7981 */ /* 0x000ee2000c1e9b00 */
[----:B----4-:R-:W-:-:S06]  /*0930*/  FADD.FTZ R9, R19, UR6 ;  /* 0x0000000613097e21 */ /* 0x010fcc0008010000 */
[----:B------:R-:W1:Y:S01]  /*0940*/  MUFU.RSQ R9, R9 ;  /* 0x0000000900097308 */ /* 0x000e620000001400 */
[----:B--2---:R-:W-:-:S05]  /*0950*/  SHF.L.U32 R11, R12, 0x10, RZ ;  /* 0x000000100c0b7819 */ /* 0x004fca00000006ff */
[C---:B------:R-:W-:Y:S01]  /*0960*/  FADD.FTZ R10, -R18.reuse, R11 ;  /* 0x0000000b120a7221 */ /* 0x040fe20000010100 */
[----:B------:R-:W-:Y:S01]  /*0970*/  SHF.L.U32 R11, R13, 0x10, RZ ;  /* 0x000000100d0b7819 */ /* 0x000fe200000006ff */
[----:B---3--:R-:W-:Y:S02]  /*0980*/  STL [R1+0xf0], R23 ;  /* 0x0000f01701007387 */ /* 0x008fe40000100800 */
[C---:B-1----:R-:W-:Y:S02]  /*0990*/  FMUL.FTZ R14, R9.reuse, R10 ;  /* 0x0000000a090e7220 */ /* 0x042fe40000410000 */
[----:B------:R-:W-:Y:S01]  /*09a0*/  FADD.FTZ R10, -R18, R11 ;  /* 0x0000000b120a7221 */ /* 0x000fe20000010100 */
[----:B------:R-:W-:Y:S01]  /*09b0*/  SHF.L.U32 R11, R16, 0x10, RZ ;  /* 0x00000010100b7819 */ /* 0x000fe200000006ff */
[----:B-----5:R-:W-:Y:S01]  /*09c0*/  FFMA.FTZ R51, R0, R14, R3 ;  /* 0x0000000e00337223 */ /* 0x020fe20000010003 */
[----:B------:R1:W-:Y:S02]  /*09d0*/  STL [R1+0x68], R14 ;  /* 0x0000680e01007387 */ /* 0x0003e40000100800 */
[----:B-1----:R-:W-:Y:S01]  /*09e0*/  FMUL.FTZ R14, R9, R10 ;  /* 0x0000000a090e7220 */ /* 0x002fe20000410000 */
[----:B------:R-:W-:Y:S01]  /*09f0*/  FADD.FTZ R10, -R18, R11 ;  /* 0x0000000b120a7221 */ /* 0x000fe20000010100 */
[----:B------:R-:W-:-:S02]  /*0a00*/  SHF.L.U32 R11, R17, 0x10, RZ ;  /* 0x00000010110b7819 */ /* 0x000fc400000006ff */
[----:B------:R-:W-:Y:S01]  /*0a10*/  FFMA.FTZ R50, R2, R14, R4 ;  /* 0x0000000e02327223 */ /* 0x000fe20000010004 */
[----:B------:R1:W-:Y:S01]  /*0a20*/  STL [R1+0x7c], R14 ;  /* 0x00007c0e01007387 */ /* 0x0003e20000100800 */
[----:B------:R-:W-:Y:S01]  /*0a30*/  FMUL.FTZ R54, R51, -1.4426950216293334961 ;  /* 0xbfb8aa3b33367820 */ /* 0x000fe20000410000 */
[----:B-1----:R-:W-:Y:S01]  /*0a40*/  FMUL.FTZ R14, R9, R10 ;  /* 0x0000000a090e7220 */ /* 0x002fe20000410000 */
[----:B------:R-:W-:Y:S01]  /*0a50*/  FADD.FTZ R10, -R18, R11 ;  /* 0x0000000b120a7221 */ /* 0x000fe20000010100 */
[----:B------:R-:W-:-:S03]  /*0a60*/  SHF.L.U32 R11, R20, 0x10, RZ ;  /* 0x00000010140b7819 */ /* 0x000fc600000006ff */
[----:B------:R-:W-:Y:S02]  /*0a70*/  FMUL.FTZ R19, R9, R10 ;  /* 0x0000000a09137220 */ /* 0x000fe40000410000 */
[----:B------:R-:W-:Y:S01]  /*0a80*/  FADD.FTZ R10, -R18, R11 ;  /* 0x0000000b120a7221 */ /* 0x000fe20000010100 */
[----:B------:R-:W-:Y:S01]  /*0a90*/  SHF.L.U32 R11, R21, 0x10, RZ ;  /* 0x00000010150b7819 */ /* 0x000fe200000006ff */
[----:B------:R-:W1:Y:S01]  /*0aa0*/  MUFU.EX2 R54, R54 ;  /* 0x0000003600367308 */ /* 0x000e620000000800 */
[----:B------:R-:W-:-:S03]  /*0ab0*/  FMUL.FTZ R56, R50, -1.4426950216293334961 ;  /* 0xbfb8aa3b32387820 */ /* 0x000fc60000410000 */
[----:B------:R-:W-:Y:S01]  /*0ac0*/  FADD.FTZ R11, -R18, R11 ;  /* 0x0000000b120b7221 */ /* 0x000fe20000010100 */
[C---:B------:R-:W-:Y:S01]  /*0ad0*/  FMUL.FTZ R10, R9.reuse, R10 ;  /* 0x0000000a090a7220 */ /* 0x040fe20000410000 */
[----:B------:R-:W-:Y:S02]  /*0ae0*/  STL [R1+0x80], R14 ;  /* 0x0000800e01007387 */ /* 0x000fe40000100800 */
[----:B------:R-:W-:Y:S01]  /*0af0*/  FMUL.FTZ R11, R9, R11 ;  /* 0x0000000b090b7220 */ /* 0x000fe20000410000 */
[----:B------:R-:W2:Y:S01]  /*0b00*/  MUFU.EX2 R56, R56 ;  /* 0x0000003800387308 */ /* 0x000ea20000000800 */
[----:B------:R3:W-:Y:S01]  /*0b10*/  STL [R1+0x8c], R19 ;  /* 0x00008c1301007387 */ /* 0x0007e20000100800 */
[C-C-:B------:R-:W-:Y:S01]  /*0b20*/  FFMA.FTZ R42, R2.reuse, R19, R4.reuse ;  /* 0x00000013022a7223 */ /* 0x140fe20000010004 */
[----:B------:R-:W-:Y:S02]  /*0b30*/  FFMA.FTZ R44, R2, R11, R4 ;  /* 0x0000000b022c7223 */ /* 0x000fe40000010004 */
[----:B------:R4:W-:Y:S01]  /*0b40*/  STL [R1+0x98], R10 ;  /* 0x0000980a01007387 */ /* 0x0009e20000100800 */
[----:B------:R-:W-:-:S03]  /*0b50*/  SHF.L.U32 R46, R34, 0x10, RZ ;  /* 0x00000010222e7819 */ /* 0x000fc600000006ff */
[----:B------:R0:W-:Y:S01]  /*0b60*/  STL [R1+0x9c], R11 ;  /* 0x00009c0b01007387 */ /* 0x0001e20000100800 */
[----:B---3--:R-:W-:Y:S01]  /*0b70*/  FFMA.FTZ R19, R0, R10, R3 ;  /* 0x0000000a00137223 */ /* 0x008fe20000010003 */
[----:B----4-:R-:W-:Y:S02]  /*0b80*/  SHF.L.U32 R10, R24, 0x10, RZ ;  /* 0x00000010180a7819 */ /* 0x010fe400000006ff */
[----:B0-----:R-:W-:-:S03]  /*0b90*/  SHF.L.U32 R11, R25, 0x10, RZ ;  /* 0x00000010190b7819 */ /* 0x001fc600000006ff */
[----:B------:R-:W-:Y:S01]  /*0ba0*/  FADD.FTZ R10, -R18, R10 ;  /* 0x0000000a120a7221 */ /* 0x000fe20000010100 */
[----:B------:R-:W-:Y:S01]  /*0bb0*/  PRMT R53, R12, 0x7632, R53 ;  /* 0x000076320c357816 */ /* 0x000fe20000000035 */
[C---:B------:R-:W-:Y:S01]  /*0bc0*/  FADD.FTZ R46, -R18.reuse, R46 ;  /* 0x0000002e122e7221 */ /* 0x040fe20000010100 */
[----:B------:R-:W-:Y:S01]  /*0bd0*/  SHF.L.U32 R12, R35, 0x10, RZ ;  /* 0x00000010230c7819 */ /* 0x000fe200000006ff */
[----:B------:R-:W-:Y:S01]  /*0be0*/  FADD.FTZ R11, -R18, R11 ;  /* 0x0000000b120b7221 */ /* 0x000fe20000010100 */
[----:B-1----:R-:W-:Y:S01]  /*0bf0*/  FADD.FTZ R54, R54, 1 ;  /* 0x3f80000036367421 */ /* 0x002fe20000010000 */
[----:B------:R-:W-:Y:S01]  /*0c00*/  SHF.L.U32 R53, R53, 0x10, RZ ;  /* 0x0000001035357819 */ /* 0x000fe200000006ff */
[C---:B------:R-:W-:Y:S01]  /*0c10*/  FMUL.FTZ R10, R9.reuse, R10 ;  /* 0x0000000a090a7220 */ /* 0x040fe20000410000 */
[----:B------:R-:W-:Y:S01]  /*0c20*/  PRMT R17, R16, 0x7632, R17 ;  /* 0x0000763210117816 */ /* 0x000fe20000000011 */
[----:B------:R-:W-:Y:S01]  /*0c30*/  FMUL.FTZ R11, R9, R11 ;  /* 0x0000000b090b7220 */ /* 0x000fe20000410000 */
[----:B------:R-:W-:Y:S01]  /*0c40*/  PRMT R52, R13, 0x7632, R52 ;  /* 0x000076320d347816 */ /* 0x000fe20000000034 */
[----:B------:R-:W-:Y:S01]  /*0c50*/  FMUL.FTZ R23, R9, R46 ;  /* 0x0000002e09177220 */ /* 0x000fe20000410000 */
[----:B------:R-:W-:Y:S01]  /*0c60*/  LEA R16, R61, R58, 0x18 ;  /* 0x0000003a3d107211 */ /* 0x000fe200078ec0ff */
[C---:B------:R-:W-:Y:S01]  /*0c70*/  FADD.FTZ R12, -R18.reuse, R12 ;  /* 0x0000000c120c7221 */ /* 0x040fe20000010100 */
[----:B------:R-:W-:Y:S01]  /*0c80*/  LOP3.LUT R58, R55, 0xffff, RZ, 0xc0, !PT ;  /* 0x0000ffff373a7812 */ /* 0x000fe200078ec0ff */
[----:B------:R-:W-:Y:S01]  /*0c90*/  FADD.FTZ R53, -R18, R53 ;  /* 0x0000003512357221 */ /* 0x000fe20000010100 */
[----:B------:R-:W-:Y:S01]  /*0ca0*/  SHF.L.U32 R55, R17, 0x10, RZ ;  /* 0x0000001011377819 */ /* 0x000fe200000006ff */
[----:B------:R-:W0:Y:S01]  /*0cb0*/  MUFU.RCP R54, R54 ;  /* 0x0000003600367308 */ /* 0x000e220000001000 */
[----:B------:R-:W-:Y:S01]  /*0cc0*/  STL [R1+0x94], R10 ;  /* 0x0000940a01007387 */ /* 0x000fe20000100800 */
[----:B------:R-:W-:Y:S01]  /*0cd0*/  SHF.L.U32 R52, R52, 0x10, RZ ;  /* 0x0000001034347819 */ /* 0x000fe200000006ff */
[----:B--2---:R-:W-:Y:S01]  /*0ce0*/  FADD.FTZ R56, R56, 1 ;  /* 0x3f80000038387421 */ /* 0x004fe20000010000 */
[----:B------:R-:W-:Y:S01]  /*0cf0*/  FFMA.FTZ R13, R0, R23, R3 ;  /* 0x00000017000d7223 */ /* 0x000fe20000010003 */
[----:B------:R-:W-:Y:S01]  /*0d00*/  STL [R1+0x90], R11 ;  /* 0x0000900b01007387 */ /* 0x000fe20000100800 */
[----:B------:R-:W-:Y:S01]  /*0d10*/  FMUL.FTZ R12, R9, R12 ;  /* 0x0000000c090c7220 */ /* 0x000fe20000410000 */
[----:B------:R-:W-:-:S02]  /*0d20*/  IMAD R16, R58, 0x28, R16 ;  /* 0x000000283a107824 */ /* 0x000fc400078e0210 */
[C---:B------:R-:W-:Y:S01]  /*0d30*/  FADD.FTZ R58, -R18.reuse, R55 ;  /* 0x00000037123a7221 */ /* 0x040fe20000010100 */
[----:B------:R1:W-:Y:S01]  /*0d40*/  STL [R1+0x88], R23 ;  /* 0x0000881701007387 */ /* 0x0003e20000100800 */
[----:B------:R-:W2:Y:S01]  /*0d50*/  MUFU.RCP R55, R56 ;  /* 0x0000003800377308 */ /* 0x000ea20000001000 */
[----:B------:R-:W-:Y:S02]  /*0d60*/  FADD.FTZ R52, -R18, R52 ;  /* 0x0000003412347221 */ /* 0x000fe40000010100 */
[----:B------:R-:W-:Y:S01]  /*0d70*/  STL [R1+0x84], R12 ;  /* 0x0000840c01007387 */ /* 0x000fe20000100800 */
[----:B-1----:R-:W-:-:S04]  /*0d80*/  FMUL.FTZ R23, R9, R53 ;  /* 0x0000003509177220 */ /* 0x002fc80000410000 */
[----:B------:R-:W-:Y:S01]  /*0d90*/  FFMA.FTZ R59, R5, R23, R7 ;  /* 0x00000017053b7223 */ /* 0x000fe20000010007 */
[----:B------:R1:W-:Y:S01]  /*0da0*/  STL [R1+0x78], R23 ;  /* 0x0000781701007387 */ /* 0x0003e20000100800 */
[----:B------:R-:W-:Y:S01]  /*0db0*/  PRMT R61, R17, 0x7632, R61 ;  /* 0x00007632113d7816 */ /* 0x000fe2000000003d */
[----:B-1----:R-:W-:Y:S01]  /*0dc0*/  FMUL.FTZ R23, R9, R52 ;  /* 0x0000003409177220 */ /* 0x002fe20000410000 */
[----:B------:R-:W-:-:S03]  /*0dd0*/  PRMT R21, R20, 0x7632, R21 ;  /* 0x0000763214157816 */ /* 0x000fc60000000015 */
[----:B------:R-:W-:Y:S01]  /*0de0*/  FFMA.FTZ R52, R6, R23, R8 ;  /* 0x0000001706347223 */ /* 0x000fe20000010008 */
[----:B------:R1:W-:Y:S01]  /*0df0*/  STL [R1+0x74], R23 ;  /* 0x0000741701007387 */ /* 0x0003e20000100800 */
[----:B------:R-:W-:Y:S02]  /*0e00*/  LEA R16, R49, R16, 0x3 ;  /* 0x0000001031107211 */ /* 0x000fe400078e18ff */
[----:B------:R-:W-:Y:S01]  /*0e10*/  SHF.L.U32 R61, R61, 0x10, RZ ;  /* 0x000000103d3d7819 */ /* 0x000fe200000006ff */
[----:B-1----:R-:W-:Y:S01]  /*0e20*/  FMUL.FTZ R23, R9, R58 ;  /* 0x0000003a09177220 */ /* 0x002fe20000410000 */
[----:B0-----:R-:W-:-:S03]  /*0e30*/  FADD.FTZ R58, -R54, 1 ;  /* 0x3f800000363a7421 */ /* 0x001fc60000010100 */
[----:B------:R-:W-:Y:S01]  /*0e40*/  FFMA.FTZ R49, R5, R23, R7 ;  /* 0x0000001705317223 */ /* 0x000fe20000010007 */
[----:B------:R0:W-:Y:S01]  /*0e50*/  STL [R1+0x70], R23 ;  /* 0x0000701701007387 */ /* 0x0001e20000100800 */
[----:B------:R-:W-:Y:S01]  /*0e60*/  FFMA.FTZ R51, R51, R58, 1 ;  /* 0x3f80000033337423 */ /* 0x000fe2000001003a */
[----:B--2---:R-:W-:Y:S01]  /*0e70*/  FADD.FTZ R58, -R55, 1 ;  /* 0x3f800000373a7421 */ /* 0x004fe20000010100 */
[----:B------:R-:W-:Y:S01]  /*0e80*/  FADD.FTZ R20, -R18, R61 ;  /* 0x0000003d12147221 */ /* 0x000fe20000010100 */
[----:B------:R1:W-:Y:S02]  /*0e90*/  STL [R1+0xa8], R16 ;  /* 0x0000a81001007387 */ /* 0x0003e40000100800 */
[----:B------:R-:W-:Y:S01]  /*0ea0*/  FFMA.FTZ R61, R50, R58, 1 ;  /* 0x3f800000323d7423 */ /* 0x000fe2000001003a */
[----:B0-----:R-:W-:-:S04]  /*0eb0*/  SHF.L.U32 R23, R21, 0x10, RZ ;  /* 0x0000001015177819 */ /* 0x001fc800000006ff */
[----:B------:R-:W-:Y:S01]  /*0ec0*/  MOV R50, R23 ;  /* 0x0000001700327202 */ /* 0x000fe20000000f00 */
[----:B------:R-:W-:Y:S01]  /*0ed0*/  FFMA.FTZ R45, R0, R14, R3 ;  /* 0x0000000e002d7223 */ /* 0x000fe20000010003 */
[----:B------:R-:W2:Y:S04]  /*0ee0*/  LDL.LU R23, [R1+0xf0] ;  /* 0x0000f00001177983 */ /* 0x000ea80000300800 */
[----:B------:R-:W3:Y:S04]  /*0ef0*/  LDG.E.64.CONSTANT R14, desc[UR14][R28.64+0x1e000] ;  /* 0x01e0000e1c0e7981 */ /* 0x000ee8000c1e9b00 */
[----:B-1----:R-:W4:Y:S01]  /*0f00*/  LDG.E.64.CONSTANT R16, desc[UR14][R26.64+0x19000] ;  /* 0x0190000e1a107981 */ /* 0x002f22000c1e9b00 */
[----:B------:R-:W-:Y:S01]  /*0f10*/  FMUL.FTZ R57, R59, -1.4426950216293334961 ;  /* 0xbfb8aa3b3b397820 */ /* 0x000fe20000410000 */
[----:B------:R-:W-:-:S02]  /*0f20*/  FMUL.FTZ R53, R52, -1.4426950216293334961 ;  /* 0xbfb8aa3b34357820 */ /* 0x000fc40000410000 */
[----:B------:R-:W4:Y:S03]  /*0f30*/  LDG.E.64.CONSTANT R28, desc[UR14][R28.64+0x23000] ;  /* 0x0230000e1c1c7981 */ /* 0x000f26000c1e9b00 */
[----:B------:R-:W0:Y:S08]  /*0f40*/  MUFU.EX2 R57, R57 ;  /* 0x0000003900397308 */ /* 0x000e300000000800 */
[----:B------:R-:W1:Y:S01]  /*0f50*/  MUFU.EX2 R53, R53 ;  /* 0x0000003500357308 */ /* 0x000e620000000800 */
[----:B------:R-:W-:Y:S01]  /*0f60*/  FMUL.FTZ R20, R9, R20 ;  /* 0x0000001409147220 */ /* 0x000fe20000410000 */
[----:B0-----:R-:W-:Y:S01]  /*0f70*/  FADD.FTZ R56, R57, 1 ;  /* 0x3f80000039387421 */ /* 0x001fe20000010000 */
[----:B------:R-:W-:-:S05]  /*0f80*/  FMUL.FTZ R48, R45, -1.4426950216293334961 ;  /* 0xbfb8aa3b2d307820 */ /* 0x000fca0000410000 */
[----:B------:R-:W0:Y:S01]  /*0f90*/  MUFU.RCP R56, R56 ;  /* 0x0000003800387308 */ /* 0x000e220000001000 */
[----:B------:R-:W-:Y:S01]  /*0fa0*/  FMUL.FTZ R47, R42, -1.4426950216293334961 ;  /* 0xbfb8aa3b2a2f7820 */ /* 0x000fe20000410000 */
[----:B------:R-:W-:Y:S01]  /*0fb0*/  MOV R58, R20 ;  /* 0x00000014003a7202 */ /* 0x000fe20000000f00 */
[----:B-1----:R-:W-:Y:S01]  /*0fc0*/  FADD.FTZ R53, R53, 1 ;  /* 0x3f80000035357421 */ /* 0x002fe20000010000 */
[----:B------:R1:W-:Y:S01]  /*0fd0*/  STL [R1+0x6c], R20 ;  /* 0x00006c1401007387 */ /* 0x0003e20000100800 */
[----:B------:R-:W-:-:S03]  /*0fe0*/  FMUL.FTZ R57, R49, -1.4426950216293334961 ;  /* 0xbfb8aa3b31397820 */ /* 0x000fc60000410000 */
[----:B------:R-:W0:Y:S01]  /*0ff0*/  MUFU.EX2 R48, R48 ;  /* 0x0000003000307308 */ /* 0x000e220000000800 */
[----:B-1----:R-:W-:Y:S01]  /*1000*/  FMUL.FTZ R20, R54, R51 ;  /* 0x0000003336147220 */ /* 0x002fe20000410000 */
[----:B------:R-:W-:Y:S01]  /*1010*/  MOV R51, R50 ;  /* 0x0000003200337202 */ /* 0x000fe20000000f00 */
[----:B------:R-:W-:-:S05]  /*1020*/  FFMA.FTZ R50, R6, R58, R8 ;  /* 0x0000003a06327223 */ /* 0x000fca0000010008 */
[----:B------:R-:W-:Y:S01]  /*1030*/  MUFU.EX2 R47, R47 ;  /* 0x0000002f002f7308 */ /* 0x000fe20000000800 */
[----:B0-----:R-:W-:-:S07]  /*1040*/  FADD.FTZ R54, -R56, 1 ;  /* 0x3f80000038367421 */ /* 0x001fce0000010100 */
[----:B------:R0:W1:Y:S01]  /*1050*/  MUFU.RCP R58, R53 ;  /* 0x00000035003a7308 */ /* 0x0000620000001000 */
[----:B------:R-:W-:-:S07]  /*1060*/  FFMA.FTZ R59, R59, R54, 1 ;  /* 0x3f8000003b3b7423 */ /* 0x000fce0000010036 */
[----:B------:R-:W1:Y:S01]  /*1070*/  MUFU.EX2 R57, R57 ;  /* 0x0000003900397308 */ /* 0x000e620000000800 */
[----:B0-----:R-:W-:Y:S01]  /*1080*/  FMUL.FTZ R53, R50, -1.4426950216293334961 ;  /* 0xbfb8aa3b32357820 */ /* 0x001fe20000410000 */
[----:B------:R-:W-:Y:S01]  /*1090*/  FADD.FTZ R48, R48, 1 ;  /* 0x3f80000030307421 */ /* 0x000fe20000010000 */
[----:B------:R-:W-:Y:S01]  /*10a0*/  FMUL.FTZ R59, R56, R59 ;  /* 0x0000003b383b7220 */ /* 0x000fe20000410000 */
[----:B------:R-:W-:-:S04]  /*10b0*/  SHF.L.U32 R56, R22, 0x10, RZ ;  /* 0x0000001016387819 */ /* 0x000fc800000006ff */
[----:B------:R-:W0:Y:S01]  /*10c0*/  MUFU.EX2 R53, R53 ;  /* 0x0000003500357308 */ /* 0x000e220000000800 */
[----:B------:R-:W-:Y:S01]  /*10d0*/  FMUL.FTZ R55, R55, R61 ;  /* 0x0000003d37377220 */ /* 0x000fe20000410000 */
[----:B------:R-:W-:Y:S01]  /*10e0*/  FADD.FTZ R51, -R18, R51 ;  /* 0x0000003312337221 */ /* 0x000fe20000010100 */
[----:B-1----:R-:W-:Y:S01]  /*10f0*/  FADD.FTZ R61, -R58, 1 ;  /* 0x3f8000003a3d7421 */ /* 0x002fe20000010100 */
[----:B------:R-:W-:Y:S01]  /*1100*/  FADD.FTZ R47, R47, 1 ;  /* 0x3f8000002f2f7421 */ /* 0x000fe20000010000 */
[----:B------:R-:W-:Y:S01]  /*1110*/  FMUL.FTZ R20, R56, R20 ;  /* 0x0000001438147220 */ /* 0x000fe20000410000 */
[----:B------:R-:W-:Y:S01]  /*1120*/  FMUL.FTZ R51, R9, R51 ;  /* 0x0000003309337220 */ /* 0x000fe20000410000 */
[----:B------:R-:W-:Y:S01]  /*1130*/  FFMA.FTZ R52, R52, R61, 1 ;  /* 0x3f80000034347423 */ /* 0x000fe2000001003d */
[----:B------:R-:W1:Y:S01]  /*1140*/  MUFU.RCP R48, R48 ;  /* 0x0000003000307308 */ /* 0x000e620000001000 */
[----:B------:R-:W-:Y:S01]  /*1150*/  PRMT R21, R21, 0x7632, R21 ;  /* 0x0000763215157816 */ /* 0x000fe20000000015 */
[----:B------:R-:W-:Y:S01]  /*1160*/  FADD.FTZ R56, R57, 1 ;  /* 0x3f80000039387421 */ /* 0x000fe20000010000 */
[----:B------:R-:W-:Y:S01]  /*1170*/  FMUL.FTZ R43, R44, -1.4426950216293334961 ;  /* 0xbfb8aa3b2c2b7820 */ /* 0x000fe20000410000 */
[----:B------:R-:W-:Y:S01]  /*1180*/  FMUL.FTZ R60, R19, -1.4426950216293334961 ;  /* 0xbfb8aa3b133c7820 */ /* 0x000fe20000410000 */
[----:B------:R-:W-:Y:S01]  /*1190*/  FMUL.FTZ R52, R58, R52 ;  /* 0x000000343a347220 */ /* 0x000fe20000410000 */
[----:B------:R-:W-:-:S02]  /*11a0*/  SHF.L.U32 R21, R21, 0x10, RZ ;  /* 0x0000001015157819 */ /* 0x000fc400000006ff */
[----:B------:R-:W-:Y:S01]  /*11b0*/  MUFU.RCP R47, R47 ;  /* 0x0000002f002f7308 */ /* 0x000fe20000001000 */
[----:B------:R1:W-:Y:S01]  /*11c0*/  STL [R1+0x54], R51 ;  /* 0x0000543301007387 */ /* 0x0003e20000100800 */
[----:B0-----:R-:W-:Y:S01]  /*11d0*/  FADD.FTZ R53, R53, 1 ;  /* 0x3f80000035357421 */ /* 0x001fe20000010000 */
[----:B------:R-:W-:-:S05]  /*11e0*/  FADD.FTZ R57, -R18, R21 ;  /* 0x0000001512397221 */ /* 0x000fca0000010100 */
[----:B------:R-:W-:Y:S01]  /*11f0*/  MUFU.RCP R56, R56 ;  /* 0x0000003800387308 */ /* 0x000fe20000001000 */
[----:B-1----:R-:W-:Y:S01]  /*1200*/  FFMA.FTZ R51, R5, R51, R7 ;  /* 0x0000003305337223 */ /* 0x002fe20000010007 */
[----:B------:R-:W-:-:S03]  /*1210*/  FMUL.FTZ R61, R9, R57 ;  /* 0x00000039093d7220 */ /* 0x000fc60000410000 */
[----:B------:R-:W-:-:S03]  /*1220*/  FMUL.FTZ R54, R51, -1.4426950216293334961 ;  /* 0xbfb8aa3b33367820 */ /* 0x000fc60000410000 */
[----:B------:R-:W-:Y:S01]  /*1230*/  MUFU.EX2 R43, R43 ;  /* 0x0000002b002b7308 */ /* 0x000fe20000000800 */
[----:B------:R-:W-:-:S07]  /*1240*/  FADD.FTZ R57, -R48, 1 ;  /* 0x3f80000030397421 */ /* 0x000fce0000010100 */
[----:B------:R-:W0:Y:S01]  /*1250*/  MUFU.EX2 R60, R60 ;  /* 0x0000003c003c7308 */ /* 0x000e220000000800 */
[----:B------:R-:W-:-:S07]  /*1260*/  FFMA.FTZ R57, R45, R57, 1 ;  /* 0x3f8000002d397423 */ /* 0x000fce0000010039 */
[----:B------:R-:W1:Y:S01]  /*1270*/  MUFU.EX2 R54, R54 ;  /* 0x0000003600367308 */ /* 0x000e620000000800 */
[----:B------:R-:W-:Y:S01]  /*1280*/  FMUL.FTZ R57, R48, R57 ;  /* 0x0000003930397220 */ /* 0x000fe20000410000 */
[----:B------:R-:W-:Y:S01]  /*1290*/  FFMA.FTZ R10, R0, R10, R3 ;  /* 0x0000000a000a7223 */ /* 0x000fe20000010003 */
[----:B------:R-:W-:Y:S01]  /*12a0*/  PRMT R34, R25, 0x7632, R34 ;  /* 0x0000763219227816 */ /* 0x000fe20000000022 */
[----:B------:R2:W-:Y:S01]  /*12b0*/  STL [R1+0x50], R61 ;  /* 0x0000503d01007387 */ /* 0x0005e20000100800 */
[----:B------:R-:W-:Y:S01]  /*12c0*/  PRMT R22, R22, 0x7632, R22 ;  /* 0x0000763216167816 */ /* 0x000fe20000000016 */
[----:B0-----:R-:W-:-:S03]  /*12d0*/  FADD.FTZ R48, R60, 1 ;  /* 0x3f8000003c307421 */ /* 0x001fc60000010000 */
[----:B------:R-:W-:-:S03]  /*12e0*/  SHF.L.U32 R22, R22, 0x10, RZ ;  /* 0x0000001016167819 */ /* 0x000fc600000006ff */
[----:B------:R-:W-:Y:S01]  /*12f0*/  MUFU.RCP R48, R48 ;  /* 0x0000003000307308 */ /* 0x000fe20000001000 */
[----:B-1----:R-:W-:Y:S01]  /*1300*/  FADD.FTZ R25, R54, 1 ;  /* 0x3f80000036197421 */ /* 0x002fe20000010000 */
[----:B------:R-:W-:-:S06]  /*1310*/  FMUL.FTZ R22, R22, R59 ;  /* 0x0000003b16167220 */ /* 0x000fcc0000410000 */
[----:B------:R-:W-:Y:S01]  /*1320*/  MUFU.RCP R25, R25 ;  /* 0x0000001900197308 */ /* 0x000fe20000001000 */
[----:B------:R-:W-:-:S04]  /*1330*/  FFMA.FTZ R11, R2, R11, R4 ;  /* 0x0000000b020b7223 */ /* 0x000fc80000010004 */
[----:B------:R-:W-:-:S06]  /*1340*/  FMUL.FTZ R46, R11, -1.4426950216293334961 ;  /* 0xbfb8aa3b0b2e7820 */ /* 0x000fcc0000410000 */
[----:B------:R-:W0:Y:S01]  /*1350*/  MUFU.EX2 R46, R46 ;  /* 0x0000002e002e7308 */ /* 0x000e220000000800 */
[----:B------:R-:W-:Y:S01]  /*1360*/  FFMA.FTZ R12, R2, R12, R4 ;  /* 0x0000000c020c7223 */ /* 0x000fe20000010004 */
[----:B0-----:R-:W-:-:S06]  /*1370*/  FADD.FTZ R46, R46, 1 ;  /* 0x3f8000002e2e7421 */ /* 0x001fcc0000010000 */
[----:B------:R-:W-:Y:S01]  /*1380*/  MUFU.RCP R46, R46 ;  /* 0x0000002e002e7308 */ /* 0x000fe20000001000 */
[C---:B--2---:R-:W-:Y:S02]  /*1390*/  SHF.L.U32 R58, R23.reuse, 0x10, RZ ;  /* 0x00000010173a7819 */ /* 0x044fe400000006ff */
[----:B------:R-:W-:-:S03]  /*13a0*/  PRMT R23, R23, 0x7632, R23 ;  /* 0x0000763217177816 */ /* 0x000fc60000000017 */
[----:B------:R-:W-:Y:S02]  /*13b0*/  FMUL.FTZ R21, R58, R55 ;  /* 0x000000373a157220 */ /* 0x000fe40000410000 */
[----:B------:R0:W1:Y:S01]  /*13c0*/  MUFU.RCP R55, R53 ;  /* 0x0000003500377308 */ /* 0x0000620000001000 */
[----:B------:R-:W-:Y:S01]  /*13d0*/  SHF.L.U32 R23, R23, 0x10, RZ ;  /* 0x0000001017177819 */ /* 0x000fe200000006ff */
[----:B------:R-:W-:Y:S01]  /*13e0*/  FADD.FTZ R58, -R47, 1 ;  /* 0x3f8000002f3a7421 */ /* 0x000fe20000010100 */
[----:B0-----:R-:W-:-:S03]  /*13f0*/  FFMA.FTZ R53, R6, R61, R8 ;  /* 0x0000003d06357223 */ /* 0x001fc60000010008 */
[----:B------:R-:W-:Y:S01]  /*1400*/  FMUL.FTZ R23, R23, R52 ;  /* 0x0000003417177220 */ /* 0x000fe20000410000 */
[----:B------:R-:W-:Y:S01]  /*1410*/  FADD.FTZ R52, -R56, 1 ;  /* 0x3f80000038347421 */ /* 0x000fe20000010100 */
[----:B------:R-:W-:Y:S01]  /*1420*/  FMUL.FTZ R45, R53, -1.4426950216293334961 ;  /* 0xbfb8aa3b352d7820 */ /* 0x000fe20000410000 */
[----:B------:R-:W-:Y:S01]  /*1430*/  FFMA.FTZ R42, R42, R58, 1 ;  /* 0x3f8000002a2a7423 */ /* 0x000fe2000001003a */
[----:B------:R-:W-:Y:S01]  /*1440*/  FADD.FTZ R58, R43, 1 ;  /* 0x3f8000002b3a7421 */ /* 0x000fe20000010000 */
[----:B------:R-:W-:Y:S01]  /*1450*/  FFMA.FTZ R52, R49, R52, 1 ;  /* 0x3f80000031347423 */ /* 0x000fe20000010034 */
[----:B-1----:R-:W-:Y:S01]  /*1460*/  FADD.FTZ R49, -R55, 1 ;  /* 0x3f80000037317421 */ /* 0x002fe20000010100 */
[----:B------:R-:W-:Y:S01]  /*1470*/  FMUL.FTZ R43, R47, R42 ;  /* 0x0000002a2f2b7220 */ /* 0x000fe20000410000 */
[----:B------:R-:W0:Y:S01]  /*1480*/  MUFU.EX2 R45, R45 ;  /* 0x0000002d002d7308 */ /* 0x000e220000000800 */
[----:B------:R-:W-:Y:S01]  /*1490*/  PRMT R42, R24, 0x7632, R42 ;  /* 0x00007632182a7816 */ /* 0x000fe2000000002a */
[----:B------:R-:W-:Y:S01]  /*14a0*/  FFMA.FTZ R49, R50, R49, 1 ;  /* 0x3f80000032317423 */ /* 0x000fe20000010031 */
[----:B------:R-:W-:Y:S01]  /*14b0*/  FMUL.FTZ R61, R10, -1.4426950216293334961 ;  /* 0xbfb8aa3b0a3d7820 */ /* 0x000fe20000410000 */
[----:B------:R-:W-:-:S02]  /*14c0*/  SHF.L.U32 R47, R40, 0x10, RZ ;  /* 0x00000010282f7819 */ /* 0x000fc400000006ff */
[----:B------:R-:W-:Y:S02]  /*14d0*/  SHF.L.U32 R42, R42, 0x10, RZ ;  /* 0x000000102a2a7819 */ /* 0x000fe400000006ff */
[----:B------:R-:W1:Y:S01]  /*14e0*/  MUFU.RCP R24, R58 ;  /* 0x0000003a00187308 */ /* 0x000e620000001000 */
[----:B------:R-:W-:Y:S01]  /*14f0*/  SHF.L.U32 R50, R34, 0x10, RZ ;  /* 0x0000001022327819 */ /* 0x000fe200000006ff */
[----:B------:R-:W-:Y:S01]  /*1500*/  FMUL.FTZ R55, R55, R49 ;  /* 0x0000003137377220 */ /* 0x000fe20000410000 */
[C---:B------:R-:W-:Y:S01]  /*1510*/  FADD.FTZ R49, -R18.reuse, R42 ;  /* 0x0000002a12317221 */ /* 0x040fe20000010100 */
[----:B------:R-:W-:Y:S02]  /*1520*/  FMUL.FTZ R42, R47, R57 ;  /* 0x000000392f2a7220 */ /* 0x000fe40000410000 */
[--C-:B------:R-:W-:Y:S02]  /*1530*/  FADD.FTZ R47, -R18, R50.reuse ;  /* 0x00000032122f7221 */ /* 0x100fe40000010100 */
[----:B------:R-:W2:Y:S01]  /*1540*/  MUFU.EX2 R61, R61 ;  /* 0x0000003d003d7308 */ /* 0x000ea20000000800 */
[----:B------:R-:W-:Y:S01]  /*1550*/  PRMT R50, R41, 0x7632, R50 ;  /* 0x0000763229327816 */ /* 0x000fe20000000032 */
[----:B------:R-:W-:Y:S01]  /*1560*/  FMUL.FTZ R59, R9, R49 ;  /* 0x00000031093b7220 */ /* 0x000fe20000410000 */
[----:B------:R-:W-:Y:S01]  /*1570*/  PRMT R34, R40, 0x7632, R34 ;  /* 0x0000763228227816 */ /* 0x000fe20000000022 */
[----:B0-----:R-:W-:Y:S01]  /*1580*/  FADD.FTZ R54, R45, 1 ;  /* 0x3f8000002d367421 */ /* 0x001fe20000010000 */
[----:B------:R-:W-:Y:S01]  /*1590*/  SHF.L.U32 R40, R41, 0x10, RZ ;  /* 0x0000001029287819 */ /* 0x000fe200000006ff */
[----:B------:R-:W-:Y:S01]  /*15a0*/  FFMA.FTZ R45, R5, R59, R7 ;  /* 0x0000003b052d7223 */ /* 0x000fe20000010007 */
[----:B------:R-:W-:Y:S01]  /*15b0*/  SHF.L.U32 R50, R50, 0x10, RZ ;  /* 0x0000001032327819 */ /* 0x000fe200000006ff */
[----:B------:R-:W-:Y:S01]  /*15c0*/  FMUL.FTZ R52, R56, R52 ;  /* 0x0000003438347220 */ /* 0x000fe20000410000 */
[----:B------:R-:W-:Y:S01]  /*15d0*/  SHF.L.U32 R41, R34, 0x10, RZ ;  /* 0x0000001022297819 */ /* 0x000fe200000006ff */
[----:B------:R-:W-:Y:S01]  /*15e0*/  FMUL.FTZ R40, R40, R43 ;  /* 0x0000002b28287220 */ /* 0x000fe20000410000 */
[----:B------:R-:W-:Y:S01]  /*15f0*/  FMUL.FTZ R49, R45, -1.4426950216293334961 ;  /* 0xbfb8aa3b2d317820 */ /* 0x000fe20000410000 */
[----:B------:R-:W-:Y:S01]  /*1600*/  FMUL.FTZ R43, R50, R55 ;  /* 0x00000037322b7220 */ /* 0x000fe20000410000 */
[----:B------:R-:W-:Y:S01]  /*1610*/  FADD.FTZ R55, -R48, 1 ;  /* 0x3f80000030377421 */ /* 0x000fe20000010100 */
[----:B------:R-:W-:Y:S01]  /*1620*/  FMUL.FTZ R41, R41, R52 ;  /* 0x0000003429297220 */ /* 0x000fe20000410000 */
[----:B-1----:R-:W-:Y:S01]  /*1630*/  FADD.FTZ R52, -R24, 1 ;  /* 0x3f80000018347421 */ /* 0x002fe20000010100 */
[----:B------:R-:W0:Y:S01]  /*1640*/  MUFU.RCP R54, R54 ;  /* 0x0000003600367308 */ /* 0x000e220000001000 */
[----:B------:R-:W-:Y:S01]  /*1650*/  FFMA.FTZ R19, R19, R55, 1 ;  /* 0x3f80000013137423 */ /* 0x000fe20000010037 */
[----:B------:R-:W-:Y:S01]  /*1660*/  FMUL.FTZ R47, R9, R47 ;  /* 0x0000002f092f7220 */ /* 0x000fe20000410000 */
[----:B------:R-:W-:Y:S01]  /*1670*/  FFMA.FTZ R44, R44, R52, 1 ;  /* 0x3f8000002c2c7423 */ /* 0x000fe20000010034 */
[----:B--2---:R-:W-:Y:S01]  /*1680*/  FADD.FTZ R55, R61, 1 ;  /* 0x3f8000003d377421 */ /* 0x004fe20000010000 */
[----:B------:R-:W-:-:S03]  /*1690*/  FADD.FTZ R52, -R25, 1 ;  /* 0x3f80000019347421 */ /* 0x000fc60000010100 */
[----:B------:R-:W1:Y:S01]  /*16a0*/  MUFU.EX2 R49, R49 ;  /* 0x0000003100317308 */ /* 0x000e620000000800 */
[----:B------:R-:W-:Y:S01]  /*16b0*/  FMUL.FTZ R19, R48, R19 ;  /* 0x0000001330137220 */ /* 0x000fe20000410000 */
[----:B------:R-:W-:Y:S01]  /*16c0*/  FMUL.FTZ R61, R13, -1.4426950216293334961 ;  /* 0xbfb8aa3b0d3d7820 */ /* 0x000fe20000410000 */
[----:B------:R-:W-:Y:S01]  /*16d0*/  STL [R1+0x44], R59 ;  /* 0x0000443b01007387 */ /* 0x000fe20000100800 */
[----:B------:R-:W-:Y:S01]  /*16e0*/  FFMA.FTZ R51, R51, R52, 1 ;  /* 0x3f80000033337423 */ /* 0x000fe20000010034 */
[----:B------:R-:W-:Y:S02]  /*16f0*/  PRMT R52, R34, 0x7632, R52 ;  /* 0x0000763222347816 */ /* 0x000fe40000000034 */
[----:B------:R2:W-:Y:S01]  /*1700*/  STL [R1+0x40], R47 ;  /* 0x0000402f01007387 */ /* 0x0005e20000100800 */
[----:B------:R-:W3:Y:S01]  /*1710*/  MUFU.RCP R48, R55 ;  /* 0x0000003700307308 */ /* 0x000ee20000001000 */
[----:B------:R-:W-:Y:S02]  /*1720*/  SHF.L.U32 R52, R52, 0x10, RZ ;  /* 0x0000001034347819 */ /* 0x000fe400000006ff */
[----:B------:R-:W-:Y:S01]  /*1730*/  SHF.L.U32 R34, R38, 0x10, RZ ;  /* 0x0000001026227819 */ /* 0x000fe200000006ff */
[----:B--2---:R-:W-:-:S04]  /*1740*/  FFMA.FTZ R47, R6, R47, R8 ;  /* 0x0000002f062f7223 */ /* 0x004fc80000010008 */
[----:B------:R-:W2:Y:S01]  /*1750*/  MUFU.EX2 R61, R61 ;  /* 0x0000003d003d7308 */ /* 0x000ea20000000800 */
[----:B------:R-:W-:Y:S01]  /*1760*/  FMUL.FTZ R50, R47, -1.4426950216293334961 ;  /* 0xbfb8aa3b2f327820 */ /* 0x000fe20000410000 */
[----:B0-----:R-:W-:Y:S01]  /*1770*/  FADD.FTZ R56, -R54, 1 ;  /* 0x3f80000036387421 */ /* 0x001fe20000010100 */
[----:B------:R-:W-:Y:S01]  /*1780*/  FADD.FTZ R52, -R18, R52 ;  /* 0x0000003412347221 */ /* 0x000fe20000010100 */
[----:B-1----:R-:W-:Y:S01]  /*1790*/  FADD.FTZ R49, R49, 1 ;  /* 0x3f80000031317421 */ /* 0x002fe20000010000 */
[----:B------:R-:W-:Y:S01]  /*17a0*/  FMUL.FTZ R34, R34, R19 ;  /* 0x0000001322227220 */ /* 0x000fe20000410000 */
[----:B------:R-:W-:Y:S02]  /*17b0*/  PRMT R38, R38, 0x7632, R38 ;  /* 0x0000763226267816 */ /* 0x000fe40000000026 */
[----:B------:R-:W0:Y:S01]  /*17c0*/  MUFU.EX2 R50, R50 ;  /* 0x0000003200327308 */ /* 0x000e220000000800 */
[----:B------:R1:W-:Y:S01]  /*17d0*/  STL [R1+0xec], R41 ;  /* 0x0000ec2901007387 */ /* 0x0003e20000100800 */
[----:B------:R-:W-:Y:S01]  /*17e0*/  PRMT R19, R39, 0x7632, R19 ;  /* 0x0000763227137816 */ /* 0x000fe20000000013 */
[----:B------:R-:W-:Y:S01]  /*17f0*/  FFMA.FTZ R56, R53, R56, 1 ;  /* 0x3f80000035387423 */ /* 0x000fe20000010038 */
[----:B------:R-:W-:Y:S01]  /*1800*/  SHF.L.U32 R39, R39, 0x10, RZ ;  /* 0x0000001027277819 */ /* 0x000fe200000006ff */
[----:B------:R-:W-:Y:S01]  /*1810*/  FMUL.FTZ R44, R24, R44 ;  /* 0x0000002c182c7220 */ /* 0x000fe20000410000 */
[----:B---3--:R-:W-:Y:S01]  /*1820*/  FADD.FTZ R53, -R48, 1 ;  /* 0x3f80000030357421 */ /* 0x008fe20000010100 */
[----:B------:R-:W-:Y:S01]  /*1830*/  FMUL.FTZ R51, R25, R51 ;  /* 0x0000003319337220 */ /* 0x000fe20000410000 */
[----:B-1----:R-:W-:Y:S01]  /*1840*/  FMUL.FTZ R41, R9, R52 ;  /* 0x0000003409297220 */ /* 0x002fe20000410000 */
[----:B------:R-:W-:Y:S01]  /*1850*/  SHF.L.U32 R52, R38, 0x10, RZ ;  /* 0x0000001026347819 */ /* 0x000fe200000006ff */
[----:B------:R-:W-:Y:S01]  /*1860*/  FMUL.FTZ R54, R54, R56 ;  /* 0x0000003836367220 */ /* 0x000fe20000410000 */
[----:B------:R-:W-:Y:S01]  /*1870*/  SHF.L.U32 R38, R19, 0x10, RZ ;  /* 0x0000001013267819 */ /* 0x000fe200000006ff */
[----:B------:R-:W1:Y:S01]  /*1880*/  MUFU.RCP R49, R49 ;  /* 0x0000003100317308 */ /* 0x000e620000001000 */
[----:B------:R-:W-:Y:S01]  /*1890*/  FFMA.FTZ R19, R5, R41, R7 ;  /* 0x0000002905137223 */ /* 0x000fe20000010007 */
[----:B------:R-:W-:Y:S01]  /*18a0*/  FMUL.FTZ R39, R39, R44 ;  /* 0x0000002c27277220 */ /* 0x000fe20000410000 */
[----:B------:R-:W-:Y:S01]  /*18b0*/  FFMA.FTZ R10, R10, R53, 1 ;  /* 0x3f8000000a0a7423 */ /* 0x000fe20000010035 */
[----:B------:R-:W-:Y:S01]  /*18c0*/  FMUL.FTZ R44, R52, R51 ;  /* 0x00000033342c7220 */ /* 0x000fe20000410000 */
[----:B--2---:R-:W-:Y:S01]  /*18d0*/  FADD.FTZ R53, R61, 1 ;  /* 0x3f8000003d357421 */ /* 0x004fe20000010000 */
[----:B------:R-:W-:Y:S01]  /*18e0*/  FMUL.FTZ R38, R38, R54 ;  /* 0x0000003626267220 */ /* 0x000fe20000410000 */
[----:B------:R-:W-:Y:S01]  /*18f0*/  FMUL.FTZ R51, R19, -1.4426950216293334961 ;  /* 0xbfb8aa3b13337820 */ /* 0x000fe20000410000 */
[----:B------:R-:W-:Y:S01]  /*1900*/  FMUL.FTZ R61, R12, -1.4426950216293334961 ;  /* 0xbfb8aa3b0c3d7820 */ /* 0x000fe20000410000 */
[----:B------:R-:W-:Y:S01]  /*1910*/  PRMT R54, R35, 0x7632, R54 ;  /* 0x0000763223367816 */ /* 0x000fe20000000036 */
[----:B0-----:R-:W-:Y:S01]  /*1920*/  FADD.FTZ R50, R50, 1 ;  /* 0x3f80000032327421 */ /* 0x001fe20000010000 */
[----:B------:R0:W2:Y:S01]  /*1930*/  MUFU.EX2 R35, R51 ;  /* 0x0000003300237308 */ /* 0x0000a20000000800 */
[----:B------:R-:W-:Y:S04]  /*1940*/  STL [R1+0x18], R41 ;  /* 0x0000182901007387 */ /* 0x000fe80000100800 */
[----:B------:R-:W3:Y:S03]  /*1950*/  LDG.E.64.CONSTANT R24, desc[UR14][R26.64+0x1e000] ;  /* 0x01e0000e1a187981 */ /* 0x000ee6000c1e9b00 */
[----:B------:R-:W4:Y:S01]  /*1960*/  MUFU.EX2 R61, R61 ;  /* 0x0000003d003d7308 */ /* 0x000f220000000800 */
[----:B0-----:R-:W-:Y:S01]  /*1970*/  SHF.L.U32 R51, R54, 0x10, RZ ;  /* 0x0000001036337819 */ /* 0x001fe200000006ff */
[----:B------:R-:W-:Y:S01]  /*1980*/  STL [R1+0xe0], R44 ;  /* 0x0000e02c01007387 */ /* 0x000fe20000100800 */
[----:B------:R-:W-:-:S03]  /*1990*/  FADD.FTZ R52, -R46, 1 ;  /* 0x3f8000002e347421 */ /* 0x000fc60000010100 */
[----:B------:R-:W-:Y:S01]  /*19a0*/  FADD.FTZ R51, -R18, R51 ;  /* 0x0000003312337221 */ /* 0x000fe20000010100 */
[----:B------:R0:W-:Y:S01]  /*19b0*/  STL [R1+0xd0], R38 ;  /* 0x0000d02601007387 */ /* 0x0001e20000100800 */
[----:B------:R-:W4:Y:S01]  /*19c0*/  MUFU.RCP R50, R50 ;  /* 0x0000003200327308 */ /* 0x000f220000001000 */
[----:B-1----:R-:W-:Y:S01]  /*19d0*/  FADD.FTZ R54, -R49, 1 ;  /* 0x3f80000031367421 */ /* 0x002fe20000010100 */
[----:B------:R-:W-:Y:S01]  /*19e0*/  FMUL.FTZ R10, R48, R10 ;  /* 0x0000000a300a7220 */ /* 0x000fe20000410000 */
[----:B------:R-:W-:Y:S01]  /*19f0*/  FFMA.FTZ R11, R11, R52, 1 ;  /* 0x3f8000000b0b7423 */ /* 0x000fe20000010034 */
[----:B--2---:R-:W-:Y:S01]  /*1a00*/  FADD.FTZ R35, R35, 1 ;  /* 0x3f80000023237421 */ /* 0x004fe20000010000 */
[----:B------:R-:W-:Y:S01]  /*1a10*/  FFMA.FTZ R48, R45, R54, 1 ;  /* 0x3f8000002d307423 */ /* 0x000fe20000010036 */
[----:B------:R-:W-:Y:S01]  /*1a20*/  SHF.L.U32 R56, R30, 0x10, RZ ;  /* 0x000000101e387819 */ /* 0x000fe200000006ff */
[----:B------:R-:W2:Y:S01]  /*1a30*/  LDG.E.64.CONSTANT R26, desc[UR14][R26.64+0x23000] ;  /* 0x0230000e1a1a7981 */ /* 0x000ea2000c1e9b00 */
[----:B0-----:R-:W-:Y:S01]  /*1a40*/  FMUL.FTZ R38, R9, R51 ;  /* 0x0000003309267220 */ /* 0x001fe20000410000 */
[----:B------:R-:W-:-:S03]  /*1a50*/  FMUL.FTZ R46, R46, R11 ;  /* 0x0000000b2e2e7220 */ /* 0x000fc60000410000 */
[----:B------:R-:W-:Y:S01]  /*1a60*/  FFMA.FTZ R45, R6, R38, R8 ;  /* 0x00000026062d7223 */ /* 0x000fe20000010008 */
[----:B----4-:R-:W-:-:S03]  /*1a70*/  FADD.FTZ R54, R61, 1 ;  /* 0x3f8000003d367421 */ /* 0x010fc60000010000 */
[----:B------:R-:W-:Y:S01]  /*1a80*/  FMUL.FTZ R11, R45, -1.4426950216293334961 ;  /* 0xbfb8aa3b2d0b7820 */ /* 0x000fe20000410000 */
[----:B------:R-:W-:Y:S02]  /*1a90*/  FADD.FTZ R51, -R50, 1 ;  /* 0x3f80000032337421 */ /* 0x000fe40000010100 */
[----:B------:R-:W-:Y:S01]  /*1aa0*/  MUFU.RCP R54, R54 ;  /* 0x0000003600367308 */ /* 0x000fe20000001000 */
[----:B------:R-:W-:Y:S01]  /*1ab0*/  FMUL.FTZ R48, R49, R48 ;  /* 0x0000003031307220 */ /* 0x000fe20000410000 */
[----:B------:R-:W-:Y:S01]  /*1ac0*/  FFMA.FTZ R47, R47, R51, 1 ;  /* 0x3f8000002f2f7423 */ /* 0x000fe20000010033 */
[----:B------:R-:W-:-:S05]  /*1ad0*/  SHF.L.U32 R49, R36, 0x10, RZ ;  /* 0x0000001024317819 */ /* 0x000fca00000006ff */
[----:B------:R-:W0:Y:S01]  /*1ae0*/  MUFU.EX2 R11, R11 ;  /* 0x0000000b000b7308 */ /* 0x000e220000000800 */
[----:B------:R-:W-:-:S07]  /*1af0*/  SHF.L.U32 R51, R37, 0x10, RZ ;  /* 0x0000001025337819 */ /* 0x000fce00000006ff */
[----:B------:R1:W4:Y:S01]  /*1b00*/  MUFU.RCP R52, R53 ;  /* 0x0000003500347308 */ /* 0x0003220000001000 */
[----:B------:R-:W-:Y:S01]  /*1b10*/  FMUL.FTZ R50, R50, R47 ;  /* 0x0000002f32327220 */ /* 0x000fe20000410000 */
[----:B-1----:R-:W-:Y:S02]  /*1b20*/  PRMT R53, R36, 0x7632, R53 ;  /* 0x0000763224357816 */ /* 0x002fe40000000035 */
[----:B------:R-:W-:Y:S02]  /*1b30*/  PRMT R36, R37, 0x7632, R36 ;  /* 0x0000763225247816 */ /* 0x000fe40000000024 */
[----:B------:R-:W-:Y:S02]  /*1b40*/  SHF.L.U32 R37, R53, 0x10, RZ ;  /* 0x0000001035257819 */ /* 0x000fe400000006ff */
[----:B------:R-:W-:Y:S01]  /*1b50*/  SHF.L.U32 R53, R36, 0x10, RZ ;  /* 0x0000001024357819 */ /* 0x000fe200000006ff */
[----:B------:R-:W-:Y:S01]  /*1b60*/  FMUL.FTZ R36, R51, R46 ;  /* 0x0000002e33247220 */ /* 0x000fe20000410000 */
[----:B------:R-:W-:Y:S01]  /*1b70*/  SHF.L.U32 R46, R32, 0x10, RZ ;  /* 0x00000010202e7819 */ /* 0x000fe200000006ff */
[----:B------:R-:W-:Y:S01]  /*1b80*/  FMUL.FTZ R37, R37, R48 ;  /* 0x0000003025257220 */ /* 0x000fe20000410000 */
[----:B------:R-:W-:Y:S01]  /*1b90*/  FMUL.FTZ R47, R49, R10 ;  /* 0x0000000a312f7220 */ /* 0x000fe20000410000 */
[----:B------:R-:W-:Y:S01]  /*1ba0*/  FMUL.FTZ R48, R53, R50 ;  /* 0x0000003235307220 */ /* 0x000fe20000410000 */
[----:B0-----:R-:W-:Y:S01]  /*1bb0*/  FADD.FTZ R50, R11, 1 ;  /* 0x3f8000000b327421 */ /* 0x001fe20000010000 */
[----:B------:R-:W-:Y:S01]  /*1bc0*/  FADD.FTZ R46, -R18, R46 ;  /* 0x0000002e122e7221 */ /* 0x000fe20000010100 */
[----:B------:R0:W-:Y:S01]  /*1bd0*/  MUFU.RCP R53, R35 ;  /* 0x0000002300357308 */ /* 0x0001e20000001000 */
[----:B------:R-:W-:Y:S01]  /*1be0*/  SHF.L.U32 R10, R33, 0x10, RZ ;  /* 0x00000010210a7819 */ /* 0x000fe200000006ff */
[----:B------:R1:W-:Y:S01]  /*1bf0*/  STL [R1+0x14], R38 ;  /* 0x0000142601007387 */ /* 0x0003e20000100800 */
[----:B----4-:R-:W-:Y:S01]  /*1c00*/  FADD.FTZ R49, -R52, 1 ;  /* 0x3f80000034317421 */ /* 0x010fe20000010100 */
[----:B0-----:R-:W-:-:S04]  /*1c10*/  FADD.FTZ R35, -R54, 1 ;  /* 0x3f80000036237421 */ /* 0x001fc80000010100 */
[----:B------:R-:W0:Y:S01]  /*1c20*/  MUFU.RCP R50, R50 ;  /* 0x0000003200327308 */ /* 0x000e220000001000 */
[----:B-1----:R-:W-:Y:S01]  /*1c30*/  FMUL.FTZ R38, R9, R46 ;  /* 0x0000002e09267220 */ /* 0x002fe20000410000 */
[----:B------:R-:W-:Y:S01]  /*1c40*/  FFMA.FTZ R11, R12, R35, 1 ;  /* 0x3f8000000c0b7423 */ /* 0x000fe20000010023 */
[----:B------:R-:W-:Y:S01]  /*1c50*/  FADD.FTZ R12, -R18, R10 ;  /* 0x0000000a120c7221 */ /* 0x000fe20000010100 */
[----:B------:R-:W-:Y:S01]  /*1c60*/  FFMA.FTZ R13, R13, R49, 1 ;  /* 0x3f8000000d0d7423 */ /* 0x000fe20000010031 */
[----:B------:R-:W-:Y:S01]  /*1c70*/  FFMA.FTZ R35, R0, R38, R3 ;  /* 0x0000002600237223 */ /* 0x000fe20000010003 */
[----:B------:R-:W-:Y:S01]  /*1c80*/  PRMT R46, R32, 0x7632, R46 ;  /* 0x00007632202e7816 */ /* 0x000fe2000000002e */
[----:B------:R-:W-:Y:S01]  /*1c90*/  FMUL.FTZ R12, R9, R12 ;  /* 0x0000000c090c7220 */ /* 0x000fe20000410000 */
[----:B------:R-:W-:Y:S01]  /*1ca0*/  FMUL.FTZ R52, R52, R13 ;  /* 0x0000000d34347220 */ /* 0x000fe20000410000 */
[----:B------:R-:W-:Y:S01]  /*1cb0*/  FMUL.FTZ R13, R35, -1.4426950216293334961 ;  /* 0xbfb8aa3b230d7820 */ /* 0x000fe20000410000 */
[----:B------:R-:W-:Y:S01]  /*1cc0*/  SHF.L.U32 R46, R46, 0x10, RZ ;  /* 0x000000102e2e7819 */ /* 0x000fe200000006ff */
[----:B------:R-:W-:Y:S01]  /*1cd0*/  FFMA.FTZ R32, R2, R12, R4 ;  /* 0x0000000c02207223 */ /* 0x000fe20000010004 */
[----:B------:R-:W-:Y:S01]  /*1ce0*/  STL [R1+0xd4], R37 ;  /* 0x0000d42501007387 */ /* 0x000fe20000100800 */
[----:B------:R-:W-:-:S03]  /*1cf0*/  PRMT R51, R33, 0x7632, R51 ;  /* 0x0000763221337816 */ /* 0x000fc60000000033 */
[----:B------:R-:W-:Y:S01]  /*1d00*/  STL [R1+0xc8], R48 ;  /* 0x0000c83001007387 */ /* 0x000fe20000100800 */
[----:B------:R-:W1:Y:S01]  /*1d10*/  MUFU.EX2 R13, R13 ;  /* 0x0000000d000d7308 */ /* 0x000e620000000800 */
[----:B------:R-:W-:Y:S02]  /*1d20*/  FMUL.FTZ R49, R32, -1.4426950216293334961 ;  /* 0xbfb8aa3b20317820 */ /* 0x000fe40000410000 */
[----:B------:R-:W-:Y:S01]  /*1d30*/  STL [R1+0x10], R38 ;  /* 0x0000102601007387 */ /* 0x000fe20000100800 */
[----:B------:R-:W-:Y:S01]  /*1d40*/  FADD.FTZ R33, -R18, R46 ;  /* 0x0000002e12217221 */ /* 0x000fe20000010100 */
[----:B------:R-:W-:Y:S02]  /*1d50*/  SHF.L.U32 R51, R51, 0x10, RZ ;  /* 0x0000001033337819 */ /* 0x000fe400000006ff */
[----:B------:R4:W-:Y:S01]  /*1d60*/  STL [R1+0x8], R12 ;  /* 0x0000080c01007387 */ /* 0x0009e20000100800 */
[----:B------:R-:W-:Y:S01]  /*1d70*/  FMUL.FTZ R54, R54, R11 ;  /* 0x0000000b36367220 */ /* 0x000fe20000410000 */
[----:B------:R-:W-:Y:S01]  /*1d80*/  FMUL.FTZ R11, R9, R33 ;  /* 0x00000021090b7220 */ /* 0x000fe20000410000 */
[----:B0-----:R-:W-:Y:S01]  /*1d90*/  FADD.FTZ R55, -R50, 1 ;  /* 0x3f80000032377421 */ /* 0x001fe20000010100 */
[----:B------:R-:W0:Y:S01]  /*1da0*/  MUFU.EX2 R49, R49 ;  /* 0x0000003100317308 */ /* 0x000e220000000800 */
[----:B------:R-:W-:Y:S01]  /*1db0*/  FADD.FTZ R51, -R18, R51 ;  /* 0x0000003312337221 */ /* 0x000fe20000010100 */
[----:B----4-:R-:W-:Y:S01]  /*1dc0*/  FADD.FTZ R12, -R53, 1 ;  /* 0x3f800000350c7421 */ /* 0x010fe20000010100 */
[----:B-1----:R-:W-:Y:S01]  /*1dd0*/  FADD.FTZ R13, R13, 1 ;  /* 0x3f8000000d0d7421 */ /* 0x002fe20000010000 */
[----:B------:R-:W-:Y:S01]  /*1de0*/  SHF.L.U32 R10, R14, 0x10, RZ ;  /* 0x000000100e0a7819 */ /* 0x000fe200000006ff */
[----:B------:R-:W-:Y:S01]  /*1df0*/  FMUL.FTZ R52, R56, R52 ;  /* 0x0000003438347220 */ /* 0x000fe20000410000 */
[----:B------:R-:W-:Y:S01]  /*1e00*/  FFMA.FTZ R12, R19, R12, 1 ;  /* 0x3f800000130c7423 */ /* 0x000fe2000001000c */
[----:B------:R-:W-:Y:S01]  /*1e10*/  FFMA.FTZ R33, R5, R11, R7 ;  /* 0x0000000b05217223 */ /* 0x000fe20000010007 */
[----:B------:R-:W-:Y:S01]  /*1e20*/  FFMA.FTZ R45, R45, R55, 1 ;  /* 0x3f8000002d2d7423 */ /* 0x000fe20000010037 */
[----:B------:R-:W4:Y:S01]  /*1e30*/  LDL.LU R37, [R1+0x3c] ;  /* 0x00003c0001257983 */ /* 0x000f220000300800 */
[----:B------:R-:W-:Y:S01]  /*1e40*/  FMUL.FTZ R53, R53, R12 ;  /* 0x0000000c35357220 */ /* 0x000fe20000410000 */
[----:B------:R-:W-:Y:S01]  /*1e50*/  FMUL.FTZ R12, R9, R51 ;  /* 0x00000033090c7220 */ /* 0x000fe20000410000 */
[----:B------:R-:W-:Y:S01]  /*1e60*/  FMUL.FTZ R51, R33, -1.4426950216293334961 ;  /* 0xbfb8aa3b21337820 */ /* 0x000fe20000410000 */
[----:B------:R-:W-:Y:S01]  /*1e70*/  FMUL.FTZ R50, R50, R45 ;  /* 0x0000002d32327220 */ /* 0x000fe20000410000 */
[----:B------:R-:W-:Y:S01]  /*1e80*/  PRMT R14, R30, 0x7632, R14 ;  /* 0x000076321e0e7816 */ /* 0x000fe2000000000e */
[----:B------:R-:W-:Y:S01]  /*1e90*/  FFMA.FTZ R45, R6, R12, R8 ;  /* 0x0000000c062d7223 */ /* 0x000fe20000010008 */
[----:B------:R1:W-:Y:S01]  /*1ea0*/  MUFU.RCP R30, R13 ;  /* 0x0000000d001e7308 */ /* 0x0003e20000001000 */
[----:B0-----:R-:W-:Y:S01]  /*1eb0*/  FADD.FTZ R49, R49, 1 ;  /* 0x3f80000031317421 */ /* 0x001fe20000010000 */
[----:B------:R-:W-:Y:S01]  /*1ec0*/  SHF.L.U32 R56, R31, 0x10, RZ ;  /* 0x000000101f387819 */ /* 0x000fe200000006ff */
[----:B------:R-:W-:Y:S01]  /*1ed0*/  FMUL.FTZ R55, R45, -1.4426950216293334961 ;  /* 0xbfb8aa3b2d377820 */ /* 0x000fe20000410000 */
[----:B------:R-:W-:Y:S01]  /*1ee0*/  FADD.FTZ R10, -R18, R10 ;  /* 0x0000000a120a7221 */ /* 0x000fe20000010100 */
[----:B------:R-:W4:Y:S03]  /*1ef0*/  LDL R41, [R1+0x68] ;  /* 0x0000680001297983 */ /* 0x000f260000100800 */
[----:B------:R-:W0:Y:S01]  /*1f00*/  MUFU.EX2 R51, R51 ;  /* 0x0000003300337308 */ /* 0x000e220000000800 */
[----:B-1----:R-:W-:Y:S01]  /*1f10*/  SHF.L.U32 R13, R14, 0x10, RZ ;  /* 0x000000100e0d7819 */ /* 0x002fe200000006ff */
[----:B------:R-:W4:Y:S01]  /*1f20*/  LDL R44, [R1+0x74] ;  /* 0x00007400012c7983 */ /* 0x000f220000100800 */
[----:B------:R-:W-:-:S05]  /*1f30*/  PRMT R31, R31, 0x7632, R31 ;  /* 0x000076321f1f7816 */ /* 0x000fca000000001f */
[----:B------:R-:W1:Y:S01]  /*1f40*/  MUFU.EX2 R55, R55 ;  /* 0x0000003700377308 */ /* 0x000e620000000800 */
[----:B------:R-:W-:Y:S01]  /*1f50*/  FMUL.FTZ R53, R13, R53 ;  /* 0x000000350d357220 */ /* 0x000fe20000410000 */
[----:B------:R-:W-:Y:S02]  /*1f60*/  SHF.L.U32 R13, R15, 0x10, RZ ;  /* 0x000000100f0d7819 */ /* 0x000fe400000006ff */
[----:B------:R-:W-:-:S04]  /*1f70*/  SHF.L.U32 R31, R31, 0x10, RZ ;  /* 0x000000101f1f7819 */ /* 0x000fc800000006ff */
[----:B------:R-:W1:Y:S01]  /*1f80*/  MUFU.RCP R49, R49 ;  /* 0x0000003100317308 */ /* 0x000e620000001000 */
[----:B------:R-:W-:Y:S01]  /*1f90*/  FADD.FTZ R13, -R18, R13 ;  /* 0x0000000d120d7221 */ /* 0x000fe20000010100 */
[----:B0-----:R-:W-:Y:S01]  /*1fa0*/  FADD.FTZ R51, R51, 1 ;  /* 0x3f80000033337421 */ /* 0x001fe20000010000 */
[----:B------:R-:W-:Y:S01]  /*1fb0*/  FMUL.FTZ R50, R31, R50 ;  /* 0x000000321f327220 */ /* 0x000fe20000410000 */
[----:B------:R-:W-:Y:S01]  /*1fc0*/  FADD.FTZ R31, -R30, 1 ;  /* 0x3f8000001e1f7421 */ /* 0x000fe20000010100 */
[----:B------:R-:W-:Y:S01]  /*1fd0*/  FMUL.FTZ R13, R9, R13 ;  /* 0x0000000d090d7220 */ /* 0x000fe20000410000 */
[----:B------:R-:W-:Y:S02]  /*1fe0*/  FMUL.FTZ R54, R56, R54 ;  /* 0x0000003638367220 */ /* 0x000fe40000410000 */
[----:B------:R-:W0:Y:S01]  /*1ff0*/  MUFU.RCP R51, R51 ;  /* 0x0000003300337308 */ /* 0x000e220000001000 */
[----:B-1----:R-:W-:Y:S01]  /*2000*/  FADD.FTZ R55, R55, 1 ;  /* 0x3f80000037377421 */ /* 0x002fe20000010000 */
[----:B------:R-:W-:Y:S01]  /*2010*/  FFMA.FTZ R56, R35, R31, 1 ;  /* 0x3f80000023387423 */ /* 0x000fe2000001001f */
[----:B------:R-:W-:-:S03]  /*2020*/  FFMA.FTZ R31, R2, R13, R4 ;  /* 0x0000000d021f7223 */ /* 0x000fc60000010004 */
[----:B------:R-:W-:Y:S02]  /*2030*/  FMUL.FTZ R56, R30, R56 ;  /* 0x000000381e387220 */ /* 0x000fe40000410000 */
[----:B------:R1:W0:Y:S01]  /*2040*/  MUFU.RCP R35, R55 ;  /* 0x0000003700237308 */ /* 0x0002220000001000 */
[----:B------:R-:W-:Y:S01]  /*2050*/  FMUL.FTZ R30, R31, -1.4426950216293334961 ;  /* 0xbfb8aa3b1f1e7820 */ /* 0x000fe20000410000 */
[----:B------:R-:W-:Y:S01]  /*2060*/  FMUL.FTZ R10, R9, R10 ;  /* 0x0000000a090a7220 */ /* 0x000fe20000410000 */
[----:B-1----:R-:W-:-:S04]  /*2070*/  FADD.FTZ R55, -R49, 1 ;  /* 0x3f80000031377421 */ /* 0x002fc80000010100 */
[----:B------:R-:W-:Y:S02]  /*2080*/  FFMA.FTZ R55, R32, R55, 1 ;  /* 0x3f80000020377423 */ /* 0x000fe40000010037 */
[----:B------:R-:W1:Y:S01]  /*2090*/  MUFU.EX2 R32, R30 ;  /* 0x0000001e00207308 */ /* 0x000e620000000800 */
[----:B------:R-:W-:Y:S01]  /*20a0*/  FFMA.FTZ R19, R0, R10, R3 ;  /* 0x0000000a00137223 */ /* 0x000fe20000010003 */
[----:B------:R-:W-:Y:S01]  /*20b0*/  FMUL.FTZ R49, R49, R55 ;  /* 0x0000003731317220 */ /* 0x000fe20000410000 */
[----:B------:R-:W-:Y:S01]  /*20c0*/  PRMT R14, R14, 0x7632, R14 ;  /* 0x000076320e0e7816 */ /* 0x000fe2000000000e */
[----:B0-----:R-:W-:Y:S01]  /*20d0*/  FADD.FTZ R55, -R51, 1 ;  /* 0x3f80000033377421 */ /* 0x001fe20000010100 */
[----:B------:R-:W-:Y:S02]  /*20e0*/  FMUL.FTZ R46, R19, -1.4426950216293334961 ;  /* 0xbfb8aa3b132e7820 */ /* 0x000fe40000410000 */
[----:B------:R-:W-:Y:S01]  /*20f0*/  SHF.L.U32 R14, R14, 0x10, RZ ;  /* 0x000000100e0e7819 */ /* 0x000fe200000006ff */
[----:B------:R-:W-:Y:S01]  /*2100*/  FFMA.FTZ R55, R33, R55, 1 ;  /* 0x3f80000021377423 */ /* 0x000fe20000010037 */
[----:B------:R-:W-:-:S02]  /*2110*/  FADD.FTZ R33, -R35, 1 ;  /* 0x3f80000023217421 */ /* 0x000fc40000010100 */
[----:B------:R-:W0:Y:S01]  /*2120*/  MUFU.EX2 R46, R46 ;  /* 0x0000002e002e7308 */ /* 0x000e220000000800 */
[----:B------:R-:W-:Y:S01]  /*2130*/  FADD.FTZ R14, -R18, R14 ;  /* 0x0000000e120e7221 */ /* 0x000fe20000010100 */
[----:B------:R-:W-:Y:S01]  /*2140*/  FFMA.FTZ R33, R45, R33, 1 ;  /* 0x3f8000002d217423 */ /* 0x000fe20000010021 */
[----:B------:R-:W-:Y:S01]  /*2150*/  FMUL.FTZ R55, R51, R55 ;  /* 0x0000003733377220 */ /* 0x000fe20000410000 */
[----:B-1----:R-:W-:Y:S01]  /*2160*/  FADD.FTZ R32, R32, 1 ;  /* 0x3f80000020207421 */ /* 0x002fe20000010000 */
[----:B------:R-:W-:Y:S01]  /*2170*/  FMUL.FTZ R14, R9, R14 ;  /* 0x0000000e090e7220 */ /* 0x000fe20000410000 */
[----:B------:R-:W-:Y:S01]  /*2180*/  FMUL.FTZ R51, R35, R33 ;  /* 0x0000002123337220 */ /* 0x000fe20000410000 */
[----:B------:R-:W-:Y:S02]  /*2190*/  SHF.L.U32 R35, R16, 0x10, RZ ;  /* 0x0000001010237819 */ /* 0x000fe400000006ff */
[----:B------:R-:W-:Y:S01]  /*21a0*/  FFMA.FTZ R61, R5, R14, R7 ;  /* 0x0000000e053d7223 */ /* 0x000fe20000010007 */
[----:B------:R-:W1:Y:S01]  /*21b0*/  MUFU.RCP R32, R32 ;  /* 0x0000002000207308 */ /* 0x000e620000001000 */
[----:B------:R-:W-:Y:S01]  /*21c0*/  SHF.L.U32 R33, R17, 0x10, RZ ;  /* 0x0000001011217819 */ /* 0x000fe200000006ff */
[----:B------:R-:W-:Y:S01]  /*21d0*/  FMUL.FTZ R56, R35, R56 ;  /* 0x0000003823387220 */ /* 0x000fe20000410000 */
[----:B------:R-:W-:Y:S01]  /*21e0*/  FMUL.FTZ R35, R61, -1.4426950216293334961 ;  /* 0xbfb8aa3b3d237820 */ /* 0x000fe20000410000 */
[----:B0-----:R-:W-:-:S02]  /*21f0*/  FADD.FTZ R30, R46, 1 ;  /* 0x3f8000002e1e7421 */ /* 0x001fc40000010000 */
[----:B------:R-:W-:Y:S02]  /*2200*/  FMUL.FTZ R49, R33, R49 ;  /* 0x0000003121317220 */ /* 0x000fe40000410000 */
[----:B------:R-:W0:Y:S01]  /*2210*/  MUFU.EX2 R33, R35 ;  /* 0x0000002300217308 */ /* 0x000e220000000800 */
[----:B------:R-:W-:Y:S02]  /*2220*/  PRMT R15, R16, 0x7632, R15 ;  /* 0x00007632100f7816 */ /* 0x000fe4000000000f */
[----:B------:R-:W-:-:S05]  /*2230*/  PRMT R16, R17, 0x7632, R16 ;  /* 0x0000763211107816 */ /* 0x000fca0000000010 */
[----:B------:R-:W0:Y:S01]  /*2240*/  MUFU.RCP R30, R30 ;  /* 0x0000001e001e7308 */ /* 0x000e220000001000 */
[----:B-1----:R-:W-:-:S04]  /*2250*/  FADD.FTZ R17, -R32, 1 ;  /* 0x3f80000020117421 */ /* 0x002fc80000010100 */
[----:B------:R-:W-:Y:S01]  /*2260*/  FFMA.FTZ R31, R31, R17, 1 ;  /* 0x3f8000001f1f7423 */ /* 0x000fe20000010011 */
[----:B------:R-:W-:-:S03]  /*2270*/  PRMT R17, R15, 0x7632, R17 ;  /* 0x000076320f117816 */ /* 0x000fc60000000011 */
[----:B------:R-:W-:Y:S01]  /*2280*/  FMUL.FTZ R31, R32, R31 ;  /* 0x0000001f201f7220 */ /* 0x000fe20000410000 */
[----:B0-----:R-:W-:Y:S01]  /*2290*/  FADD.FTZ R32, R33, 1 ;  /* 0x3f80000021207421 */ /* 0x001fe20000010000 */
[----:B------:R-:W-:Y:S02]  /*22a0*/  SHF.L.U32 R17, R17, 0x10, RZ ;  /* 0x0000001011117819 */ /* 0x000fe400000006ff */
[----:B------:R-:W-:-:S03]  /*22b0*/  SHF.L.U32 R16, R16, 0x10, RZ ;  /* 0x0000001010107819 */ /* 0x000fc600000006ff */
[----:B------:R-:W-:Y:S01]  /*22c0*/  FADD.FTZ R17, -R18, R17 ;  /* 0x0000001112117221 */ /* 0x000fe20000010100 */
[----:B------:R-:W-:Y:S01]  /*22d0*/  FADD.FTZ R35, -R30, 1 ;  /* 0x3f8000001e237421 */ /* 0x000fe20000010100 */
[----:B------:R-:W0:Y:S01]  /*22e0*/  MUFU.RCP R32, R32 ;  /* 0x0000002000207308 */ /* 0x000e220000001000 */
[----:B------:R-:W-:Y:S01]  /*22f0*/  FMUL.FTZ R51, R16, R51 ;  /* 0x0000003310337220 */ /* 0x000fe20000410000 */
[----:B------:R-:W-:Y:S01]  /*2300*/  SHF.L.U32 R16, R28, 0x10, RZ ;  /* 0x000000101c107819 */ /* 0x000fe200000006ff */
[----:B------:R-:W-:Y:S01]  /*2310*/  FFMA.FTZ R19, R19, R35, 1 ;  /* 0x3f80000013137423 */ /* 0x000fe20000010023 */
[----:B------:R-:W-:Y:S01]  /*2320*/  FMUL.FTZ R17, R9, R17 ;  /* 0x0000001109117220 */ /* 0x000fe20000410000 */
[----:B------:R-:W-:Y:S02]  /*2330*/  SHF.L.U32 R35, R15, 0x10, RZ ;  /* 0x000000100f237819 */ /* 0x000fe400000006ff */
[----:B------:R-:W-:Y:S01]  /*2340*/  FMUL.FTZ R30, R30, R19 ;  /* 0x000000131e1e7220 */ /* 0x000fe20000410000 */
[----:B------:R-:W-:Y:S01]  /*2350*/  PRMT R28, R28, 0x7632, R28 ;  /* 0x000076321c1c7816 */ /* 0x000fe2000000001c */
[----:B------:R-:W-:Y:S01]  /*2360*/  FADD.FTZ R15, -R18, R16 ;  /* 0x00000010120f7221 */ /* 0x000fe20000010100 */
[C---:B------:R-:W-:Y:S01]  /*2370*/  PRMT R19, R29.reuse, 0x7632, R19 ;  /* 0x000076321d137816 */ /* 0x040fe20000000013 */
[----:B------:R-:W-:Y:S01]  /*2380*/  FFMA.FTZ R33, R6, R17, R8 ;  /* 0x0000001106217223 */ /* 0x000fe20000010008 */
[----:B------:R-:W-:Y:S01]  /*2390*/  SHF.L.U32 R16, R29, 0x10, RZ ;  /* 0x000000101d107819 */ /* 0x000fe200000006ff */
[----:B------:R-:W-:Y:S01]  /*23a0*/  FMUL.FTZ R15, R9, R15 ;  /* 0x0000000f090f7220 */ /* 0x000fe20000410000 */
[----:B------:R-:W-:Y:S01]  /*23b0*/  SHF.L.U32 R28, R28, 0x10, RZ ;  /* 0x000000101c1c7819 */ /* 0x000fe200000006ff */
[----:B------:R-:W-:Y:S01]  /*23c0*/  FMUL.FTZ R60, R33, -1.4426950216293334961 ;  /* 0xbfb8aa3b213c7820 */ /* 0x000fe20000410000 */
[----:B------:R-:W-:Y:S01]  /*23d0*/  SHF.L.U32 R19, R19, 0x10, RZ ;  /* 0x0000001013137819 */ /* 0x000fe200000006ff */
[----:B------:R-:W-:Y:S01]  /*23e0*/  FADD.FTZ R16, -R18, R16 ;  /* 0x0000001012107221 */ /* 0x000fe20000010100 */
[----:B------:R-:W-:Y:S01]  /*23f0*/  FFMA.FTZ R59, R0, R15, R3 ;  /* 0x0000000f003b7223 */ /* 0x000fe20000010003 */
[----:B------:R-:W-:-:S02]  /*2400*/  FADD.FTZ R28, -R18, R28 ;  /* 0x0000001c121c7221 */ /* 0x000fc40000010100 */
[----:B------:R-:W-:Y:S01]  /*2410*/  FADD.FTZ R19, -R18, R19 ;  /* 0x0000001312137221 */ /* 0x000fe20000010100 */
[----:B------:R-:W-:Y:S01]  /*2420*/  FMUL.FTZ R16, R9, R16 ;  /* 0x0000001009107220 */ /* 0x000fe20000410000 */
[----:B0-----:R-:W-:Y:S01]  /*2430*/  FADD.FTZ R18, -R32, 1 ;  /* 0x3f80000020127421 */ /* 0x001fe20000010100 */
[----:B------:R-:W0:Y:S01]  /*2440*/  MUFU.EX2 R60, R60 ;  /* 0x0000003c003c7308 */ /* 0x000e220000000800 */
[----:B------:R-:W-:Y:S01]  /*2450*/  FMUL.FTZ R55, R35, R55 ;  /* 0x0000003723377220 */ /* 0x000fe20000410000 */
[----:B------:R-:W-:Y:S01]  /*2460*/  FMUL.FTZ R35, R59, -1.4426950216293334961 ;  /* 0xbfb8aa3b3b237820 */ /* 0x000fe20000410000 */
[----:B------:R-:W-:Y:S01]  /*2470*/  FFMA.FTZ R58, R2, R16, R4 ;  /* 0x00000010023a7223 */ /* 0x000fe20000010004 */
[----:B------:R-:W-:Y:S01]  /*2480*/  FFMA.FTZ R61, R61, R18, 1 ;  /* 0x3f8000003d3d7423 */ /* 0x000fe20000010012 */
[----:B------:R-:W-:Y:S02]  /*2490*/  FMUL.FTZ R18, R9, R28 ;  /* 0x0000001c09127220 */ /* 0x000fe40000410000 */
[----:B------:R-:W-:Y:S01]  /*24a0*/  FMUL.FTZ R45, R58, -1.4426950216293334961 ;  /* 0xbfb8aa3b3a2d7820 */ /* 0x000fe20000410000 */
[----:B------:R-:W1:Y:S01]  /*24b0*/  MUFU.EX2 R35, R35 ;  /* 0x0000002300237308 */ /* 0x000e620000000800 */
[----:B------:R-:W-:Y:S01]  /*24c0*/  FFMA.FTZ R57, R5, R18, R7 ;  /* 0x0000001205397223 */ /* 0x000fe20000010007 */
[----:B------:R-:W-:-:S03]  /*24d0*/  FMUL.FTZ R19, R9, R19 ;  /* 0x0000001309137220 */ /* 0x000fc60000410000 */
[----:B------:R-:W-:Y:S01]  /*24e0*/  FMUL.FTZ R46, R57, -1.4426950216293334961 ;  /* 0xbfb8aa3b392e7820 */ /* 0x000fe20000410000 */
[----:B------:R-:W-:Y:S02]  /*24f0*/  FFMA.FTZ R29, R6, R19, R8 ;  /* 0x00000013061d7223 */ /* 0x000fe40000010008 */
[----:B------:R-:W3:Y:S01]  /*2500*/  MUFU.EX2 R45, R45 ;  /* 0x0000002d002d7308 */ /* 0x000ee20000000800 */
[----:B0-----:R-:W-:Y:S01]  /*2510*/  FADD.FTZ R60, R60, 1 ;  /* 0x3f8000003c3c7421 */ /* 0x001fe20000010000 */
[----:B------:R-:W-:-:S06]  /*2520*/  FMUL.FTZ R28, R29, -1.4426950216293334961 ;  /* 0xbfb8aa3b1d1c7820 */ /* 0x000fcc0000410000 */
[----:B------:R-:W0:Y:S01]  /*2530*/  MUFU.EX2 R46, R46 ;  /* 0x0000002e002e7308 */ /* 0x000e220000000800 */
[----:B-1----:R-:W-:-:S07]  /*2540*/  FADD.FTZ R35, R35, 1 ;  /* 0x3f80000023237421 */ /* 0x002fce0000010000 */
[----:B------:R-:W1:Y:S01]  /*2550*/  MUFU.RCP R60, R60 ;  /* 0x0000003c003c7308 */ /* 0x000e620000001000 */
[----:B---3--:R-:W-:-:S07]  /*2560*/  FADD.FTZ R45, R45, 1 ;  /* 0x3f8000002d2d7421 */ /* 0x008fce0000010000 */
[----:B------:R-:W3:Y:S01]  /*2570*/  MUFU.EX2 R28, R28 ;  /* 0x0000001c001c7308 */ /* 0x000ee20000000800 */
[----:B0-----:R-:W-:-:S07]  /*2580*/  FADD.FTZ R46, R46, 1 ;  /* 0x3f8000002e2e7421 */ /* 0x001fce0000010000 */
[----:B------:R-:W0:Y:S01]  /*2590*/  MUFU.RCP R35, R35 ;  /* 0x0000002300237308 */ /* 0x000e220000001000 */
[----:B------:R-:W-:Y:S01]  /*25a0*/  FMUL.FTZ R32, R32, R61 ;  /* 0x0000003d20207220 */ /* 0x000fe20000410000 */
[----:B-1----:R-:W-:-:S06]  /*25b0*/  FADD.FTZ R61, -R60, 1 ;  /* 0x3f8000003c3d7421 */ /* 0x002fcc0000010100 */
[----:B------:R-:W1:Y:S01]  /*25c0*/  MUFU.RCP R45, R45 ;  /* 0x0000002d002d7308 */ /* 0x000e620000001000 */
[----:B---3--:R-:W-:Y:S01]  /*25d0*/  FADD.FTZ R28, R28, 1 ;  /* 0x3f8000001c1c7421 */ /* 0x008fe20000010000 */
[----:B------:R-:W-:-:S06]  /*25e0*/  FFMA.FTZ R33, R33, R61, 1 ;  /* 0x3f80000021217423 */ /* 0x000fcc000001003d */
[----:B------:R-:W3:Y:S01]  /*25f0*/  MUFU.RCP R46, R46 ;  /* 0x0000002e002e7308 */ /* 0x000ee20000001000 */
[----:B------:R-:W-:Y:S01]  /*2600*/  FMUL.FTZ R33, R60, R33 ;  /* 0x000000213c217220 */ /* 0x000fe20000410000 */
[----:B0-----:R-:W-:-:S06]  /*2610*/  FADD.FTZ R60, -R35, 1 ;  /* 0x3f800000233c7421 */ /* 0x001fcc0000010100 */
[----:B------:R-:W0:Y:S01]  /*2620*/  MUFU.RCP R28, R28 ;  /* 0x0000001c001c7308 */ /* 0x000e220000001000 */
[----:B------:R-:W-:Y:S01]  /*2630*/  FFMA.FTZ R59, R59, R60, 1 ;  /* 0x3f8000003b3b7423 */ /* 0x000fe2000001003c */
[----:B-1----:R-:W-:Y:S01]  /*2640*/  FADD.FTZ R60, -R45, 1 ;  /* 0x3f8000002d3c7421 */ /* 0x002fe20000010100 */
[----:B------:R1:W-:Y:S03]  /*2650*/  STL [R1+0xb8], R10 ;  /* 0x0000b80a01007387 */ /* 0x0003e60000100800 */
[----:B------:R-:W-:Y:S01]  /*2660*/  FFMA.FTZ R58, R58, R60, 1 ;  /* 0x3f8000003a3a7423 */ /* 0x000fe2000001003c */
[----:B---3--:R-:W-:Y:S01]  /*2670*/  FADD.FTZ R60, -R46, 1 ;  /* 0x3f8000002e3c7421 */ /* 0x008fe20000010100 */
[----:B-1----:R-:W3:Y:S04]  /*2680*/  LDL.LU R10, [R1+0x4c] ;  /* 0x00004c00010a7983 */ /* 0x002ee80000300800 */
[----:B------:R-:W-:Y:S01]  /*2690*/  STL [R1+0xbc], R11 ;  /* 0x0000bc0b01007387 */ /* 0x000fe20000100800 */
[----:B------:R-:W-:-:S03]  /*26a0*/  FFMA.FTZ R57, R57, R60, 1 ;  /* 0x3f80000039397423 */ /* 0x000fc6000001003c */
[----:B------:R-:W-:Y:S01]  /*26b0*/  STL [R1+0xc0], R12 ;  /* 0x0000c00c01007387 */ /* 0x000fe20000100800 */
[----:B0-----:R-:W-:-:S03]  /*26c0*/  FADD.FTZ R60, -R28, 1 ;  /* 0x3f8000001c3c7421 */ /* 0x001fc60000010100 */
[----:B------:R-:W-:Y:S04]  /*26d0*/  STL [R1+0xd8], R54 ;  /* 0x0000d83601007387 */ /* 0x000fe80000100800 */
[----:B------:R0:W-:Y:S01]  /*26e0*/  STL [R1+0xc4], R53 ;  /* 0x0000c43501007387 */ /* 0x0001e20000100800 */
[----:B------:R-:W-:-:S03]  /*26f0*/  FFMA.FTZ R29, R29, R60, 1 ;  /* 0x3f8000001d1d7423 */ /* 0x000fc6000001003c */
[----:B0-----:R-:W4:Y:S04]  /*2700*/  LDL.LU R53, [R1+0x38] ;  /* 0x0000380001357983 */ /* 0x001f280000300800 */
[----:B------:R0:W-:Y:S04]  /*2710*/  STL [R1+0xcc], R50 ;  /* 0x0000cc3201007387 */ /* 0x0001e80000100800 */
[----:B0-----:R-:W4:Y:S04]  /*2720*/  LDL.LU R50, [R1+0x48] ;  /* 0x0000480001327983 */ /* 0x001f280000300800 */
[----:B------:R-:W-:Y:S04]  /*2730*/  STL [R1+0xb4], R13 ;  /* 0x0000b40d01007387 */ /* 0x000fe80000100800 */
[----:B------:R-:W-:Y:S04]  /*2740*/  STL [R1+0xdc], R14 ;  /* 0x0000dc0e01007387 */ /* 0x000fe80000100800 */
[----:B------:R0:W-:Y:S04]  /*2750*/  STL [R1+0xe4], R56 ;  /* 0x0000e43801007387 */ /* 0x0001e80000100800 */
[----:B0-----:R-:W4:Y:S04]  /*2760*/  LDL R56, [R1+0x7c] ;  /* 0x00007c0001387983 */ /* 0x001f280000100800 */
[----:B------:R-:W-:Y:S04]  /*2770*/  STL [R1+0xe8], R49 ;  /* 0x0000e83101007387 */ /* 0x000fe80000100800 */
[----:B------:R0:W-:Y:S04]  /*2780*/  STL [R1+0xb0], R3 ;  /* 0x0000b00301007387 */ /* 0x0001e80000100800 */
[----:B------:R-:W4:Y:S04]  /*2790*/  LDL R61, [R1+0x78] ;  /* 0x00007800013d7983 */ /* 0x000f280000100800 */
[----:B------:R-:W4:Y:S01]  /*27a0*/  LDL.LU R14, [R1+0x60] ;  /* 0x00006000010e7983 */ /* 0x000f220000300800 */
[----:B0-----:R-:W-:-:S03]  /*27b0*/  FMUL.FTZ R3, R28, R29 ;  /* 0x0000001d1c037220 */ /* 0x001fc60000410000 */
[----:B------:R-:W4:Y:S04]  /*27c0*/  LDL.LU R13, [R1+0x64] ;  /* 0x00006400010d7983 */ /* 0x000f280000300800 */
[----:B------:R0:W-:Y:S04]  /*27d0*/  STL [R1+0x28], R3 ;  /* 0x0000280301007387 */ /* 0x0001e80000100800 */
[----:B------:R-:W4:Y:S04]  /*27e0*/  LDL.LU R12, [R1+0x58] ;  /* 0x00005800010c7983 */ /* 0x000f280000300800 */
[----:B0-----:R-:W4:Y:S04]  /*27f0*/  LDL.LU R3, [R1+0x5c] ;  /* 0x00005c0001037983 */ /* 0x001f280000300800 */
[----:B------:R-:W4:Y:S01]  /*2800*/  LDL R54, [R1+0x80] ;  /* 0x0000800001367983 */ /* 0x000f220000100800 */
[----:B------:R-:W-:-:S02]  /*2810*/  SHF.L.U32 R28, R24, 0x10, RZ ;  /* 0x00000010181c7819 */ /* 0x000fc400000006ff */
[----:B------:R-:W-:Y:S01]  /*2820*/  PRMT R29, R24, 0x7632, R29 ;  /* 0x00007632181d7816 */ /* 0x000fe2000000001d */
[----:B------:R-:W-:Y:S01]  /*2830*/  FMUL.FTZ R35, R35, R59 ;  /* 0x0000003b23237220 */ /* 0x000fe20000410000 */
[----:B------:R-:W-:Y:S01]  /*2840*/  PRMT R24, R25, 0x7632, R24 ;  /* 0x0000763219187816 */ /* 0x000fe20000000018 */
[----:B------:R-:W-:Y:S01]  /*2850*/  FMUL.FTZ R46, R46, R57 ;  /* 0x000000392e2e7220 */ /* 0x000fe20000410000 */
[----:B------:R-:W-:Y:S01]  /*2860*/  FMUL.FTZ R49, R2, R21 ;  /* 0x0000001502317220 */ /* 0x000fe20000410000 */
[----:B------:R-:W4:Y:S01]  /*2870*/  LDL R38, [R1+0x8c] ;  /* 0x00008c0001267983 */ /* 0x000f220000100800 */
[----:B------:R-:W-:-:S03]  /*2880*/  SHF.L.U32 R24, R24, 0x10, RZ ;  /* 0x0000001018187819 */ /* 0x000fc600000006ff */
[----:B------:R-:W4:Y:S02]  /*2890*/  LDL R48, [R1+0x98] ;  /* 0x0000980001307983 */ /* 0x000f240000100800 */
[----:B------:R-:W-:Y:S01]  /*28a0*/  FMUL.FTZ R33, R24, R33 ;  /* 0x0000002118217220 */ /* 0x000fe20000410000 */
[C---:B--2---:R-:W-:Y:S01]  /*28b0*/  PRMT R24, R26.reuse, 0x7632, R24 ;  /* 0x000076321a187816 */ /* 0x044fe20000000018 */
[----:B------:R-:W2:Y:S01]  /*28c0*/  LDL R11, [R1+0x94] ;  /* 0x00009400010b7983 */ /* 0x000ea20000100800 */
[----:B------:R-:W-:Y:S01]  /*28d0*/  SHF.L.U32 R26, R26, 0x10, RZ ;  /* 0x000000101a1a7819 */ /* 0x000fe200000006ff */
[----:B------:R-:W-:Y:S01]  /*28e0*/  FMUL.FTZ R30, R28, R30 ;  /* 0x0000001e1c1e7220 */ /* 0x000fe20000410000 */
[----:B------:R-:W-:Y:S02]  /*28f0*/  PRMT R59, R27, 0x7632, R59 ;  /* 0x000076321b3b7816 */ /* 0x000fe4000000003b */
[----:B------:R-:W-:Y:S01]  /*2900*/  SHF.L.U32 R28, R25, 0x10, RZ ;  /* 0x00000010191c7819 */ /* 0x000fe200000006ff */
[----:B------:R-:W-:Y:S01]  /*2910*/  FMUL.FTZ R35, R26, R35 ;  /* 0x000000231a237220 */ /* 0x000fe20000410000 */
[----:B------:R-:W-:-:S02]  /*2920*/  SHF.L.U32 R24, R24, 0x10, RZ ;  /* 0x0000001018187819 */ /* 0x000fc400000006ff */
[----:B------:R-:W-:Y:S01]  /*2930*/  SHF.L.U32 R25, R29, 0x10, RZ ;  /* 0x000000101d197819 */ /* 0x000fe200000006ff */
[----:B------:R-:W-:Y:S02]  /*2940*/  FMUL.FTZ R31, R28, R31 ;  /* 0x0000001f1c1f7220 */ /* 0x000fe40000410000 */
[----:B------:R-:W-:Y:S02]  /*2950*/  FMUL.FTZ R46, R24, R46 ;  /* 0x0000002e182e7220 */ /* 0x000fe40000410000 */
[----:B------:R-:W-:Y:S01]  /*2960*/  FMUL.FTZ R32, R25, R32 ;  /* 0x0000002019207220 */ /* 0x000fe20000410000 */
[----:B------:R-:W-:Y:S01]  /*2970*/  SHF.L.U32 R25, R27, 0x10, RZ ;  /* 0x000000101b197819 */ /* 0x000fe200000006ff */
[----:B---3--:R-:W-:Y:S02]  /*2980*/  FADD.FTZ R57, R20, R10 ;  /* 0x0000000a14397221 */ /* 0x008fe40000010000 */
[----:B------:R-:W3:Y:S02]  /*2990*/  LDL R10, [R1+0x90] ;  /* 0x00009000010a7983 */ /* 0x000ee40000100800 */
[----:B------:R-:W-:Y:S01]  /*29a0*/  FADD.FTZ R57, R57, R42 ;  /* 0x0000002a39397221 */ /* 0x000fe20000010000 */
[-C--:B----4-:R-:W-:Y:S01]  /*29b0*/  FFMA.FTZ R28, R41, R20.reuse, R50 ;  /* 0x00000014291c7223 */ /* 0x090fe20000010032 */
[----:B------:R-:W-:Y:S01]  /*29c0*/  FADD.FTZ R26, R22, R13 ;  /* 0x0000000d161a7221 */ /* 0x000fe20000010000 */
[----:B------:R-:W-:Y:S01]  /*29d0*/  SHF.L.U32 R13, R59, 0x10, RZ ;  /* 0x000000103b0d7819 */ /* 0x000fe200000006ff */
[C---:B------:R-:W-:Y:S01]  /*29e0*/  FMUL.FTZ R59, R0.reuse, R20 ;  /* 0x00000014003b7220 */ /* 0x040fe20000410000 */
[----:B------:R-:W-:Y:S01]  /*29f0*/  FFMA.FTZ R27, R61, R22, R14 ;  /* 0x000000163d1b7223 */ /* 0x000fe2000001000e */
[----:B------:R-:W-:Y:S01]  /*2a00*/  FMUL.FTZ R14, R0, R42 ;  /* 0x0000002a000e7220 */ /* 0x000fe20000410000 */
[----:B------:R-:W-:-:S02]  /*2a10*/  FADD.FTZ R24, R23, R3 ;  /* 0x0000000317187221 */ /* 0x000fc40000010000 */
[----:B------:R-:W4:Y:S01]  /*2a20*/  LDL R3, [R1+0x70] ;  /* 0x0000700001037983 */ /* 0x000f220000100800 */
[----:B------:R-:W-:-:S03]  /*2a30*/  FFMA.FTZ R28, R54, R42, R28 ;  /* 0x0000002a361c7223 */ /* 0x000fc6000001001c */
[----:B------:R0:W-:Y:S04]  /*2a40*/  STL [R1+0x1c], R59 ;  /* 0x00001c3b01007387 */ /* 0x0001e80000100800 */
[----:B------:R1:W-:Y:S04]  /*2a50*/  STL [R1+0x30], R49 ;  /* 0x0000303101007387 */ /* 0x0003e80000100800 */
[----:B------:R-:W2:Y:S01]  /*2a60*/  LDL R42, [R1+0x9c] ;  /* 0x00009c00012a7983 */ /* 0x000ea20000100800 */
[----:B------:R-:W-:Y:S01]  /*2a70*/  FMUL.FTZ R45, R45, R58 ;  /* 0x0000003a2d2d7220 */ /* 0x000fe20000410000 */
[----:B------:R-:W-:Y:S01]  /*2a80*/  FFMA.FTZ R29, R56, R21, R53 ;  /* 0x00000015381d7223 */ /* 0x000fe20000010035 */
[----:B------:R-:W-:Y:S01]  /*2a90*/  FADD.FTZ R58, R21, R37 ;  /* 0x00000025153a7221 */ /* 0x000fe20000010000 */
[----:B------:R-:W-:Y:S01]  /*2aa0*/  FMUL.FTZ R37, R2, R40 ;  /* 0x0000002802257220 */ /* 0x000fe20000410000 */
[----:B------:R-:W-:Y:S01]  /*2ab0*/  FMUL.FTZ R50, R0, R34 ;  /* 0x0000002200327220 */ /* 0x000fe20000410000 */
[----:B------:R-:W-:Y:S01]  /*2ac0*/  FFMA.FTZ R29, R38, R40, R29 ;  /* 0x00000028261d7223 */ /* 0x000fe2000001001d */
[----:B------:R-:W-:Y:S01]  /*2ad0*/  FADD.FTZ R21, R58, R40 ;  /* 0x000000283a157221 */ /* 0x000fe20000010000 */
[----:B------:R-:W-:Y:S01]  /*2ae0*/  FMUL.FTZ R53, R2, R39 ;  /* 0x0000002702357220 */ /* 0x000fe20000410000 */
[----:B------:R4:W-:Y:S01]  /*2af0*/  STL [R1+0x2c], R14 ;  /* 0x00002c0e01007387 */ /* 0x0009e20000100800 */
[----:B------:R-:W-:Y:S01]  /*2b00*/  FMUL.FTZ R40, R5, R22 ;  /* 0x0000001605287220 */ /* 0x000fe20000410000 */
[----:B------:R-:W-:Y:S01]  /*2b10*/  FFMA.FTZ R28, R48, R34, R28 ;  /* 0x00000022301c7223 */ /* 0x000fe2000001001c */
[----:B------:R-:W-:Y:S01]  /*2b20*/  FADD.FTZ R20, R57, R34 ;  /* 0x0000002239147221 */ /* 0x000fe20000010000 */
[----:B------:R-:W-:Y:S01]  /*2b30*/  STL [R1+0x24], R37 ;  /* 0x0000242501007387 */ /* 0x000fe20000100800 */
[----:B------:R-:W-:-:S03]  /*2b40*/  FADD.FTZ R21, R21, R39 ;  /* 0x0000002715157221 */ /* 0x000fc60000010000 */
[----:B------:R-:W-:Y:S01]  /*2b50*/  STL [R1+0x20], R50 ;  /* 0x0000203201007387 */ /* 0x000fe20000100800 */
[----:B--2---:R-:W-:-:S03]  /*2b60*/  FFMA.FTZ R34, R42, R39, R29 ;  /* 0x000000272a227223 */ /* 0x004fc6000001001d */
[----:B------:R-:W2:Y:S01]  /*2b70*/  LDL R39, [R1+0x88] ;  /* 0x0000880001277983 */ /* 0x000ea20000100800 */
[----:B------:R-:W-:-:S03]  /*2b80*/  FFMA.FTZ R29, R41, R59, RZ ;  /* 0x0000003b291d7223 */ /* 0x000fc600000100ff */
[----:B------:R-:W-:Y:S04]  /*2b90*/  STL [R1+0xc], R53 ;  /* 0x00000c3501007387 */ /* 0x000fe80000100800 */
[----:B------:R4:W-:Y:S04]  /*2ba0*/  STL [R1+0x4], R40 ;  /* 0x0000042801007387 */ /* 0x0009e80000100800 */
[----:B------:R-:W4:Y:S01]  /*2bb0*/  LDL.LU R41, [R1+0xec] ;  /* 0x0000ec0001297983 */ /* 0x000f220000300800 */
[----:B------:R-:W-:Y:S01]  /*2bc0*/  FADD.FTZ R22, RZ, R59 ;  /* 0x0000003bff167221 */ /* 0x000fe20000010000 */
[----:B------:R-:W-:Y:S01]  /*2bd0*/  FMUL.FTZ R45, R25, R45 ;  /* 0x0000002d192d7220 */ /* 0x000fe20000410000 */
[----:B------:R-:W-:Y:S01]  /*2be0*/  FFMA.FTZ R25, R44, R23, R12 ;  /* 0x000000172c197223 */ /* 0x000fe2000001000c */
[----:B------:R-:W-:Y:S01]  /*2bf0*/  FFMA.FTZ R60, R11, R47, R28 ;  /* 0x0000002f0b3c7223 */ /* 0x000fe2000001001c */
[----:B------:R-:W-:Y:S01]  /*2c00*/  FMUL.FTZ R58, R6, R23 ;  /* 0x00000017063a7220 */ /* 0x000fe20000410000 */
[----:B------:R-:W-:Y:S01]  /*2c10*/  FADD.FTZ R28, R22, R40 ;  /* 0x00000028161c7221 */ /* 0x000fe20000010000 */
[----:B------:R-:W-:-:S03]  /*2c20*/  FFMA.FTZ R23, R61, R40, R29 ;  /* 0x000000283d177223 */ /* 0x000fc6000001001d */
[----:B------:R-:W-:Y:S01]  /*2c30*/  FADD.FTZ R28, R28, R49 ;  /* 0x000000311c1c7221 */ /* 0x000fe20000010000 */
[----:B------:R-:W-:Y:S01]  /*2c40*/  FFMA.FTZ R29, R56, R49, R23 ;  /* 0x00000031381d7223 */ /* 0x000fe20000010017 */
[----:B------:R-:W-:Y:S01]  /*2c50*/  FADD.FTZ R20, R20, R47 ;  /* 0x0000002f14147221 */ /* 0x000fe20000010000 */
[----:B------:R-:W-:Y:S01]  /*2c60*/  FMUL.FTZ R12, R0, R47 ;  /* 0x0000002f000c7220 */ /* 0x000fe20000410000 */
[----:B------:R-:W-:Y:S01]  /*2c70*/  FADD.FTZ R28, R28, R58 ;  /* 0x0000003a1c1c7221 */ /* 0x000fe20000010000 */
[----:B------:R-:W-:Y:S01]  /*2c80*/  FFMA.FTZ R29, R44, R58, R29 ;  /* 0x0000003a2c1d7223 */ /* 0x000fe2000001001d */
[----:B---3--:R-:W-:Y:S01]  /*2c90*/  FFMA.FTZ R22, R10, R36, R34 ;  /* 0x000000240a167223 */ /* 0x008fe20000010022 */
[----:B------:R-:W-:Y:S01]  /*2ca0*/  FADD.FTZ R20, R20, R52 ;  /* 0x0000003414147221 */ /* 0x000fe20000010000 */
[----:B------:R-:W3:Y:S01]  /*2cb0*/  LDL R34, [R1+0x6c] ;  /* 0x00006c0001227983 */ /* 0x000ee20000100800 */
[----:B------:R-:W-:Y:S01]  /*2cc0*/  FMUL.FTZ R57, R0, R52 ;  /* 0x0000003400397220 */ /* 0x000fe20000410000 */
[----:B------:R-:W-:Y:S01]  /*2cd0*/  FADD.FTZ R21, R21, R36 ;  /* 0x0000002415157221 */ /* 0x000fe20000010000 */
[----:B0-----:R-:W-:Y:S01]  /*2ce0*/  FMUL.FTZ R59, R2, R36 ;  /* 0x00000024023b7220 */ /* 0x001fe20000410000 */
[----:B------:R0:W-:Y:S01]  /*2cf0*/  STL [R1], R12 ;  /* 0x0000000c01007387 */ /* 0x0001e20000100800 */
[----:B------:R-:W-:Y:S01]  /*2d00*/  FADD.FTZ R28, R28, R14 ;  /* 0x0000000e1c1c7221 */ /* 0x000fe20000010000 */
[----:B------:R-:W-:-:S02]  /*2d10*/  FFMA.FTZ R29, R54, R14, R29 ;  /* 0x0000000e361d7223 */ /* 0x000fc4000001001d */
[----:B------:R-:W3:Y:S04]  /*2d20*/  LDL R36, [R1+0x84] ;  /* 0x0000840001247983 */ /* 0x000ee80000100800 */
[----:B------:R-:W3:Y:S04]  /*2d30*/  LDL R61, [R1+0x50] ;  /* 0x00005000013d7983 */ /* 0x000ee80000100800 */
[----:B-1----:R-:W3:Y:S04]  /*2d40*/  LDL.LU R49, [R1+0xe8] ;  /* 0x0000e80001317983 */ /* 0x002ee80000300800 */
[----:B------:R-:W3:Y:S04]  /*2d50*/  LDL.LU R56, [R1+0xe4] ;  /* 0x0000e40001387983 */ /* 0x000ee80000300800 */
[----:B------:R-:W3:Y:S01]  /*2d60*/  LDL.LU R44, [R1+0xe0] ;  /* 0x0000e000012c7983 */ /* 0x000ee20000300800 */
[----:B--2---:R-:W-:Y:S01]  /*2d70*/  FFMA.FTZ R60, R39, R52, R60 ;  /* 0x00000034273c7223 */ /* 0x004fe2000001003c */
[-C--:B----4-:R-:W-:Y:S01]  /*2d80*/  FMUL.FTZ R52, R5, R41.reuse ;  /* 0x0000002905347220 */ /* 0x090fe20000410000 */
[----:B------:R-:W-:Y:S01]  /*2d90*/  FFMA.FTZ R27, R3, R41, R27 ;  /* 0x00000029031b7223 */ /* 0x000fe2000001001b */
[----:B------:R-:W-:-:S02]  /*2da0*/  FADD.FTZ R23, R26, R41 ;  /* 0x000000291a177221 */ /* 0x000fc40000010000 */
[----:B------:R-:W-:Y:S01]  /*2db0*/  FADD.FTZ R28, R28, R52 ;  /* 0x000000341c1c7221 */ /* 0x000fe20000010000 */
[----:B------:R-:W-:Y:S01]  /*2dc0*/  FFMA.FTZ R29, R3, R52, R29 ;  /* 0x00000034031d7223 */ /* 0x000fe2000001001d */
[----:B------:R-:W2:Y:S02]  /*2dd0*/  LDL R41, [R1+0x54] ;  /* 0x0000540001297983 */ /* 0x000ea40000100800 */
[----:B------:R-:W-:Y:S02]  /*2de0*/  FADD.FTZ R28, R28, R37 ;  /* 0x000000251c1c7221 */ /* 0x000fe40000010000 */
[----:B------:R-:W4:Y:S01]  /*2df0*/  LDL.LU R14, [R1+0xdc] ;  /* 0x0000dc00010e7983 */ /* 0x000f220000300800 */
[----:B------:R-:W-:-:S03]  /*2e00*/  FFMA.FTZ R29, R38, R37, R29 ;  /* 0x00000025261d7223 */ /* 0x000fc6000001001d */
[----:B------:R-:W4:Y:S04]  /*2e10*/  LDL.LU R54, [R1+0xd8] ;  /* 0x0000d80001367983 */ /* 0x000f280000300800 */
[----:B------:R-:W4:Y:S04]  /*2e20*/  LDL R40, [R1+0x40] ;  /* 0x0000400001287983 */ /* 0x000f280000100800 */
[----:B------:R-:W4:Y:S04]  /*2e30*/  LDL R3, [R1+0x10] ;  /* 0x0000100001037983 */ /* 0x000f280000100800 */
[----:B------:R-:W4:Y:S04]  /*2e40*/  LDL.LU R37, [R1+0xd4] ;  /* 0x0000d40001257983 */ /* 0x000f280000300800 */
[----:B------:R-:W2:Y:S01]  /*2e50*/  LDL.LU R38, [R1+0xd0] ;  /* 0x0000d00001267983 */ /* 0x000ea20000300800 */
[-C--:B------:R-:W-:Y:S01]  /*2e60*/  FMUL.FTZ R47, R6, R43.reuse ;  /* 0x0000002b062f7220 */ /* 0x080fe20000410000 */
[----:B---3--:R-:W-:Y:S01]  /*2e70*/  FFMA.FTZ R25, R34, R43, R25 ;  /* 0x0000002b22197223 */ /* 0x008fe20000010019 */
[----:B------:R-:W-:-:S02]  /*2e80*/  FADD.FTZ R24, R24, R43 ;  /* 0x0000002b18187221 */ /* 0x000fc40000010000 */
[----:B------:R-:W-:Y:S01]  /*2e90*/  FADD.FTZ R28, R28, R47 ;  /* 0x0000002f1c1c7221 */ /* 0x000fe20000010000 */
[----:B------:R-:W-:-:S03]  /*2ea0*/  FFMA.FTZ R29, R34, R47, R29 ;  /* 0x0000002f221d7223 */ /* 0x000fc6000001001d */
[----:B------:R-:W-:Y:S01]  /*2eb0*/  FADD.FTZ R28, R28, R50 ;  /* 0x000000321c1c7221 */ /* 0x000fe20000010000 */
[----:B------:R-:W-:Y:S02]  /*2ec0*/  FFMA.FTZ R29, R48, R50, R29 ;  /* 0x00000032301d7223 */ /* 0x000fe4000001001d */
[----:B------:R-:W3:Y:S04]  /*2ed0*/  LDL.LU R50, [R1+0xcc] ;  /* 0x0000cc0001327983 */ /* 0x000ee80000300800 */
[----:B------:R-:W3:Y:S01]  /*2ee0*/  LDL.LU R48, [R1+0xc8] ;  /* 0x0000c80001307983 */ /* 0x000ee20000300800 */
[----:B------:R-:W-:-:S03]  /*2ef0*/  FADD.FTZ R23, R23, R44 ;  /* 0x0000002c17177221 */ /* 0x000fc60000010000 */
[----:B------:R-:W3:Y:S01]  /*2f00*/  LDL R34, [R1+0x14] ;  /* 0x0000140001227983 */ /* 0x000ee20000100800 */
[-C--:B--2---:R-:W-:Y:S01]  /*2f10*/  FFMA.FTZ R25, R61, R38.reuse, R25 ;  /* 0x000000263d197223 */ /* 0x084fe20000010019 */
[----:B------:R-:W-:Y:S01]  /*2f20*/  FADD.FTZ R26, R24, R38 ;  /* 0x00000026181a7221 */ /* 0x000fe20000010000 */
[----:B------:R-:W-:Y:S02]  /*2f30*/  FMUL.FTZ R43, R6, R38 ;  /* 0x00000026062b7220 */ /* 0x000fe40000410000 */
[----:B------:R-:W2:Y:S01]  /*2f40*/  LDL R38, [R1+0x44] ;  /* 0x0000440001267983 */ /* 0x000ea20000100800 */
[-C--:B------:R-:W-:Y:S01]  /*2f50*/  FFMA.FTZ R27, R41, R44.reuse, R27 ;  /* 0x0000002c291b7223 */ /* 0x080fe2000001001b */
[----:B------:R-:W-:-:S04]  /*2f60*/  FMUL.FTZ R44, R5, R44 ;  /* 0x0000002c052c7220 */ /* 0x000fc80000410000 */
[----:B------:R-:W-:Y:S01]  /*2f70*/  FADD.FTZ R28, R28, R44 ;  /* 0x0000002c1c1c7221 */ /* 0x000fe20000010000 */
[----:B------:R-:W-:-:S03]  /*2f80*/  FFMA.FTZ R29, R41, R44, R29 ;  /* 0x0000002c291d7223 */ /* 0x000fc6000001001d */
[----:B------:R-:W-:Y:S01]  /*2f90*/  FADD.FTZ R28, R28, R53 ;  /* 0x000000351c1c7221 */ /* 0x000fe20000010000 */
[----:B------:R-:W-:Y:S02]  /*2fa0*/  FFMA.FTZ R29, R42, R53, R29 ;  /* 0x000000352a1d7223 */ /* 0x000fe4000001001d */
[----:B------:R-:W2:Y:S01]  /*2fb0*/  LDL.LU R53, [R1+0xc4] ;  /* 0x0000c40001357983 */ /* 0x000ea20000300800 */
[----:B----4-:R-:W-:Y:S01]  /*2fc0*/  FADD.FTZ R24, R23, R37 ;  /* 0x0000002517187221 */ /* 0x010fe20000010000 */
[----:B------:R-:W-:Y:S01]  /*2fd0*/  FMUL.FTZ R42, R5, R37 ;  /* 0x00000025052a7220 */ /* 0x000fe20000410000 */
[----:B------:R-:W-:Y:S01]  /*2fe0*/  FFMA.FTZ R29, R61, R43, R29 ;  /* 0x0000002b3d1d7223 */ /* 0x000fe2000001001d */
[----:B------:R-:W-:-:S03]  /*2ff0*/  FADD.FTZ R28, R28, R43 ;  /* 0x0000002b1c1c7221 */ /* 0x000fc60000010000 */
[----:B------:R-:W-:Y:S01]  /*3000*/  FFMA.FTZ R29, R11, R12, R29 ;  /* 0x0000000c0b1d7223 */ /* 0x000fe2000001001d */
[----:B---3--:R-:W-:Y:S01]  /*3010*/  FFMA.FTZ R61, R40, R48, R25 ;  /* 0x00000030283d7223 */ /* 0x008fe20000010019 */
[----:B------:R-:W-:Y:S01]  /*3020*/  FADD.FTZ R28, R28, R12 ;  /* 0x0000000c1c1c7221 */ /* 0x000fe20000010000 */
[----:B------:R-:W3:Y:S01]  /*3030*/  LDL R25, [R1+0x8] ;  /* 0x0000080001197983 */ /* 0x000ee20000100800 */
[----:B------:R-:W-:Y:S01]  /*3040*/  FADD.FTZ R23, R26, R48 ;  /* 0x000000301a177221 */ /* 0x000fe20000010000 */
[C---:B--2---:R-:W-:Y:S02]  /*3050*/  FFMA.FTZ R27, R38.reuse, R37, R27 ;  /* 0x00000025261b7223 */ /* 0x044fe4000001001b */
[----:B------:R-:W2:Y:S01]  /*3060*/  LDL R37, [R1+0x18] ;  /* 0x0000180001257983 */ /* 0x000ea20000100800 */
[----:B------:R-:W-:-:S03]  /*3070*/  FFMA.FTZ R29, R38, R42, R29 ;  /* 0x0000002a261d7223 */ /* 0x000fc6000001001d */
[----:B0-----:R-:W4:Y:S01]  /*3080*/  LDL.LU R12, [R1+0xc0] ;  /* 0x0000c000010c7983 */ /* 0x001f220000300800 */
[----:B------:R-:W-:-:S03]  /*3090*/  FFMA.FTZ R29, R10, R59, R29 ;  /* 0x0000003b0a1d7223 */ /* 0x000fc6000001001d */
[----:B------:R-:W3:Y:S04]  /*30a0*/  LDL.LU R11, [R1+0xbc] ;  /* 0x0000bc00010b7983 */ /* 0x000ee80000300800 */
[----:B------:R-:W4:Y:S04]  /*30b0*/  LDL.LU R10, [R1+0xb8] ;  /* 0x0000b800010a7983 */ /* 0x000f280000300800 */
[----:B------:R-:W4:Y:S01]  /*30c0*/  LDL.LU R26, [R1+0x28] ;  /* 0x00002800011a7983 */ /* 0x000f220000300800 */
[----:B------:R-:W-:-:S04]  /*30d0*/  FMUL.FTZ R41, R6, R48 ;  /* 0x0000003006297220 */ /* 0x000fc80000410000 */
[----:B------:R-:W-:Y:S01]  /*30e0*/  FFMA.FTZ R29, R40, R41, R29 ;  /* 0x00000029281d7223 */ /* 0x000fe2000001001d */
[----:B------:R-:W-:-:S03]  /*30f0*/  FMUL.FTZ R40, R5, R53 ;  /* 0x0000003505287220 */ /* 0x000fc60000410000 */
[----:B------:R-:W-:Y:S01]  /*3100*/  FFMA.FTZ R29, R39, R57, R29 ;  /* 0x00000039271d7223 */ /* 0x000fe2000001001d */
[-C--:B------:R-:W-:Y:S01]  /*3110*/  FFMA.FTZ R22, R36, R54.reuse, R22 ;  /* 0x0000003624167223 */ /* 0x080fe20000010016 */
[----:B------:R-:W-:Y:S01]  /*3120*/  FADD.FTZ R21, R21, R54 ;  /* 0x0000003615157221 */ /* 0x000fe20000010000 */
[----:B------:R-:W-:Y:S01]  /*3130*/  FMUL.FTZ R54, R2, R54 ;  /* 0x0000003602367220 */ /* 0x000fe20000410000 */
[----:B------:R-:W-:Y:S01]  /*3140*/  FMUL.FTZ R39, R6, R50 ;  /* 0x0000003206277220 */ /* 0x000fe20000410000 */
[----:B------:R-:W-:Y:S01]  /*3150*/  FADD.FTZ R24, R24, R53 ;  /* 0x0000003518187221 */ /* 0x000fe20000010000 */
[----:B------:R-:W-:Y:S01]  /*3160*/  FADD.FTZ R48, R20, R56 ;  /* 0x0000003814307221 */ /* 0x000fe20000010000 */
[----:B------:R-:W-:Y:S01]  /*3170*/  FMUL.FTZ R38, R0, R56 ;  /* 0x0000003800267220 */ /* 0x000fe20000410000 */
[----:B------:R-:W-:Y:S01]  /*3180*/  FFMA.FTZ R61, R34, R50, R61 ;  /* 0x00000032223d7223 */ /* 0x000fe2000001003d */
[----:B------:R-:W-:Y:S01]  /*3190*/  FADD.FTZ R20, R23, R50 ;  /* 0x0000003217147221 */ /* 0x000fe20000010000 */
[----:B------:R-:W-:Y:S01]  /*31a0*/  FFMA.FTZ R60, R3, R56, R60 ;  /* 0x00000038033c7223 */ /* 0x000fe2000001003c */
[----:B------:R-:W-:Y:S01]  /*31b0*/  FADD.FTZ R50, R24, R55 ;  /* 0x0000003718327221 */ /* 0x000fe20000010000 */
[----:B------:R-:W-:Y:S01]  /*31c0*/  FADD.FTZ R56, R21, R49 ;  /* 0x0000003115387221 */ /* 0x000fe20000010000 */
[----:B------:R-:W-:Y:S01]  /*31d0*/  FADD.FTZ R28, R28, R42 ;  /* 0x0000002a1c1c7221 */ /* 0x000fe20000010000 */
[C---:B--2---:R-:W-:Y:S01]  /*31e0*/  FFMA.FTZ R29, R37.reuse, R40, R29 ;  /* 0x00000028251d7223 */ /* 0x044fe2000001001d */
[----:B------:R-:W-:-:S03]  /*31f0*/  FFMA.FTZ R27, R37, R53, R27 ;  /* 0x00000035251b7223 */ /* 0x000fc6000001001b */
[----:B------:R-:W-:Y:S01]  /*3200*/  FFMA.FTZ R29, R36, R54, R29 ;  /* 0x00000036241d7223 */ /* 0x000fe2000001001d */
[----:B------:R-:W-:-:S03]  /*3210*/  FMUL.FTZ R37, R5, R55 ;  /* 0x0000003705257220 */ /* 0x000fc60000410000 */
[----:B------:R-:W-:Y:S01]  /*3220*/  FFMA.FTZ R29, R34, R39, R29 ;  /* 0x00000027221d7223 */ /* 0x000fe2000001001d */
[----:B---3--:R-:W-:Y:S01]  /*3230*/  FFMA.FTZ R53, R11, R55, R27 ;  /* 0x000000370b357223 */ /* 0x008fe2000001001b */
[-C--:B------:R-:W-:Y:S01]  /*3240*/  FFMA.FTZ R55, R25, R49.reuse, R22 ;  /* 0x0000003119377223 */ /* 0x080fe20000010016 */
[----:B------:R-:W-:Y:S01]  /*3250*/  FMUL.FTZ R36, R2, R49 ;  /* 0x0000003102247220 */ /* 0x000fe20000410000 */
[----:B------:R-:W-:Y:S01]  /*3260*/  FFMA.FTZ R29, R3, R38, R29 ;  /* 0x00000026031d7223 */ /* 0x000fe2000001001d */
[-C--:B----4-:R-:W-:Y:S01]  /*3270*/  FFMA.FTZ R61, R12, R51.reuse, R61 ;  /* 0x000000330c3d7223 */ /* 0x090fe2000001003d */
[----:B------:R-:W-:Y:S01]  /*3280*/  FADD.FTZ R49, R20, R51 ;  /* 0x0000003314317221 */ /* 0x000fe20000010000 */
[----:B------:R-:W-:Y:S01]  /*3290*/  FMUL.FTZ R34, R6, R51 ;  /* 0x0000003306227220 */ /* 0x000fe20000410000 */
[----:B------:R-:W2:Y:S01]  /*32a0*/  LDL.LU R3, [R1+0xa8] ;  /* 0x0000a80001037983 */ /* 0x000ea20000300800 */
[----:B------:R-:W-:-:S03]  /*32b0*/  FMUL.FTZ R51, R13, R26 ;  /* 0x0000001a0d337220 */ /* 0x000fc60000410000 */
[----:B------:R-:W3:Y:S01]  /*32c0*/  LDL.LU R13, [R1+0xb4] ;  /* 0x0000b400010d7983 */ /* 0x000ee20000300800 */
[----:B------:R-:W-:-:S04]  /*32d0*/  FADD.FTZ R28, R28, R59 ;  /* 0x0000003b1c1c7221 */ /* 0x000fc80000010000 */
[----:B------:R-:W-:-:S04]  /*32e0*/  FADD.FTZ R28, R28, R41 ;  /* 0x000000291c1c7221 */ /* 0x000fc80000010000 */
[----:B------:R-:W-:-:S04]  /*32f0*/  FADD.FTZ R28, R28, R57 ;  /* 0x000000391c1c7221 */ /* 0x000fc80000010000 */
[----:B------:R-:W-:-:S04]  /*3300*/  FADD.FTZ R28, R28, R40 ;  /* 0x000000281c1c7221 */ /* 0x000fc80000010000 */
[----:B------:R-:W-:-:S04]  /*3310*/  FADD.FTZ R28, R28, R54 ;  /* 0x000000361c1c7221 */ /* 0x000fc80000010000 */
[----:B------:R-:W-:-:S04]  /*3320*/  FADD.FTZ R28, R28, R39 ;  /* 0x000000271c1c7221 */ /* 0x000fc80000010000 */
[----:B------:R-:W-:Y:S01]  /*3330*/  FADD.FTZ R28, R28, R38 ;  /* 0x000000261c1c7221 */ /* 0x000fe20000010000 */
[----:B------:R-:W-:-:S03]  /*3340*/  FFMA.FTZ R29, R11, R37, R29 ;  /* 0x000000250b1d7223 */ /* 0x000fc6000001001d */
[----:B------:R-:W-:Y:S01]  /*3350*/  FADD.FTZ R28, R28, R37 ;  /* 0x000000251c1c7221 */ /* 0x000fe20000010000 */
[----:B------:R-:W-:-:S03]  /*3360*/  FFMA.FTZ R29, R25, R36, R29 ;  /* 0x00000024191d7223 */ /* 0x000fc6000001001d */
[----:B------:R-:W-:Y:S01]  /*3370*/  FADD.FTZ R28, R28, R36 ;  /* 0x000000241c1c7221 */ /* 0x000fe20000010000 */
[----:B------:R-:W-:Y:S01]  /*3380*/  FMUL.FTZ R20, R0, R30 ;  /* 0x0000001e00147220 */ /* 0x000fe20000410000 */
[----:B------:R-:W-:Y:S02]  /*3390*/  FFMA.FTZ R29, R12, R34, R29 ;  /* 0x000000220c1d7223 */ /* 0x000fe4000001001d */
[----:B------:R-:W-:Y:S01]  /*33a0*/  FADD.FTZ R28, R28, R34 ;  /* 0x000000221c1c7221 */ /* 0x000fe20000010000 */
[----:B------:R-:W-:Y:S01]  /*33b0*/  FMUL.FTZ R21, R5, R32 ;  /* 0x0000002005157220 */ /* 0x000fe20000410000 */
[----:B------:R-:W-:Y:S02]  /*33c0*/  FFMA.FTZ R29, R10, R20, R29 ;  /* 0x000000140a1d7223 */ /* 0x000fe4000001001d */
[----:B------:R-:W-:Y:S01]  /*33d0*/  FADD.FTZ R28, R28, R20 ;  /* 0x000000141c1c7221 */ /* 0x000fe20000010000 */
[----:B------:R-:W-:Y:S01]  /*33e0*/  FMUL.FTZ R22, R2, R31 ;  /* 0x0000001f02167220 */ /* 0x000fe20000410000 */
[----:B------:R-:W-:-:S02]  /*33f0*/  FFMA.FTZ R29, R14, R21, R29 ;  /* 0x000000150e1d7223 */ /* 0x000fc4000001001d */
[----:B------:R-:W-:Y:S01]  /*3400*/  FADD.FTZ R28, R28, R21 ;  /* 0x000000151c1c7221 */ /* 0x000fe20000010000 */
[----:B------:R-:W-:-:S03]  /*3410*/  FMUL.FTZ R23, R6, R33 ;  /* 0x0000002106177220 */ /* 0x000fc60000410000 */
        /* <DEDUP_REMOVED lines=9> */
[----:B------:R-:W-:Y:S01]  /*34b0*/  FFMA.FTZ R60, R10, R30, R60 ;  /* 0x0000001e0a3c7223 */ /* 0x000fe2000001003c */
[----:B------:R-:W-:Y:S02]  /*34c0*/  FADD.FTZ R48, R48, R30 ;  /* 0x0000001e30307221 */ /* 0x000fe40000010000 */
[----:B------:R-:W-:Y:S01]  /*34d0*/  FADD.FTZ R28, R28, R27 ;  /* 0x0000001b1c1c7221 */ /* 0x000fe20000010000 */
[----:B------:R-:W-:Y:S01]  /*34e0*/  FADD.FTZ R56, R56, R31 ;  /* 0x0000001f38387221 */ /* 0x000fe20000010000 */
[----:B------:R-:W-:Y:S01]  /*34f0*/  FFMA.FTZ R53, R14, R32, R53 ;  /* 0x000000200e357223 */ /* 0x000fe20000010035 */
[----:B------:R-:W-:Y:S01]  /*3500*/  FADD.FTZ R50, R50, R32 ;  /* 0x0000002032327221 */ /* 0x000fe20000010000 */
[----:B------:R-:W-:Y:S01]  /*3510*/  FFMA.FTZ R32, R15, R35, R60 ;  /* 0x000000230f207223 */ /* 0x000fe2000001003c */
[----:B------:R-:W-:Y:S01]  /*3520*/  FFMA.FTZ R61, R17, R33, R61 ;  /* 0x00000021113d7223 */ /* 0x000fe2000001003d */
[----:B------:R-:W-:Y:S01]  /*3530*/  FADD.FTZ R48, R48, R35 ;  /* 0x0000002330307221 */ /* 0x000fe20000010000 */
[----:B------:R-:W-:Y:S01]  /*3540*/  FADD.FTZ R49, R49, R33 ;  /* 0x0000002131317221 */ /* 0x000fe20000010000 */
[----:B------:R-:W-:Y:S01]  /*3550*/  FADD.FTZ R30, R50, R46 ;  /* 0x0000002e321e7221 */ /* 0x000fe20000010000 */
[----:B------:R-:W-:-:S02]  /*3560*/  FFMA.FTZ R60, R19, R51, R61 ;  /* 0x00000033133c7223 */ /* 0x000fc4000001003d */
[----:B------:R-:W-:Y:S01]  /*3570*/  FADD.FTZ R61, R49, R51 ;  /* 0x00000033313d7221 */ /* 0x000fe20000010000 */
[----:B------:R-:W-:Y:S02]  /*3580*/  UIADD3 UR10, UP0, UPT, UR10, 0xa8, URZ ;  /* 0x000000a80a0a7890 */ /* 0x000fe4000ff1e0ff */
[----:B------:R-:W-:Y:S02]  /*3590*/  USHF.L.U32 UR13, UR16, 0x3, URZ ;  /* 0x00000003100d7899 */ /* 0x000fe400080006ff */
[----:B------:R-:W-:Y:S02]  /*35a0*/  UIADD3.X UR5, UPT, UPT, URZ, UR5, URZ, UP0, !UPT ;  /* 0x00000005ff057290 */ /* 0x000fe400087fe4ff */
[----:B------:R-:W-:Y:S02]  /*35b0*/  USHF.L.U64.HI UR12, UR16, 0x3, UR17 ;  /* 0x00000003100c7899 */ /* 0x000fe40008010211 */
[----:B------:R-:W-:-:S04]  /*35c0*/  UISETP.GE.U32.AND UP0, UPT, UR10, UR13, UPT ;  /* 0x0000000d0a00728c */ /* 0x000fc8000bf06070 */
[----:B------:R-:W-:Y:S01]  /*35d0*/  UISETP.GE.AND.EX UP0, UPT, UR5, UR12, UPT, UP0 ;  /* 0x0000000c0500728c */ /* 0x000fe2000bf06300 */
[----:B---3--:R-:W-:-:S04]  /*35e0*/  FFMA.FTZ R29, R13, R22, R29 ;  /* 0x000000160d1d7223 */ /* 0x008fc8000001001d */
[----:B------:R-:W-:-:S04]  /*35f0*/  FFMA.FTZ R29, R17, R23, R29 ;  /* 0x00000017111d7223 */ /* 0x000fc8000001001d */
[----:B------:R-:W-:-:S04]  /*3600*/  FFMA.FTZ R29, R15, R24, R29 ;  /* 0x000000180f1d7223 */ /* 0x000fc8000001001d */
[----:B------:R-:W-:-:S04]  /*3610*/  FFMA.FTZ R29, R18, R25, R29 ;  /* 0x00000019121d7223 */ /* 0x000fc8000001001d */
[----:B------:R-:W-:Y:S01]  /*3620*/  FFMA.FTZ R29, R16, R26, R29 ;  /* 0x0000001a101d7223 */ /* 0x000fe2000001001d */
[----:B------:R-:W-:-:S03]  /*3630*/  FFMA.FTZ R55, R13, R31, R55 ;  /* 0x0000001f0d377223 */ /* 0x000fc60000010037 */
[----:B------:R-:W-:Y:S01]  /*3640*/  FFMA.FTZ R29, R19, R27, R29 ;  /* 0x0000001b131d7223 */ /* 0x000fe2000001001d */
[----:B------:R-:W-:-:S04]  /*3650*/  FFMA.FTZ R31, R18, R46, R53 ;  /* 0x0000002e121f7223 */ /* 0x000fc80000010035 */
[----:B--2---:R0:W-:Y:S02]  /*3660*/  STS.64 [R3], R28 ;  /* 0x0000001c03007388 */ /* 0x0041e40000000a00 */
[----:B0-----:R-:W-:Y:S01]  /*3670*/  FFMA.FTZ R28, R16, R45, R55 ;  /* 0x0000002d101c7223 */ /* 0x001fe20000010037 */
[----:B------:R-:W-:Y:S01]  /*3680*/  FADD.FTZ R29, R56, R45 ;  /* 0x0000002d381d7221 */ /* 0x000fe20000010000 */
[----:B------:R0:W5:Y:S04]  /*3690*/  LDL.LU R3, [R1+0xb0] ;  /* 0x0000b00001037983 */ /* 0x0001680000300800 */
[----:B------:R0:W-:Y:S04]  /*36a0*/  STL [R1+0x48], R32 ;  /* 0x0000482001007387 */ /* 0x0001e80000100800 */
[----:B------:R0:W-:Y:S04]  /*36b0*/  STL [R1+0x4c], R48 ;  /* 0x00004c3001007387 */ /* 0x0001e80000100800 */
[----:B------:R0:W-:Y:S04]  /*36c0*/  STL [R1+0x38], R28 ;  /* 0x0000381c01007387 */ /* 0x0001e80000100800 */
[----:B------:R0:W-:Y:S04]  /*36d0*/  STL [R1+0x3c], R29 ;  /* 0x00003c1d01007387 */ /* 0x0001e80000100800 */
[----:B------:R0:W-:Y:S04]  /*36e0*/  STL [R1+0x60], R31 ;  /* 0x0000601f01007387 */ /* 0x0001e80000100800 */
[----:B------:R0:W-:Y:S04]  /*36f0*/  STL [R1+0x64], R30 ;  /* 0x0000641e01007387 */ /* 0x0001e80000100800 */
[----:B------:R0:W-:Y:S01]  /*3700*/  STL.64 [R1+0x58], R60 ;  /* 0x0000583c01007387 */ /* 0x0001e20000100a00 */
[----:B------:R-:W-:Y:S06]  /*3710*/  BAR.SYNC.DEFER_BLOCKING 0x0 ;  /* 0x0000000000007b1d */ /* 0x000fec0000010000 */
[----:B------:R-:W-:Y:S05]  /*3720*/  BRA.U !UP0, `(.L_x_438) ;  /* 0x0000000108e47547 */ /* 0x000fea000b800000 */
[----:B-----5:R1:W-:Y:S01]  /*3730*/  STL.64 [R1+0xb0], R2 ;  /* 0x0000b00201007387 */ /* 0x0203e20000100a00 */
[----:B------:R-:W2:Y:S01]  /*3740*/  S2UR UR7, SR_CgaCtaId ;  /* 0x00000000000779c3 */ /* 0x000ea20000008800 */
[----:B------:R-:W-:Y:S01]  /*3750*/  UMOV UR6, 0x400 ;  /* 0x0000040000067882 */ /* 0x000fe20000000000 */
[----:B------:R-:W-:Y:S02]  /*3760*/  MOV R51, R29 ;  /* 0x0000001d00337202 */ /* 0x000fe40000000f00 */
[----:B------:R-:W-:Y:S02]  /*3770*/  MOV R50, R28 ;  /* 0x0000001c00327202 */ /* 0x000fe40000000f00 */
[----:B------:R-:W-:Y:S02]  /*3780*/  MOV R49, R30 ;  /* 0x0000001e00317202 */ /* 0x000fe40000000f00 */
[----:B-1----:R-:W-:Y:S02]  /*3790*/  MOV R2, R32 ;  /* 0x0000002000027202 */ /* 0x002fe40000000f00 */
[----:B0-----:R-:W0:Y:S01]  /*37a0*/  S2R R32, SR_TID.X ;  /* 0x0000000000207919 */ /* 0x001e220000002100 */
[----:B------:R-:W-:-:S02]  /*37b0*/  MOV R3, R48 ;  /* 0x0000003000037202 */ /* 0x000fc40000000f00 */
[----:B------:R-:W-:Y:S01]  /*37c0*/  MOV R48, R31 ;  /* 0x0000001f00307202 */ /* 0x000fe20000000f00 */
[----:B--2---:R-:W-:Y:S01]  /*37d0*/  ULEA UR6, UR7, UR6, 0x18 ;  /* 0x0000000607067291 */ /* 0x004fe2000f8ec0ff */
[----:B0-----:R-:W-:-:S05]  /*37e0*/  SHF.L.U32 R29, R32, 0x1, RZ ;  /* 0x00000001201d7819 */ /* 0x001fca00000006ff */
[----:B------:R-:W-:Y:S02]  /*37f0*/  LEA R28, R32, UR6, 0x5 ;  /* 0x00000006201c7c11 */ /* 0x000fe4000f8e28ff */
[----:B------:R-:W-:-:S04]  /*3800*/  LOP3.LUT R29, R29, 0x18, RZ, 0xc0, !PT ;  /* 0x000000181d1d7812 */ /* 0x000fc800078ec0ff */
[----:B------:R-:W-:-:S05]  /*3810*/  IADD3 R30, PT, PT, R28, R29, RZ ;  /* 0x0000001d1c1e7210 */ /* 0x000fca0007ffe0ff */
[----:B------:R0:W-:Y:S04]  /*3820*/  STS.64 [R30], R2 ;  /* 0x000000021e007388 */ /* 0x0001e80000000a00 */
[----:B0-----:R1:W5:Y:S01]  /*3830*/  LDL.LU.64 R2, [R1+0xb0] ;  /* 0x0000b00001027983 */ /* 0x0013620000300a00 */
[----:B------:R-:W-:Y:S02]  /*3840*/  LOP3.LUT R30, R29, 0x8, RZ, 0x3c, !PT ;  /* 0x000000081d1e7812 */ /* 0x000fe400078e3cff */
[----:B------:R-:W-:Y:S02]  /*3850*/  SHF.L.U32 R33, R32, 0x3, RZ ;  /* 0x0000000320217819 */ /* 0x000fe400000006ff */
[----:B------:R-:W-:Y:S02]  /*3860*/  IADD3 R30, PT, PT, R28, R30, RZ ;  /* 0x0000001e1c1e7210 */ /* 0x000fe40007ffe0ff */
[----:B------:R-:W-:-:S03]  /*3870*/  LOP3.LUT R33, R33, 0x1fe0, RZ, 0xc0, !PT ;  /* 0x00001fe021217812 */ /* 0x000fc600078ec0ff */
[----:B------:R0:W-:Y:S02]  /*3880*/  STS.64 [R30], R48 ;  /* 0x000000301e007388 */ /* 0x0001e40000000a00 */
[C---:B0-----:R-:W-:Y:S02]  /*3890*/  LOP3.LUT R30, R29.reuse, 0x10, RZ, 0x3c, !PT ;  /* 0x000000101d1e7812 */ /* 0x041fe400078e3cff */
[----:B------:R-:W-:Y:S02]  /*38a0*/  LOP3.LUT R29, R29, 0x18, RZ, 0x3c, !PT ;  /* 0x000000181d1d7812 */ /* 0x000fe400078e3cff */
[C---:B------:R-:W-:Y:S02]  /*38b0*/  IADD3 R30, PT, PT, R28.reuse, R30, RZ ;  /* 0x0000001e1c1e7210 */ /* 0x040fe40007ffe0ff */
[----:B------:R-:W-:Y:S02]  /*38c0*/  IADD3 R29, PT, PT, R28, R29, RZ ;  /* 0x0000001d1c1d7210 */ /* 0x000fe40007ffe0ff */
[----:B------:R-:W-:Y:S01]  /*38d0*/  SHF.R.U32.HI R28, RZ, 0x4, R32 ;  /* 0x00000004ff1c7819 */ /* 0x000fe20000011620 */
[----:B------:R-:W-:Y:S03]  /*38e0*/  STS.64 [R30], R50 ;  /* 0x000000321e007388 */ /* 0x000fe60000000a00 */
[----:B------:R-:W-:Y:S01]  /*38f0*/  LOP3.LUT R28, R28, R32, RZ, 0x3c, !PT ;  /* 0x000000201c1c7212 */ /* 0x000fe200078e3cff */
[----:B------:R-:W-:Y:S03]  /*3900*/  STS.64 [R29], R60 ;  /* 0x0000003c1d007388 */ /* 0x000fe60000000a00 */
[----:B------:R-:W-:-:S04]  /*3910*/  SHF.L.U32 R28, R28, 0x3, RZ ;  /* 0x000000031c1c7819 */ /* 0x000fc800000006ff */
[----:B------:R-:W-:-:S04]  /*3920*/  LOP3.LUT R28, R28, 0x18, RZ, 0xc0, !PT ;  /* 0x000000181c1c7812 */ /* 0x000fc800078ec0ff */
[----:B------:R-:W-:Y:S01]  /*3930*/  IADD3 R33, PT, PT, R33, UR6, R28 ;  /* 0x0000000621217c10 */ /* 0x000fe2000fffe01c */
[----:B------:R-:W-:Y:S01]  /*3940*/  BAR.SYNC.DEFER_BLOCKING 0x0 ;  /* 0x0000000000007b1d */ /* 0x000fe20000010000 */
[----:B------:R-:W-:-:S04]  /*3950*/  USHF.R.U32.HI UR6, URZ, 0x2, UR8 ;  /* 0x00000002ff067899 */ /* 0x000fc80008011608 */
[----:B------:R-:W-:-:S04]  /*3960*/  ULOP3.LUT UR6, UR6, 0x3ffe, URZ, 0xc0, !UPT ;  /* 0x00003ffe06067892 */ /* 0x000fc8000f8ec0ff */
[----:B------:R-:W-:Y:S01]  /*3970*/  ULOP3.LUT UR6, UR6, 0x1, UR18, 0xf8, !UPT ;  /* 0x0000000106067892 */ /* 0x000fe2000f8ef812 */
[----:B------:R-:W0:Y:S04]  /*3980*/  LDS.64 R28, [R33] ;  /* 0x00000000211c7984 */ /* 0x000e280000000a00 */
[----:B------:R-:W2:Y:S01]  /*3990*/  LDS.64 R30, [R33+0xa00] ;  /* 0x000a0000211e7984 */ /* 0x000ea20000000a00 */
[----:B0-----:R-:W-:Y:S01]  /*39a0*/  FADD.FTZ R28, RZ, R28 ;  /* 0x0000001cff1c7221 */ /* 0x001fe20000010000 */
[----:B------:R-:W-:-:S03]  /*39b0*/  FADD.FTZ R29, RZ, R29 ;  /* 0x0000001dff1d7221 */ /* 0x000fc60000010000 */
[----:B--2---:R-:W-:Y:S01]  /*39c0*/  FADD.FTZ R30, R28, R30 ;  /* 0x0000001e1c1e7221 */ /* 0x004fe20000010000 */
[----:B------:R-:W-:Y:S02]  /*39d0*/  FADD.FTZ R31, R29, R31 ;  /* 0x0000001f1d1f7221 */ /* 0x000fe40000010000 */
[----:B------:R-:W0:Y:S02]  /*39e0*/  LDS.64 R28, [R33+0x1400] ;  /* 0x00140000211c7984 */ /* 0x000e240000000a00 */
[----:B0-----:R-:W-:Y:S01]  /*39f0*/  FADD.FTZ R30, R30, R28 ;  /* 0x0000001c1e1e7221 */ /* 0x001fe20000010000 */
[----:B------:R-:W-:Y:S02]  /*3a00*/  FADD.FTZ R31, R31, R29 ;  /* 0x0000001d1f1f7221 */ /* 0x000fe40000010000 */
[----:B------:R-:W0:Y:S02]  /*3a10*/  LDS.64 R28, [R33+0x1e00] ;  /* 0x001e0000211c7984 */ /* 0x000e240000000a00 */
[----:B0-----:R-:W-:Y:S01]  /*3a20*/  FADD.FTZ R28, R30, R28 ;  /* 0x0000001c1e1c7221 */ /* 0x001fe20000010000 */
[----:B------:R-:W-:Y:S01]  /*3a30*/  MOV R30, UR6 ;  /* 0x00000006001e7c02 */ /* 0x000fe20008000f00 */
[----:B------:R-:W-:Y:S01]  /*3a40*/  FADD.FTZ R29, R31, R29 ;  /* 0x0000001d1f1d7221 */ /* 0x000fe20000010000 */
[----:B------:R-:W-:-:S03]  /*3a50*/  MOV R31, UR11 ;  /* 0x0000000b001f7c02 */ /* 0x000fc60008000f00 */
[----:B------:R-:W-:Y:S02]  /*3a60*/  IMAD R30, R30, 0xa00, R32 ;  /* 0x00000a001e1e7824 */ /* 0x000fe400078e0220 */
[----:B------:R-:W0:Y:S02]  /*3a70*/  LDC.64 R32, c[0x0][0x3d0] ;  /* 0x0000f400ff207b82 */ /* 0x000e240000000a00 */
[----:B------:R-:W-:-:S05]  /*3a80*/  IMAD R30, R31, 0x140, R30 ;  /* 0x000001401f1e7824 */ /* 0x000fca00078e021e */
[----:B------:R-:W-:-:S05]  /*3a90*/  SHF.L.U32 R30, R30, 0x1, RZ ;  /* 0x000000011e1e7819 */ /* 0x000fca00000006ff */
[----:B0-----:R-:W-:-:S05]  /*3aa0*/  IMAD.WIDE.U32 R30, R30, 0x4, R32 ;  /* 0x000000041e1e7825 */ /* 0x001fca00078e0020 */
[----:B------:R1:W-:Y:S02]  /*3ab0*/  STG.E.64 desc[UR14][R30.64+0x2a00], R28 ;  /* 0x002a001c1e007986 */ /* 0x0003e4000c101b0e */
.L_x_438:
[----:B------:R-:W2:Y:S01]  /*3ac0*/  S2R R49, SR_TID.X ;  /* 0x0000000000317919 */ /* 0x000ea20000002100 */
[----:B------:R-:W-:Y:S01]  /*3ad0*/  BSSY.RECONVERGENT B0, `(.L_x_439) ;  /* 0x0000127000007945 */ /* 0x000fe20003800200 */
[----:B01----:R-:W-:Y:S02]  /*3ae0*/  CS2R R28, SRZ ;  /* 0x00000000001c7805 */ /* 0x003fe4000001ff00 */
[----:B--2---:R-:W-:-:S13]  /*3af0*/  ISETP.GT.U32.AND P0, PT, R49, 0x7, PT ;  /* 0x000000073100780c */ /* 0x004fda0003f04070 */
[----:B------:R-:W-:Y:S05]  /*3b00*/  @P0 BRA `(.L_x_440) ;  /* 0x00000010008c0947 */ /* 0x000fea0003800000 */
[----:B------:R-:W0:Y:S01]  /*3b10*/  S2R R30, SR_CgaCtaId ;  /* 0x00000000001e7919 */ /* 0x000e220000008800 */
[----:B------:R-:W-:Y:S01]  /*3b20*/  USHF.L.U32 UR6, UR8, 0x1, URZ ;  /* 0x0000000108067899 */ /* 0x000fe200080006ff */
[----:B------:R-:W-:Y:S01]  /*3b30*/  HFMA2 R28, -RZ, RZ, 0, 9.5367431640625e-06 ;  /* 0x000000a0ff1c7431 */ /* 0x000fe200000001ff */
[----:B------:R-:W-:Y:S01]  /*3b40*/  UIMAD UR7, UR11, 0x140, URZ ;  /* 0x000001400b0778a4 */ /* 0x000fe2000f8e02ff */
[----:B------:R-:W-:Y:S01]  /*3b50*/  SHF.L.U32 R35, R49, 0x3, RZ ;  /* 0x0000000331237819 */ /* 0x000fe200000006ff */
[----:B------:R-:W-:-:S03]  /*3b60*/  ULOP3.LUT UR6, UR6, 0xe, URZ, 0xc0, !UPT ;  /* 0x0000000e06067892 */ /* 0x000fc6000f8ec0ff */
[----:B------:R-:W-:-:S03]  /*3b70*/  LOP3.LUT R35, R35, 0x18, RZ, 0xc0, !PT ;  /* 0x0000001823237812 */ /* 0x000fc600078ec0ff */
[----:B------:R-:W-:-:S05]  /*3b80*/  LEA.HI R29, R49, UR6, RZ, 0x1e ;  /* 0x00000006311d7c11 */ /* 0x000fca000f8ff0ff */
[----:B------:R-:W-:Y:S01]  /*3b90*/  IMAD R29, R29, R28, -UR7 ;  /* 0x800000071d1d7e24 */ /* 0x000fe2000f8e021c */
[----:B------:R-:W-:-:S04]  /*3ba0*/  MOV R28, 0x400 ;  /* 0x00000400001c7802 */ /* 0x000fc80000000f00 */
[----:B------:R-:W-:Y:S02]  /*3bb0*/  IADD3 R28, PT, PT, R28, 0x2800, RZ ;  /* 0x000028001c1c7810 */ /* 0x000fe40007ffe0ff */
[----:B------:R-:W-:-:S04]  /*3bc0*/  LOP3.LUT R32, R29, 0x4, RZ, 0xfc, !PT ;  /* 0x000000041d207812 */ /* 0x000fc800078efcff */
[----:B------:R-:W-:Y:S02]  /*3bd0*/  SHF.R.U32.HI R32, RZ, 0x2, R32 ;  /* 0x00000002ff207819 */ /* 0x000fe40000011620 */
[----:B0-----:R-:W-:Y:S02]  /*3be0*/  LEA R28, R30, R28, 0x18 ;  /* 0x0000001c1e1c7211 */ /* 0x001fe400078ec0ff */
[----:B------:R-:W-:-:S03]  /*3bf0*/  SHF.R.U32.HI R30, RZ, 0x2, R29 ;  /* 0x00000002ff1e7819 */ /* 0x000fc6000001161d */
[--C-:B------:R-:W-:Y:S02]  /*3c00*/  IMAD R32, R32, 0x28, R28.reuse ;  /* 0x0000002820207824 */ /* 0x100fe400078e021c */
[----:B------:R-:W-:-:S03]  /*3c10*/  IMAD R30, R30, 0x28, R28 ;  /* 0x000000281e1e7824 */ /* 0x000fc600078e021c */
[----:B------:R-:W-:Y:S02]  /*3c20*/  IADD3 R32, PT, PT, R35, R32, RZ ;  /* 0x0000002023207210 */ /* 0x000fe40007ffe0ff */
[----:B------:R-:W-:-:S04]  /*3c30*/  IADD3 R30, PT, PT, R30, R35, RZ ;  /* 0x000000231e1e7210 */ /* 0x000fc80007ffe0ff */
[----:B------:R-:W-:Y:S04]  /*3c40*/  LDS.64 R32, [R32] ;  /* 0x0000000020207984 */ /* 0x000fe80000000a00 */
[----:B------:R-:W0:Y:S02]  /*3c50*/  LDS.64 R30, [R30] ;  /* 0x000000001e1e7984 */ /* 0x000e240000000a00 */
[----:B0-----:R-:W-:Y:S01]  /*3c60*/  FADD.FTZ R30, RZ, R30 ;  /* 0x0000001eff1e7221 */ /* 0x001fe20000010000 */
[----:B------:R-:W-:-:S03]  /*3c70*/  FADD.FTZ R31, RZ, R31 ;  /* 0x0000001fff1f7221 */ /* 0x000fc60000010000 */
[----:B------:R-:W-:Y:S01]  /*3c80*/  FADD.FTZ R32, R30, R32 ;  /* 0x000000201e207221 */ /* 0x000fe20000010000 */
        /* <DEDUP_REMOVED lines=263> */
[----:B------:R-:W-:Y:S02]  /*4d00*/  FADD.FTZ R31, R31, R29 ;  /* 0x0000001d1f1f7221 */ /* 0x000fe40000010000 */
[----:B------:R-:W0:Y:S02]  /*4d10*/  LDS.64 R28, [R35] ;  /* 0x00000000231c7984 */ /* 0x000e240000000a00 */
[----:B0-----:R-:W-:Y:S01]  /*4d20*/  FADD.FTZ R28, R30, R28 ;  /* 0x0000001c1e1c7221 */ /* 0x001fe20000010000 */
[----:B------:R-:W-:-:S07]  /*4d30*/  FADD.FTZ R29, R31, R29 ;  /* 0x0000001d1f1d7221 */ /* 0x000fce0000010000 */
.L_x_440:
[----:B------:R-:W-:Y:S05]  /*4d40*/  BSYNC.RECONVERGENT B0 ;  /* 0x0000000000007941 */ /* 0x000fea0003800200 */
.L_x_439:
        /* <DEDUP_REMOVED lines=12> */
[----:B------:R-:W1:Y:S01]  /*4e10*/  LDC.64 R32, c[0x0][0x3d0] ;  /* 0x0000f400ff207b82 */ /* 0x000e620000000a00 */
[----:B------:R-:W-:-:S04]  /*4e20*/  USHF.L.U32 UR6, UR18, 0x1, URZ ;  /* 0x0000000112067899 */ /* 0x000fc800080006ff */
[----:B------:R-:W-:-:S06]  /*4e30*/  ULOP3.LUT UR7, UR6, 0x2, URZ, 0xc0, !UPT ;  /* 0x0000000206077892 */ /* 0x000fcc000f8ec0ff */
[----:B------:R-:W-:Y:S01]  /*4e40*/  IADD3 R30, PT, PT, R49, UR7, RZ ;  /* 0x00000007311e7c10 */ /* 0x000fe2000fffe0ff */
[----:B0-----:R-:W-:-:S06]  /*4e50*/  UIMAD UR6, UR9, UR4, UR8 ;  /* 0x00000004090672a4 */ /* 0x001fcc000f8e0208 */
[----:B------:R-:W-:-:S04]  /*4e60*/  MOV R31, UR6 ;  /* 0x00000006001f7c02 */ /* 0x000fc80008000f00 */
[----:B------:R-:W-:-:S05]  /*4e70*/  LEA R30, R31, R30, 0x3 ;  /* 0x0000001e1f1e7211 */ /* 0x000fca00078e18ff */
[----:B-1----:R-:W-:-:S05]  /*4e80*/  IMAD.WIDE.U32 R30, R30, 0x4, R32 ;  /* 0x000000041e1e7825 */ /* 0x002fca00078e0020 */
[----:B------:R0:W-:Y:S02]  /*4e90*/  STG.E.64 desc[UR14][R30.64], R28 ;  /* 0x0000001c1e007986 */ /* 0x0001e4000c101b0e */
.L_x_442:
[----:B------:R-:W-:Y:S05]  /*4ea0*/  BSYNC.RECONVERGENT B0 ;  /* 0x0000000000007941 */ /* 0x000fea0003800200 */
.L_x_441:
        /* <DEDUP_REMOVED lines=22> */
.L_x_445:
[----:B------:R-:W2:Y:S04]  /*5010*/  LD.E.STRONG.GPU R31, desc[UR14][R28.64+0x2a0] ;  /* 0x0002a00e1c1f7980 */ /* 0x000ea8000c10f900 */
[----:B--2---:R-:W-:Y:S01]  /*5020*/  CCTL.IVALL ;  /* 0x00000000ff00798f */ /* 0x004fe20002000000 */
[----:B------:R-:W-:Y:S05]  /*5030*/  YIELD ;  /* 0x0000000000007946 */ /* 0x000fea0003800000 */
[----:B-----5:R-:W-:-:S04]  /*5040*/  LOP3.LUT R31, R31, R30, RZ, 0x3c, !PT ;  /* 0x0000001e1f1f7212 */ /* 0x020fc800078e3cff */
[----:B------:R-:W-:-:S13]  /*5050*/  ISETP.GT.AND P0, PT, R31, -0x1, PT ;  /* 0xffffffff1f00780c */ /* 0x000fda0003f04270 */
[----:B------:R-:W-:Y:S05]  /*5060*/  @P0 BRA `(.L_x_445) ;  /* 0xfffffffc00e80947 */ /* 0x000fea000383ffff */
.L_x_444:
[----:B------:R-:W-:Y:S05]  /*5070*/  WARPSYNC.ALL ;  /* 0x0000000000007948 */ /* 0x000fea0003800000 */
[----:B------:R-:W-:Y:S06]  /*5080*/  BAR.SYNC.DEFER_BLOCKING 0x0 ;  /* 0x0000000000007b1d */ /* 0x000fec0000010000 */
[----:B------:R-:W-:Y:S05]  /*5090*/  BRA `(.L_x_446) ;  /* 0x0000000000547947 */ /* 0x000fea0003800000 */
.L_x_443:
        /* <DEDUP_REMOVED lines=13> */
.L_x_448:
[----:B------:R-:W2:Y:S04]  /*5170*/  LD.E.STRONG.GPU R31, desc[UR14][R28.64] ;  /* 0x0000000e1c1f7980 */ /* 0x000ea8000c10f900 */
[----:B--2---:R-:W-:Y:S01]  /*5180*/  CCTL.IVALL ;  /* 0x00000000ff00798f */ /* 0x004fe20002000000 */
[----:B------:R-:W-:Y:S05]  /*5190*/  YIELD ;  /* 0x0000000000007946 */ /* 0x000fea0003800000 */
[----:B-----5:R-:W-:-:S04]  /*51a0*/  LOP3.LUT R31, R31, R30, RZ, 0x3c, !PT ;  /* 0x0000001e1f1f7212 */ /* 0x020fc800078e3cff */
[----:B------:R-:W-:-:S13]  /*51b0*/  ISETP.GT.AND P0, PT, R31, -0x1, PT ;  /* 0xffffffff1f00780c */ /* 0x000fda0003f04270 */
[----:B------:R-:W-:Y:S05]  /*51c0*/  @P0 BRA `(.L_x_448) ;  /* 0xfffffffc00e80947 */ /* 0x000fea000383ffff */
.L_x_447:
[----:B------:R-:W-:Y:S05]  /*51d0*/  WARPSYNC.ALL ;  /* 0x0000000000007948 */ /* 0x000fea0003800000 */
[----:B------:R-:W-:Y:S06]  /*51e0*/  BAR.SYNC.DEFER_BLOCKING 0x0 ;  /* 0x0000000000007b1d */ /* 0x000fec0000010000 */
.L_x_446:
[----:B------:R-:W-:Y:S01]  /*51f0*/  ISETP.GT.U32.AND P0, PT, R49, 0x3, PT ;  /* 0x000000033100780c */ /* 0x000fe20003f04070 */
[----:B------:R-:W2:Y:S01]  /*5200*/  LDL R53, [R1+0xac] ;  /* 0x0000ac0001357983 */ /* 0x000ea20000100800 */
[----:B0-----:R-:W-:-:S03]  /*5210*/  MOV R29, UR4 ;  /* 0x00000004001d7c02 */ /* 0x001fc60008000f00 */
[----:B------:R-:W3:Y:S04]  /*5220*/  LDL.LU R48, [R1+0x1c] ;  /* 0x00001c0001307983 */ /* 0x000ee80000300800 */
[----:B------:R-:W4:Y:S04]  /*5230*/  LDL.LU R51, [R1+0x68] ;  /* 0x0000680001337983 */ /* 0x000f280000300800 */
[----:B------:R-:W0:Y:S01]  /*5240*/  @!P0 LDC R28, c[0x0][0x374] ;  /* 0x0000dd00ff1c8b82 */ /* 0x000e220000000800 */
[----:B------:R-:W4:Y:S07]  /*5250*/  LDL.LU R50, [R1+0x4] ;  /* 0x0000040001327983 */ /* 0x000f2e0000300800 */
[----:B------:R-:W1:Y:S01]  /*5260*/  S2UR UR7, SR_CgaCtaId ;  /* 0x00000000000779c3 */ /* 0x000e620000008800 */
[----:B------:R-:W-:Y:S01]  /*5270*/  UMOV UR6, 0x400 ;  /* 0x0000040000067882 */ /* 0x000fe20000000000 */
[----:B------:R-:W4:Y:S06]  /*5280*/  LDL.LU R32, [R1+0x30] ;  /* 0x0000300001207983 */ /* 0x000f2c0000300800 */
[----:B------:R-:W1:Y:S01]  /*5290*/  @!P0 LDC.64 R30, c[0x0][0x3d0] ;  /* 0x0000f400ff1e8b82 */ /* 0x000e620000000a00 */
[----:B0-----:R-:W-:Y:S01]  /*52a0*/  @!P0 IMAD R28, R28, R29, UR8 ;  /* 0x000000081c1c8e24 */ /* 0x001fe2000f8e021d */
[----:B------:R-:W-:Y:S01]  /*52b0*/  @!P0 SHF.L.U32 R29, R49, 0x1, RZ ;  /* 0x00000001311d8819 */ /* 0x000fe200000006ff */
[----:B------:R-:W-:Y:S01]  /*52c0*/  UIADD3 UR6, UPT, UPT, UR6, 0x3480, URZ ;  /* 0x0000348006067890 */ /* 0x000fe2000fffe0ff */
[----:B------:R-:W4:Y:S02]  /*52d0*/  LDL.LU R33, [R1+0x2c] ;  /* 0x00002c0001217983 */ /* 0x000f240000300800 */
[----:B------:R-:W-:-:S02]  /*52e0*/  @!P0 LOP3.LUT R29, R29, 0x6, RZ, 0xc0, !PT ;  /* 0x000000061d1d8812 */ /* 0x000fc400078ec0ff */
[----:B------:R-:W4:Y:S02]  /*52f0*/  LDL.LU R35, [R1+0x24] ;  /* 0x0000240001237983 */ /* 0x000f240000300800 */
[----:B------:R-:W-:Y:S01]  /*5300*/  @!P0 LEA R28, R28, R29, 0x3 ;  /* 0x0000001d1c1c8211 */ /* 0x000fe200078e18ff */
[----:B-1----:R-:W-:Y:S01]  /*5310*/  ULEA UR6, UR7, UR6, 0x18 ;  /* 0x0000000607067291 */ /* 0x002fe2000f8ec0ff */
[----:B------:R-:W4:Y:S03]  /*5320*/  LDL.LU R45, [R1+0x20] ;  /* 0x00002000012d7983 */ /* 0x000f260000300800 */
[----:B------:R-:W-:Y:S01]  /*5330*/  @!P0 IMAD.WIDE.U32 R28, R28, 0x4, R30 ;  /* 0x000000041c1c8825 */ /* 0x000fe200078e001e */
[----:B------:R-:W-:Y:S01]  /*5340*/  USHF.L.U32 UR7, UR8, 0x1, URZ ;  /* 0x0000000108077899 */ /* 0x000fe200080006ff */
[----:B------:R-:W4:Y:S04]  /*5350*/  LDL.LU R46, [R1+0xc] ;  /* 0x00000c00012e7983 */ /* 0x000f280000300800 */
[----:B------:R-:W2:Y:S01]  /*5360*/  @!P0 LDG.E.64 R28, desc[UR14][R28.64] ;  /* 0x0000000e1c1c8981 */ /* 0x000ea2000c1e1b00 */
[----:B------:R-:W-:Y:S01]  /*5370*/  HFMA2 R30, -RZ, RZ, 0, 0 ;  /* 0x00000000ff1e7431 */ /* 0x000fe200000001ff */
[----:B------:R-:W-:-:S02]  /*5380*/  ULOP3.LUT UR7, UR7, 0xe, URZ, 0xc0, !UPT ;  /* 0x0000000e07077892 */ /* 0x000fc4000f8ec0ff */
[----:B------:R-:W-:Y:S04]  /*5390*/  STL [R1+0xbc], R4 ;  /* 0x0000bc0401007387 */ /* 0x000fe80000100800 */
[----:B-----5:R-:W-:Y:S04]  /*53a0*/  STL [R1+0xb8], R3 ;  /* 0x0000b80301007387 */ /* 0x020fe80000100800 */
[----:B------:R-:W-:Y:S04]  /*53b0*/  STL [R1+0xb4], R2 ;  /* 0x0000b40201007387 */ /* 0x000fe80000100800 */
[----:B------:R-:W-:Y:S01]  /*53c0*/  STL [R1+0xb0], R0 ;  /* 0x0000b00001007387 */ /* 0x000fe20000100800 */
[----:B--2---:R-:W-:Y:S01]  /*53d0*/  @!P0 FADD.FTZ R30, RZ, R28 ;  /* 0x0000001cff1e8221 */ /* 0x004fe20000010000 */
[----:B------:R-:W-:Y:S01]  /*53e0*/  MOV R28, RZ ;  /* 0x000000ff001c7202 */ /* 0x000fe20000000f00 */
[----:B------:R-:W-:-:S03]  /*53f0*/  @!P0 FADD.FTZ R28, RZ, R29 ;  /* 0x0000001dff1c8221 */ /* 0x000fc60000010000 */
[----:B------:R-:W0:Y:S01]  /*5400*/  SHFL.BFLY PT, R29, R30, 0x1, 0x1f ;  /* 0x0c201f001e1d7f89 */ /* 0x000e2200000e0000 */
[----:B------:R-:W-:Y:S01]  /*5410*/  LOP3.LUT P0, RZ, R49, 0x3fd, RZ, 0xc0, !PT ;  /* 0x000003fd31ff7812 */ /* 0x000fe2000780c0ff */
[----:B0-----:R-:W-:Y:S02]  /*5420*/  FADD.FTZ R29, R29, R30 ;  /* 0x0000001e1d1d7221 */ /* 0x001fe40000010000 */
[----:B------:R-:W0:Y:S02]  /*5430*/  SHFL.BFLY PT, R30, R28, 0x1, 0x1f ;  /* 0x0c201f001c1e7f89 */ /* 0x000e2400000e0000 */
[----:B0-----:R-:W-:-:S08]  /*5440*/  FADD.FTZ R30, R30, R28 ;  /* 0x0000001c1e1e7221 */ /* 0x001fd00000010000 */
[----:B------:R-:W-:Y:S01]  /*5450*/  @!P0 FMUL.FTZ R28, R29, 9.7656251455191522837e-05 ;  /* 0x38cccccd1d1c8820 */ /* 0x000fe20000410000 */
[----:B------:R-:W-:Y:S01]  /*5460*/  @!P0 FMUL.FTZ R29, R30, 9.7656251455191522837e-05 ;  /* 0x38cccccd1e1d8820 */ /* 0x000fe20000410000 */
[----:B------:R-:W-:-:S05]  /*5470*/  @!P0 LEA R30, R49, UR6, 0x2 ;  /* 0x00000006311e8c11 */ /* 0x000fca000f8e10ff */
[----:B------:R0:W-:Y:S02]  /*5480*/  @!P0 STS.64 [R30], R28 ;  /* 0x0000001c1e008388 */ /* 0x0001e40000000a00 */
[----:B0-----:R-:W-:-:S04]  /*5490*/  IADD3 R28, PT, PT, R53, -UR7, RZ ;  /* 0x80000007351c7c10 */ /* 0x001fc8000fffe0ff */
[----:B------:R-:W-:Y:S01]  /*54a0*/  LEA R28, R28, UR6, 0x3 ;  /* 0x000000061c1c7c11 */ /* 0x000fe2000f8e18ff */
[----:B------:R-:W-:Y:S06]  /*54b0*/  BAR.SYNC.DEFER_BLOCKING 0x0 ;  /* 0x0000000000007b1d */ /* 0x000fec0000010000 */
[----:B------:R-:W0:Y:S01]  /*54c0*/  LDCU.64 UR6, c[0x0][0x380] ;  /* 0x00007000ff0677ac */ /* 0x000e220008000a00 */
[----:B------:R-:W3:Y:S02]  /*54d0*/  LDS.64 R28, [R28] ;  /* 0x000000001c1c7984 */ /* 0x000ee40000000a00 */
[--C-:B---3--:R-:W-:Y:S01]  /*54e0*/  FADD.FTZ R30, R48, -R28.reuse ;  /* 0x8000001c301e7221 */ /* 0x108fe20000010000 */
[--C-:B----4-:R-:W-:Y:S01]  /*54f0*/  FADD.FTZ R31, R50, -R28.reuse ;  /* 0x8000001c321f7221 */ /* 0x110fe20000010000 */
[----:B------:R-:W2:Y:S04]  /*5500*/  LDL.LU R48, [R1] ;  /* 0x0000000001307983 */ /* 0x000ea80000300800 */
[----:B------:R-:W3:Y:S04]  /*5510*/  LDL.LU R50, [R1+0x78] ;  /* 0x0000780001327983 */ /* 0x000ee80000300800 */
[----:B------:R-:W4:Y:S04]  /*5520*/  LDL.LU R4, [R1+0x7c] ;  /* 0x00007c0001047983 */ /* 0x000f280000300800 */
[----:B------:R-:W3:Y:S04]  /*5530*/  LDL.LU R3, [R1+0x74] ;  /* 0x0000740001037983 */ /* 0x000ee80000300800 */
[----:B------:R-:W3:Y:S04]  /*5540*/  LDL.LU R2, [R1+0x80] ;  /* 0x0000800001027983 */ /* 0x000ee80000300800 */
[----:B------:R-:W3:Y:S04]  /*5550*/  LDL.LU R0, [R1+0x70] ;  /* 0x0000700001007983 */ /* 0x000ee80000300800 */
[----:B------:R-:W3:Y:S01]  /*5560*/  LDL.LU R49, [R1+0x8c] ;  /* 0x00008c0001317983 */ /* 0x000ee20000300800 */
[--C-:B------:R-:W-:Y:S01]  /*5570*/  FADD.FTZ R32, R32, -R28.reuse ;  /* 0x8000001c20207221 */ /* 0x100fe20000010000 */
[--C-:B------:R-:W-:Y:S01]  /*5580*/  FADD.FTZ R58, R58, -R28.reuse ;  /* 0x8000001c3a3a7221 */ /* 0x100fe20000010000 */
[----:B------:R-:W-:Y:S01]  /*5590*/  FADD.FTZ R33, R33, -R28 ;  /* 0x8000001c21217221 */ /* 0x000fe20000010000 */
[-C--:B------:R-:W-:Y:S01]  /*55a0*/  FFMA.FTZ R30, R51, -R29.reuse, R30 ;  /* 0x8000001d331e7223 */ /* 0x080fe2000001001e */
[--C-:B------:R-:W-:Y:S01]  /*55b0*/  FADD.FTZ R52, R52, -R28.reuse ;  /* 0x8000001c34347221 */ /* 0x100fe20000010000 */
[----:B------:R-:W3:Y:S04]  /*55c0*/  LDL.LU R53, [R1+0x6c] ;  /* 0x00006c0001357983 */ /* 0x000ee80000300800 */
[----:B------:R-:W3:Y:S01]  /*55d0*/  LDL.LU R51, [R1+0x98] ;  /* 0x0000980001337983 */ /* 0x000ee20000300800 */
        /* <DEDUP_REMOVED lines=25> */
[----:B--2---:R-:W-:Y:S01]  /*5770*/  FADD.FTZ R48, R48, -R28 ;  /* 0x8000001c30307221 */ /* 0x004fe20000010000 */
[----:B----4-:R-:W-:-:S02]  /*5780*/  FFMA.FTZ R32, R4, -R29, R32 ;  /* 0x8000001d04207223 */ /* 0x010fc40000010020 */
[----:B------:R-:W2:Y:S01]  /*5790*/  LDL.LU R4, [R1+0x54] ;  /* 0x0000540001047983 */ /* 0x000ea20000300800 */
[----:B---3--:R-:W-:-:S03]  /*57a0*/  FFMA.FTZ R58, R3, -R29, R58 ;  /* 0x8000001d033a7223 */ /* 0x008fc6000001003a */
[----:B------:R-:W3:Y:S01]  /*57b0*/  LDL.LU R3, [R1+0x9c] ;  /* 0x00009c0001037983 */ /* 0x000ee20000300800 */
[----:B------:R-:W-:-:S03]  /*57c0*/  FFMA.FTZ R33, R2, -R29, R33 ;  /* 0x8000001d02217223 */ /* 0x000fc60000010021 */
[----:B------:R-:W4:Y:S01]  /*57d0*/  LDL.LU R2, [R1+0x50] ;  /* 0x0000500001027983 */ /* 0x000f220000300800 */
[----:B------:R-:W-:-:S03]  /*57e0*/  FFMA.FTZ R52, R0, -R29, R52 ;  /* 0x8000001d00347223 */ /* 0x000fc60000010034 */
[----:B------:R-:W4:Y:S04]  /*57f0*/  LDL.LU R0, [R1+0x94] ;  /* 0x0000940001007983 */ /* 0x000f280000300800 */
[----:B------:R-:W4:Y:S01]  /*5800*/  LDL.LU R28, [R1+0x44] ;  /* 0x00004400011c7983 */ /* 0x000f220000300800 */
[-C--:B------:R-:W-:Y:S01]  /*5810*/  FFMA.FTZ R35, R49, -R29.reuse, R35 ;  /* 0x8000001d31237223 */ /* 0x080fe20000010023 */
[-C--:B------:R-:W-:Y:S02]  /*5820*/  FFMA.FTZ R31, R50, -R29.reuse, R31 ;  /* 0x8000001d321f7223 */ /* 0x080fe4000001001f */
[----:B------:R-:W4:Y:S04]  /*5830*/  LDL.LU R49, [R1+0x90] ;  /* 0x0000900001317983 */ /* 0x000f280000300800 */
[----:B------:R-:W4:Y:S04]  /*5840*/  LDL.LU R61, [R1+0x40] ;  /* 0x00004000013d7983 */ /* 0x000f280000300800 */
[----:B------:R-:W4:Y:S01]  /*5850*/  LDL.LU R50, [R1+0x88] ;  /* 0x0000880001327983 */ /* 0x000f220000300800 */
[----:B------:R-:W-:-:S03]  /*5860*/  FFMA.FTZ R47, R53, -R29, R47 ;  /* 0x8000001d352f7223 */ /* 0x000fc6000001002f */
[----:B------:R-:W4:Y:S01]  /*5870*/  LDL.LU R60, [R1+0x18] ;  /* 0x00001800013c7983 */ /* 0x000f220000300800 */
[----:B------:R-:W-:-:S03]  /*5880*/  FFMA.FTZ R45, R51, -R29, R45 ;  /* 0x8000001d332d7223 */ /* 0x000fc6000001002d */
[----:B------:R-:W4:Y:S04]  /*5890*/  LDL.LU R56, [R1+0x84] ;  /* 0x0000840001387983 */ /* 0x000f280000300800 */
[----:B------:R-:W4:Y:S04]  /*58a0*/  LDL.LU R55, [R1+0x14] ;  /* 0x0000140001377983 */ /* 0x000f280000300800 */
[----:B------:R-:W4:Y:S04]  /*58b0*/  LDL.LU R53, [R1+0x10] ;  /* 0x0000100001357983 */ /* 0x000f280000300800 */
[----:B------:R-:W4:Y:S01]  /*58c0*/  LDL.LU R51, [R1+0x8] ;  /* 0x0000080001337983 */ /* 0x000f220000300800 */
[----:B--2---:R-:W-:-:S03]  /*58d0*/  FFMA.FTZ R44, R4, -R29, R44 ;  /* 0x8000001d042c7223 */ /* 0x004fc6000001002c */
[----:B------:R1:W5:Y:S01]  /*58e0*/  LDL.LU R4, [R1+0xbc] ;  /* 0x0000bc0001047983 */ /* 0x0003620000300800 */
[----:B---3--:R-:W-:-:S03]  /*58f0*/  FFMA.FTZ R46, R3, -R29, R46 ;  /* 0x8000001d032e7223 */ /* 0x008fc6000001002e */
[----:B------:R1:W5:Y:S01]  /*5900*/  LDL.LU R3, [R1+0xb8] ;  /* 0x0000b80001037983 */ /* 0x0003620000300800 */
[----:B----4-:R-:W-:-:S03]  /*5910*/  FFMA.FTZ R43, R2, -R29, R43 ;  /* 0x8000001d022b7223 */ /* 0x010fc6000001002b */
[----:B------:R1:W5:Y:S01]  /*5920*/  LDL.LU R2, [R1+0xb4] ;  /* 0x0000b40001027983 */ /* 0x0003620000300800 */
[----:B------:R-:W-:-:S03]  /*5930*/  FFMA.FTZ R48, R0, -R29, R48 ;  /* 0x8000001d00307223 */ /* 0x000fc60000010030 */
[----:B------:R1:W5:Y:S01]  /*5940*/  LDL.LU R0, [R1+0xb0] ;  /* 0x0000b00001007983 */ /* 0x0003620000300800 */
[----:B------:R-:W-:-:S03]  /*5950*/  FFMA.FTZ R42, R28, -R29, R42 ;  /* 0x8000001d1c2a7223 */ /* 0x000fc6000001002a */
[----:B------:R-:W0:Y:S01]  /*5960*/  LDL.LU R28, [R1+0xa0] ;  /* 0x0000a000011c7983 */ /* 0x000e220000300800 */
[----:B------:R-:W-:-:S03]  /*5970*/  FFMA.FTZ R57, R50, -R29, R57 ;  /* 0x8000001d32397223 */ /* 0x000fc60000010039 */
[----:B------:R-:W2:Y:S01]  /*5980*/  LDL.LU R50, [R1+0xa4] ;  /* 0x0000a40001327983 */ /* 0x000ea20000300800 */
[-C--:B------:R-:W-:Y:S01]  /*5990*/  FFMA.FTZ R34, R12, -R29.reuse, R34 ;  /* 0x8000001d0c227223 */ /* 0x080fe20000010022 */
[----:B------:R-:W-:Y:S01]  /*59a0*/  FFMA.FTZ R23, R17, -R29, R23 ;  /* 0x8000001d11177223 */ /* 0x000fe20000010017 */
[C---:B------:R-:W-:Y:S01]  /*59b0*/  FMUL.FTZ R12, R9.reuse, R30 ;  /* 0x0000001e090c7220 */ /* 0x040fe20000410000 */
[C---:B------:R-:W-:Y:S01]  /*59c0*/  FMUL.FTZ R17, R9.reuse, R46 ;  /* 0x0000002e09117220 */ /* 0x040fe20000410000 */
[----:B------:R-:W-:Y:S01]  /*59d0*/  FMUL.FTZ R30, R9, R43 ;  /* 0x0000002b091e7220 */ /* 0x000fe20000410000 */
        /* <DEDUP_REMOVED lines=44> */
[----:B------:R-:W-:Y:S02]  /*5ca0*/  F2FP.BF16.F32.PACK_AB R12, R31, R12 ;  /* 0x0000000c1f0c723e */ /* 0x000fe400000010ff */
[----:B------:R-:W-:Y:S02]  /*5cb0*/  F2FP.BF16.F32.PACK_AB R13, R58, R13 ;  /* 0x0000000d3a0d723e */ /* 0x000fe400000010ff */
[----:B------:R-:W-:-:S02]  /*5cc0*/  F2FP.BF16.F32.PACK_AB R16, R44, R45 ;  /* 0x0000002d2c10723e */ /* 0x000fc400000010ff */
[----:B------:R-:W-:Y:S02]  /*5cd0*/  F2FP.BF16.F32.PACK_AB R40, R40, R57 ;  /* 0x000000392828723e */ /* 0x000fe400000010ff */
[----:B------:R-:W-:Y:S02]  /*5ce0*/  F2FP.BF16.F32.PACK_AB R38, R37, R38 ;  /* 0x000000262526723e */ /* 0x000fe400000010ff */
[----:B------:R-:W-:Y:S01]  /*5cf0*/  F2FP.BF16.F32.PACK_AB R21, R23, R22 ;  /* 0x000000161715723e */ /* 0x000fe200000010ff */
[----:B------:R-:W3:Y:S01]  /*5d00*/  S2R R49, SR_TID.X ;  /* 0x0000000000317919 */ /* 0x000ee20000002100 */
[----:B------:R-:W-:Y:S01]  /*5d10*/  ULOP3.LUT UR4, UR4, 0x1, URZ, 0x3c, !UPT ;  /* 0x0000000104047892 */ /* 0x000fe2000f8e3cff */
[----:B0-----:R-:W-:Y:S01]  /*5d20*/  IADD3 R10, P0, PT, R28, UR6, RZ ;  /* 0x000000061c0a7c10 */ /* 0x001fe2000ff1e0ff */
[----:B------:R-:W-:Y:S01]  /*5d30*/  FFMA.FTZ R28, R19, -R29, R27 ;  /* 0x8000001d131c7223 */ /* 0x000fe2000001001b */
[C---:B------:R-:W-:Y:S01]  /*5d40*/  FMUL.FTZ R19, R9.reuse, R59 ;  /* 0x0000003b09137220 */ /* 0x040fe20000410000 */
[C---:B------:R-:W-:Y:S01]  /*5d50*/  FMUL.FTZ R27, R9.reuse, R34 ;  /* 0x00000022091b7220 */ /* 0x040fe20000410000 */
[C---:B------:R-:W-:Y:S01]  /*5d60*/  FMUL.FTZ R29, R9.reuse, R18 ;  /* 0x00000012091d7220 */ /* 0x040fe20000410000 */
[----:B------:R-:W-:Y:S01]  /*5d70*/  FMUL.FTZ R9, R9, R28 ;  /* 0x0000001c09097220 */ /* 0x000fe20000410000 */
[----:B------:R-:W-:-:S02]  /*5d80*/  F2FP.BF16.F32.PACK_AB R18, R25, R48 ;  /* 0x000000301912723e */ /* 0x000fc400000010ff */
[----:B------:R-:W-:Y:S02]  /*5d90*/  F2FP.BF16.F32.PACK_AB R19, R30, R19 ;  /* 0x000000131e13723e */ /* 0x000fe400000010ff */
[----:B------:R-:W-:Y:S02]  /*5da0*/  F2FP.BF16.F32.PACK_AB R39, R27, R36 ;  /* 0x000000241b27723e */ /* 0x000fe400000010ff */
[----:B--2---:R-:W-:Y:S02]  /*5db0*/  IADD3.X R11, PT, PT, R50, UR7, RZ, P0, !PT ;  /* 0x00000007320b7c10 */ /* 0x004fe400087fe4ff */
[----:B------:R-:W-:Y:S02]  /*5dc0*/  F2FP.BF16.F32.PACK_AB R24, R29, R24 ;  /* 0x000000181d18723e */ /* 0x000fe400000010ff */
[----:B------:R-:W-:Y:S01]  /*5dd0*/  F2FP.BF16.F32.PACK_AB R25, R9, R26 ;  /* 0x0000001a0919723e */ /* 0x000fe200000010ff */
[----:B------:R1:W-:Y:S04]  /*5de0*/  STG.E.64 desc[UR14][R10.64], R12 ;  /* 0x0000000c0a007986 */ /* 0x0003e8000c101b0e */
[----:B------:R1:W-:Y:S04]  /*5df0*/  STG.E.64 desc[UR14][R10.64+0x5000], R14 ;  /* 0x0050000e0a007986 */ /* 0x0003e8000c101b0e */
[----:B------:R1:W-:Y:S04]  /*5e00*/  STG.E.64 desc[UR14][R10.64+0xa000], R16 ;  /* 0x00a000100a007986 */ /* 0x0003e8000c101b0e */
[----:B------:R1:W-:Y:S04]  /*5e10*/  STG.E.64 desc[UR14][R10.64+0xf000], R18 ;  /* 0x00f000120a007986 */ /* 0x0003e8000c101b0e */
[----:B------:R1:W-:Y:S04]  /*5e20*/  STG.E.64 desc[UR14][R10.64+0x14000], R40 ;  /* 0x014000280a007986 */ /* 0x0003e8000c101b0e */
[----:B------:R1:W-:Y:S04]  /*5e30*/  STG.E.64 desc[UR14][R10.64+0x19000], R38 ;  /* 0x019000260a007986 */ /* 0x0003e8000c101b0e */
[----:B------:R1:W-:Y:S04]  /*5e40*/  STG.E.64 desc[UR14][R10.64+0x1e000], R20 ;  /* 0x01e000140a007986 */ /* 0x0003e8000c101b0e */
[----:B------:R1:W-:Y:S01]  /*5e50*/  STG.E.64 desc[UR14][R10.64+0x23000], R24 ;  /* 0x023000180a007986 */ /* 0x0003e2000c101b0e */
[----:B---3--:R-:W-:Y:S05]  /*5e60*/  BRA.U !UP0, `(.L_x_449) ;  /* 0xffffffa508b07547 */ /* 0x008fea000b83ffff */
.L_x_437:
        /* <DEDUP_REMOVED lines=11> */
[----:B------:R-:W0:Y:S01]  /*5f20*/  S2UR UR9, SR_CgaCtaId ;  /* 0x00000000000979c3 */ /* 0x000e220000008800 */
[----:B------:R-:W-:Y:S01]  /*5f30*/  SHF.R.U32.HI R28, RZ, 0x4, R49 ;  /* 0x00000004ff1c7819 */ /* 0x000fe20000011631 */
[----:B------:R-:W-:Y:S01]  /*5f40*/  UISETP.LT.AND.EX UP0, UPT, UR17, URZ, UPT, UP0 ;  /* 0x000000ff1100728c */ /* 0x000fe2000bf01300 */
[----:B------:R-:W-:Y:S01]  /*5f50*/  LOP3.LUT R30, RZ, R31, RZ, 0x33, !PT ;  /* 0x0000001fff1e7212 */ /* 0x000fe200078e33ff */
[----:B------:R-:W-:Y:S01]  /*5f60*/  UMOV UR8, 0x400 ;  /* 0x0000040000087882 */ /* 0x000fe20000000000 */
[----:B-----5:R-:W-:Y:S01]  /*5f70*/  LOP3.LUT R0, R28, 0x1e, RZ, 0xc0, !PT ;  /* 0x0000001e1c007812 */ /* 0x020fe200078ec0ff */
[----:B------:R-:W-:Y:S01]  /*5f80*/  USEL UR7, UR16, 0x15, UP0 ;  /* 0x0000001510077887 */ /* 0x000fe20008000000 */
[C---:B------:R-:W-:Y:S01]  /*5f90*/  LOP3.LUT R27, R49.reuse, 0x1f, RZ, 0xc0, !PT ;  /* 0x0000001f311b7812 */ /* 0x040fe200078ec0ff */
[----:B------:R-:W-:Y:S01]  /*5fa0*/  USEL UR4, UR17, URZ, UP0 ;  /* 0x000000ff11047287 */ /* 0x000fe20008000000 */
[C---:B-1----:R-:W-:Y:S01]  /*5fb0*/  LOP3.LUT R40, R49.reuse, 0xf, RZ, 0xc0, !PT ;  /* 0x0000000f31287812 */ /* 0x042fe200078ec0ff */
[----:B------:R-:W-:Y:S01]  /*5fc0*/  USHF.L.U32 UR10, UR7, 0x1, URZ ;  /* 0x00000001070a7899 */ /* 0x000fe200080006ff */
[----:B------:R-:W-:Y:S01]  /*5fd0*/  SHF.L.U32 R25, R49, 0x1, RZ ;  /* 0x0000000131197819 */ /* 0x000fe200000006ff */
[----:B------:R-:W-:Y:S01]  /*5fe0*/  USHF.L.U64.HI UR7, UR7, 0x1, UR4 ;  /* 0x0000000107077899 */ /* 0x000fe20008010204 */
[----:B------:R-:W-:-:S03]  /*5ff0*/  MOV R24, UR6 ;  /* 0x0000000600187c02 */ /* 0x000fc60008000f00 */
[----:B------:R-:W-:Y:S02]  /*6000*/  IADD3 R30, P0, PT, R30, UR10, RZ ;  /* 0x0000000a1e1e7c10 */ /* 0x000fe4000ff1e0ff */
[----:B------:R-:W-:Y:S01]  /*6010*/  MOV R29, UR7 ;  /* 0x00000007001d7c02 */ /* 0x000fe20008000f00 */
[----:B------:R-:W1:Y:S03]  /*6020*/  LDCU.64 UR4, c[0x0][0x3d0] ;  /* 0x00007a00ff0477ac */ /* 0x000e660008000a00 */
[----:B------:R-:W-:Y:S01]  /*6030*/  IADD3.X R29, PT, PT, R29, -0x1, RZ, P0, !PT ;  /* 0xffffffff1d1d7810 */ /* 0x000fe200007fe4ff */
[----:B0-----:R-:W-:-:S04]  /*6040*/  ULEA UR8, UR9, UR8, 0x18 ;  /* 0x0000000809087291 */ /* 0x001fc8000f8ec0ff */
[----:B------:R-:W-:Y:S02]  /*6050*/  IMAD.WIDE.U32 R2, R29, -0x33333333, RZ ;  /* 0xcccccccd1d027825 */ /* 0x000fe400078e00ff */
[----:B------:R-:W-:Y:S02]  /*6060*/  LEA R26, R31, UR8, 0x7 ;  /* 0x000000081f1a7c11 */ /* 0x000fe4000f8e38ff */
[----:B------:R-:W-:-:S04]  /*6070*/  IMAD.WIDE.U32 R4, P0, R30, -0x33333334, R2 ;  /* 0xcccccccc1e047825 */ /* 0x000fc80007800002 */
[----:B------:R-:W-:Y:S01]  /*6080*/  IMAD.WIDE.U32 R2, R30, -0x33333333, RZ ;  /* 0xcccccccd1e027825 */ /* 0x000fe200078e00ff */
[----:B------:R-:W-:Y:S01]  /*6090*/  IADD3.X R7, PT, PT, RZ, RZ, RZ, P0, !PT ;  /* 0x000000ffff077210 */ /* 0x000fe200007fe4ff */
[----:B-1----:R-:W-:Y:S01]  /*60a0*/  UIADD3 UR4, UP0, UPT, UR4, 0xcaa00, URZ ;  /* 0x000caa0004047890 */ /* 0x002fe2000ff1e0ff */
        /* <DEDUP_REMOVED lines=21> */
.L_x_461:
        /* <DEDUP_REMOVED lines=26> */
.L_x_454:
        /* <DEDUP_REMOVED lines=33> */
.L_x_453:
[----:B------:R-:W-:Y:S05]  /*65b0*/  BSYNC.RECONVERGENT B1 ;  /* 0x0000000000017941 */ /* 0x000fea0003800200 */
.L_x_452:
        /* <DEDUP_REMOVED lines=25> */
.L_x_456:
[----:B------:R-:W-:Y:S05]  /*6750*/  BSYNC.RECONVERGENT B1 ;  /* 0x0000000000017941 */ /* 0x000fea0003800200 */
.L_x_455:
        /* <DEDUP_REMOVED lines=28> */
.L_x_451:
[----:B------:R-:W-:Y:S05]  /*6920*/  BSYNC.RECONVERGENT B0 ;  /* 0x0000000000007941 */ /* 0x000fea0003800200 */
.L_x_450:
[----:B------:R0:W-:Y:S01]  /*6930*/  STS [R26], R35 ;  /* 0x000000231a007388 */ /* 0x0001e20000000800 */
[----:B------:R-:W1:Y:S01]  /*6940*/  LDC.64 R6, c[0x0][0x388] ;  /* 0x0000e200ff067b82 */ /* 0x000e620000000a00 */
[----:B------:R-:W-:Y:S02]  /*6950*/  ISETP.GT.U32.AND P1, PT, R40, 0x9, PT ;  /* 0x000000092800780c */ /* 0x000fe40003f24070 */
[----:B------:R0:W-:Y:S01]  /*6960*/  STS [R26+0x500], R34 ;  /* 0x000500221a007388 */ /* 0x0001e20000000800 */
[----:B------:R-:W-:-:S04]  /*6970*/  MOV R8, R28 ;  /* 0x0000001c00087202 */ /* 0x000fc80000000f00 */
[----:B------:R-:W2:Y:S08]  /*6980*/  LDC.64 R4, c[0x0][0x390] ;  /* 0x0000e400ff047b82 */ /* 0x000eb00000000a00 */
[----:B0-----:R-:W-:Y:S06]  /*6990*/  BAR.SYNC.DEFER_BLOCKING 0x0 ;  /* 0x0000000000007b1d */ /* 0x001fec0000010000 */
.L_x_460:
        /* <DEDUP_REMOVED lines=32> */
.L_x_471:
        /* <DEDUP_REMOVED lines=10> */
.L_x_459:
[----:B------:R-:W-:Y:S05]  /*6c40*/  BSYNC.RECONVERGENT B0 ;  /* 0x0000000000007941 */ /* 0x000fea0003800200 */
.L_x_458:
        /* <DEDUP_REMOVED lines=9> */
.L_x_457:
        /* <DEDUP_REMOVED lines=8> */
.L_x_463:
[----:B------:R-:W-:Y:S05]  /*6d60*/  BSYNC B0 ;  /* 0x0000000000007941 */ /* 0x000fea0003800000 */
.L_x_462:
        /* <DEDUP_REMOVED lines=8> */
.L_x_464:
[----:B------:R-:W-:Y:S01]  /*6df0*/  FADD.FTZ R12, R12, R9 ;  /* 0x000000090c0c7221 */ /* 0x000fe20000010000 */
[----:B------:R-:W-:-:S04]  /*6e00*/  HFMA2 R19, -RZ, RZ, 0, 2.384185791015625e-07 ;  /* 0x00000004ff137431 */ /* 0x000fc800000001ff */
[----:B------:R-:W-:Y:S02]  /*6e10*/  MOV R20, R12 ;  /* 0x0000000c00147202 */ /* 0x000fe40000000f00 */
[----:B------:R-:W-:-:S07]  /*6e20*/  MOV R11, R18 ;  /* 0x00000012000b7202 */ /* 0x000fce0000000f00 */
[----:B------:R-:W-:Y:S05]  /*6e30*/  WARPSYNC.COLLECTIVE R17, `(.L_x_465) ;  /* 0x0000000011087348 */ /* 0x000fea0003c00000 */
[----:B------:R0:W1:Y:S02]  /*6e40*/  SHFL.BFLY P3, R18, R20, R19, R22 ;  /* 0x0c00001314127389 */ /* 0x0000640000060016 */
[----:B01----:R-:W-:Y:S05]  /*6e50*/  ENDCOLLECTIVE ;  /* 0x000000000000791b */ /* 0x003fea0003800000 */
.L_x_465:
[----:B------:R-:W-:-:S05]  /*6e60*/  FADD.FTZ R11, R11, R10 ;  /* 0x0000000a0b0b7221 */ /* 0x000fca0000010000 */
[----:B------:R-:W-:Y:S02]  /*6e70*/  MOV R20, R11 ;  /* 0x0000000b00147202 */ /* 0x000fe40000000f00 */
[----:B------:R-:W-:-:S07]  /*6e80*/  MOV R13, R18 ;  /* 0x00000012000d7202 */ /* 0x000fce0000000f00 */
[----:B------:R-:W-:Y:S05]  /*6e90*/  WARPSYNC.COLLECTIVE R17, `(.L_x_466) ;  /* 0x0000000011087348 */ /* 0x000fea0003c00000 */
[----:B------:R0:W1:Y:S02]  /*6ea0*/  SHFL.BFLY P3, R18, R20, R19, R22 ;  /* 0x0c00001314127389 */ /* 0x0000640000060016 */
[----:B01----:R-:W-:Y:S05]  /*6eb0*/  ENDCOLLECTIVE ;  /* 0x000000000000791b */ /* 0x003fea0003800000 */
.L_x_466:
[----:B------:R-:W-:Y:S01]  /*6ec0*/  FADD.FTZ R13, R12, R13 ;  /* 0x0000000d0c0d7221 */ /* 0x000fe20000010000 */
[----:B------:R-:W-:-:S04]  /*6ed0*/  HFMA2 R19, -RZ, RZ, 0, 1.1920928955078125e-07 ;  /* 0x00000002ff137431 */ /* 0x000fc800000001ff */
[----:B------:R-:W-:Y:S02]  /*6ee0*/  MOV R20, R13 ;  /* 0x0000000d00147202 */ /* 0x000fe40000000f00 */
[----:B------:R-:W-:-:S07]  /*6ef0*/  MOV R14, R18 ;  /* 0x00000012000e7202 */ /* 0x000fce0000000f00 */
[----:B------:R-:W-:Y:S05]  /*6f00*/  WARPSYNC.COLLECTIVE R17, `(.L_x_467) ;  /* 0x0000000011087348 */ /* 0x000fea0003c00000 */
[----:B------:R0:W1:Y:S02]  /*6f10*/  SHFL.BFLY P3, R18, R20, R19, R22 ;  /* 0x0c00001314127389 */ /* 0x0000640000060016 */
[----:B01----:R-:W-:Y:S05]  /*6f20*/  ENDCOLLECTIVE ;  /* 0x000000000000791b */ /* 0x003fea0003800000 */
.L_x_467:
[----:B------:R-:W-:-:S05]  /*6f30*/  FADD.FTZ R14, R11, R14 ;  /* 0x0000000e0b0e7221 */ /* 0x000fca0000010000 */
[----:B------:R-:W-:Y:S02]  /*6f40*/  MOV R20, R14 ;  /* 0x0000000e00147202 */ /* 0x000fe40000000f00 */
[----:B------:R-:W-:-:S07]  /*6f50*/  MOV R16, R18 ;  /* 0x0000001200107202 */ /* 0x000fce0000000f00 */
[----:B------:R-:W-:Y:S05]  /*6f60*/  WARPSYNC.COLLECTIVE R17, `(.L_x_468) ;  /* 0x0000000011087348 */ /* 0x000fea0003c00000 */
[----:B------:R0:W1:Y:S02]  /*6f70*/  SHFL.BFLY P3, R18, R20, R19, R22 ;  /* 0x0c00001314127389 */ /* 0x0000640000060016 */
[----:B01----:R-:W-:Y:S05]  /*6f80*/  ENDCOLLECTIVE ;  /* 0x000000000000791b */ /* 0x003fea0003800000 */
.L_x_468:
[----:B------:R-:W-:Y:S01]  /*6f90*/  FADD.FTZ R16, R13, R16 ;  /* 0x000000100d107221 */ /* 0x000fe20000010000 */
[----:B------:R-:W-:-:S04]  /*6fa0*/  HFMA2 R19, -RZ, RZ, 0, 5.9604644775390625e-08 ;  /* 0x00000001ff137431 */ /* 0x000fc800000001ff */
[----:B------:R-:W-:Y:S02]  /*6fb0*/  MOV R20, R16 ;  /* 0x0000001000147202 */ /* 0x000fe40000000f00 */
[----:B------:R-:W-:-:S07]  /*6fc0*/  MOV R9, R18 ;  /* 0x0000001200097202 */ /* 0x000fce0000000f00 */
[----:B------:R-:W-:Y:S05]  /*6fd0*/  WARPSYNC.COLLECTIVE R17, `(.L_x_469) ;  /* 0x0000000011087348 */ /* 0x000fea0003c00000 */
[----:B------:R0:W1:Y:S02]  /*6fe0*/  SHFL.BFLY P3, R18, R20, R19, R22 ;  /* 0x0c00001314127389 */ /* 0x0000640000060016 */
[----:B01----:R-:W-:Y:S05]  /*6ff0*/  ENDCOLLECTIVE ;  /* 0x000000000000791b */ /* 0x003fea0003800000 */
.L_x_469:
[----:B------:R-:W-:-:S05]  /*7000*/  FADD.FTZ R9, R14, R9 ;  /* 0x000000090e097221 */ /* 0x000fca0000010000 */
[----:B------:R-:W-:Y:S02]  /*7010*/  MOV R20, R9 ;  /* 0x0000000900147202 */ /* 0x000fe40000000f00 */
[----:B------:R-:W-:-:S07]  /*7020*/  MOV R15, R18 ;  /* 0x00000012000f7202 */ /* 0x000fce0000000f00 */
[----:B------:R-:W-:Y:S05]  /*7030*/  WARPSYNC.COLLECTIVE R17, `(.L_x_470) ;  /* 0x0000000011087348 */ /* 0x000fea0003c00000 */
[----:B------:R0:W1:Y:S02]  /*7040*/  SHFL.BFLY P3, R18, R20, R19, R22 ;  /* 0x0c00001314127389 */ /* 0x0000640000060016 */
[----:B01----:R-:W-:Y:S05]  /*7050*/  ENDCOLLECTIVE ;  /* 0x000000000000791b */ /* 0x003fea0003800000 */
.L_x_470:
[----:B------:R-:W-:Y:S01]  /*7060*/  FADD.FTZ R15, R16, R15 ;  /* 0x0000000f100f7221 */ /* 0x000fe20000010000 */
[----:B------:R-:W-:Y:S01]  /*7070*/  MOV R10, R18 ;  /* 0x00000012000a7202 */ /* 0x000fe20000000f00 */
[----:B------:R-:W-:Y:S06]  /*7080*/  BRA `(.L_x_471) ;  /* 0xfffffff800c47947 */ /* 0x000fec000383ffff */
.L_x_472:
        /* <DEDUP_REMOVED lines=15> */
.L_x_1139:


//--------------------- .text._ZN13group_norm_v218gn_bwd_cuda_kernelI13__nv_bfloat16Li320ELi1ELi16ELi160ELi64ELb1ELb1ELi64ELi320ELi320ELi4ELb1ELi144ELb0ELb0ELNS_15WgradSyncMethodE3ENS_16CompileConditionILi1000EEEEEvPT_S6_S6_PKS5_S8_S8_S8_PKfflPfPj --------------------------
	.section	.text._ZN13group_norm_v218gn_bwd_cuda_kernelI13__nv_bfloat16Li320ELi1ELi16ELi160ELi64ELb1ELb1ELi64ELi320ELi320ELi4ELb1ELi144ELb0ELb0ELNS_15WgradSyncMethodE3ENS_16CompileConditionILi1000EEEEEvPT_S6_S6_PKS5_S8_S8_S8_PKfflPfPj,"ax",@progbits
	.align	128
        .global         _ZN13group_norm_v218gn_bwd_cuda_kernelI13__nv_bfloat16Li320ELi1ELi16ELi160ELi64ELb1ELb1ELi64ELi320ELi320ELi4ELb1ELi144ELb0ELb0ELNS_15WgradSyncMethodE3ENS_16CompileConditionILi1000EEEEEvPT_S6_S6_PKS5_S8_S8_S8_PKfflPfPj
        .type           _ZN13group_norm_v218gn_bwd_cuda_kernelI13__nv_bfloat16Li320ELi1ELi16ELi160ELi64ELb1ELb1ELi64ELi320ELi320ELi4ELb1ELi144ELb0ELb0ELNS_15WgradSyncMethodE3ENS_16CompileConditionILi1000EEEEEvPT_S6_S6_PKS5_S8_S8_S8_PKfflPfPj,@function
        .size           _ZN13group_norm_v218gn_bwd_cuda_kernelI13__nv_bfloat16Li320ELi1ELi16ELi160ELi64ELb1ELb1ELi64ELi320ELi320ELi4ELb1ELi144ELb0ELb0ELNS_15WgradSyncMethodE3ENS_16CompileConditionILi1000EEEEEvPT_S6_S6_PKS5_S8_S8_S8_PKfflPfPj,(.L_x_1140 - _ZN13group_norm_v218gn_bwd_cuda_kernelI13__nv_bfloat16Li320ELi1ELi16ELi160ELi64ELb1ELb1ELi64ELi320ELi320ELi4ELb1ELi144ELb0ELb0ELNS_15WgradSyncMethodE3ENS_16CompileConditionILi1000EEEEEvPT_S6_S6_PKS5_S8_S8_S8_PKfflPfPj)
        .other          _ZN13group_norm_v218gn_bwd_cuda_kernelI13__nv_bfloat16Li320ELi1ELi16ELi160ELi64ELb1ELb1ELi64ELi320ELi320ELi4ELb1ELi144ELb0ELb0ELNS_15WgradSyncMethodE3ENS_16CompileConditionILi1000EEEEEvPT_S6_S6_PKS5_S8_S8_S8_PKfflPfPj,@"STO_CUDA_ENTRY STV_DEFAULT"
_ZN13group_norm_v218gn_bwd_cuda_kernelI13__nv_bfloat16Li320ELi1ELi16ELi160ELi64ELb1ELb1ELi64ELi320ELi320ELi4ELb1ELi144ELb0ELb0ELNS_15WgradSyncMethodE3ENS_16CompileConditionILi1000EEEEEvPT_S6_S6_PKS5_S8_S8_S8_PKfflPfPj:
.text._ZN13group_norm_v218gn_bwd_cuda_kernelI13__nv_bfloat16Li320ELi1ELi16ELi160ELi64ELb1ELb1ELi64ELi320ELi320ELi4ELb1ELi144ELb0ELb0ELNS_15WgradSyncMethodE3ENS_16CompileConditionILi1000EEEEEvPT_S6_S6_PKS5_S8_S8_S8_PKfflPfPj:
        /* <DEDUP_REMOVED lines=9> */
[----:B------:R-:W-:-:S09]  /*0090*/  UISETP.GT.AND.EX UP0, UPT, UR11, URZ, UPT, UP0 ;  /* 0x000000ff0b00728c */ /* 0x000fd2000bf04300 */
[----:B0-----:R-:W-:Y:S05]  /*00a0*/  BRA.U UP0, `(.L_x_473) ;  /* 0x0000000100687547 */ /* 0x001fea000b800000 */
[----:B------:R-:W0:Y:S01]  /*00b0*/  S2R R0, SR_TID.X ;  /* 0x0000000000007919 */ /* 0x000e220000002100 */
[----:B------:R-:W-:Y:S01]  /*00c0*/  BAR.SYNC.DEFER_BLOCKING 0x0 ;  /* 0x0000000000007b1d */ /* 0x000fe20000010000 */
[----:B0-----:R-:W-:-:S13]  /*00d0*/  ISETP.NE.AND P0, PT, R0, RZ, PT ;  /* 0x000000ff0000720c */ /* 0x001fda0003f05270 */
[----:B------:R-:W-:Y:S05]  /*00e0*/  @P0 BRA `(.L_x_474) ;  /* 0x00000000004c0947 */ /* 0x000fea0003800000 */
[----:B------:R-:W0:Y:S01]  /*00f0*/  S2UR UR5, SR_CTAID.X ;  /* 0x00000000000579c3 */ /* 0x000e220000002500 */
[----:B------:R-:W-:Y:S01]  /*0100*/  USHF.R.U32.HI UR4, URZ, 0x3, UR9 ;  /* 0x00000003ff047899 */ /* 0x000fe20008011609 */
[----:B------:R-:W-:-:S06]  /*0110*/  MOV R5, UR16 ;  /* 0x0000001000057c02 */ /* 0x000fcc0008000f00 */
[----:B------:R-:W1:Y:S01]  /*0120*/  LDC.64 R2, c[0x0][0x3d8] ;  /* 0x0000f600ff027b82 */ /* 0x000e620000000a00 */
[----:B0-----:R-:W-:-:S03]  /*0130*/  ULOP3.LUT UP0, URZ, UR4, UR5, URZ, 0xfc, !UPT ;  /* 0x0000000504ff7292 */ /* 0x001fc6000f80fcff */
[----:B------:R-:W-:Y:S02]  /*0140*/  UMOV UR4, 0x7fffffef ;  /* 0x7fffffef00047882 */ /* 0x000fe40000000000 */
[----:B------:R-:W-:Y:S01]  /*0150*/  USEL UR4, UR4, 0x1, !UP0 ;  /* 0x0000000104047887 */ /* 0x000fe2000c000000 */
[----:B-1----:R-:W-:-:S05]  /*0160*/  IMAD.WIDE.U32 R2, R5, 0x4, R2 ;  /* 0x0000000405027825 */ /* 0x002fca00078e0002 */
[----:B------:R-:W-:Y:S01]  /*0170*/  MOV R5, UR4 ;  /* 0x0000000400057c02 */ /* 0x000fe20008000f00 */
[----:B------:R-:W-:Y:S06]  /*0180*/  MEMBAR.ALL.GPU ;  /* 0x0000000000007992 */ /* 0x000fec000000a000 */
[----:B------:R-:W-:-:S00]  /*0190*/  ERRBAR ;  /* 0x00000000000079ab */ /* 0x000fc00000000000 */
[----:B------:R-:W-:Y:S06]  /*01a0*/  CGAERRBAR ;  /* 0x00000000000075ab */ /* 0x000fec0000000000 */
[----:B------:R0:W5:Y:S02]  /*01b0*/  ATOM.E.ADD.STRONG.GPU PT, R0, desc[UR14][R2.64+0x240], R5 ;  /* 0x800240050200798a */ /* 0x00016400081ef10e */
.L_x_475:
[----:B0-----:R-:W2:Y:S04]  /*01c0*/  LD.E.STRONG.GPU R5, desc[UR14][R2.64+0x240] ;  /* 0x0002400e02057980 */ /* 0x001ea8000c10f900 */
[----:B--2---:R-:W-:Y:S01]  /*01d0*/  CCTL.IVALL ;  /* 0x00000000ff00798f */ /* 0x004fe20002000000 */
[----:B------:R-:W-:Y:S05]  /*01e0*/  YIELD ;  /* 0x0000000000007946 */ /* 0x000fea0003800000 */
[----:B-----5:R-:W-:-:S04]  /*01f0*/  LOP3.LUT R5, R5, R0, RZ, 0x3c, !PT ;  /* 0x0000000005057212 */ /* 0x020fc800078e3cff */
[----:B------:R-:W-:-:S13]  /*0200*/  ISETP.GT.AND P0, PT, R5, -0x1, PT ;  /* 0xffffffff0500780c */ /* 0x000fda0003f04270 */
[----:B------:R-:W-:Y:S05]  /*0210*/  @P0 BRA `(.L_x_475) ;  /* 0xfffffffc00e80947 */ /* 0x000fea000383ffff */
.L_x_474:
[----:B------:R-:W-:Y:S05]  /*0220*/  WARPSYNC.ALL ;  /* 0x0000000000007948 */ /* 0x000fea0003800000 */
[----:B------:R-:W-:Y:S06]  /*0230*/  BAR.SYNC.DEFER_BLOCKING 0x0 ;  /* 0x0000000000007b1d */ /* 0x000fec0000010000 */
[----:B------:R-:W-:Y:S05]  /*0240*/  BRA `(.L_x_476) ;  /* 0x0000008000b47947 */ /* 0x000fea0003800000 */
.L_x_473:
[----:B------:R-:W0:Y:S01]  /*0250*/  S2R R8, SR_TID.X ;  /* 0x0000000000087919 */ /* 0x000e220000002100 */
[----:B------:R-:W1:Y:S01]  /*0260*/  LDC.64 R2, c[0x0][0x3a8] ;  /* 0x0000ea00ff027b82 */ /* 0x000e620000000a00 */
[----:B------:R-:W-:-:S07]  /*0270*/  UIMAD UR4, UR16, 0x140, URZ ;  /* 0x00000140100478a4 */ /* 0x000fce000f8e02ff */
[----:B------:R-:W2:Y:S01]  /*0280*/  LDC.64 R4, c[0x0][0x3b0] ;  /* 0x0000ec00ff047b82 */ /* 0x000ea20000000a00 */
[----:B------:R-:W3:Y:S01]  /*0290*/  S2R R9, SR_CgaCtaId ;  /* 0x0000000000097919 */ /* 0x000ee20000008800 */
[----:B------:R-:W-:Y:S01]  /*02a0*/  MOV R6, UR16 ;  /* 0x0000001000067c02 */ /* 0x000fe20008000f00 */
[----:B------:R-:W4:Y:S01]  /*02b0*/  LDCU.64 UR6, c[0x0][0x3d8] ;  /* 0x00007b00ff0677ac */ /* 0x000f220008000a00 */
        /* <DEDUP_REMOVED lines=13> */
[----:B------:R-:W5:Y:S01]  /*0390*/  LDG.E.64.CONSTANT R4, desc[UR14][R4.64] ;  /* 0x0000000e04047981 */ /* 0x000f62000c1e9b00 */
[----:B------:R-:W-:Y:S02]  /*03a0*/  SHF.R.U32.HI R10, RZ, 0x2, R8 ;  /* 0x00000002ff0a7819 */ /* 0x000fe40000011608 */
[----:B------:R-:W-:Y:S02]  /*03b0*/  CS2R R78, SRZ ;  /* 0x00000000004e7805 */ /* 0x000fe4000001ff00 */
[----:B------:R-:W-:-:S02]  /*03c0*/  MOV R11, UR4 ;  /* 0x00000004000b7c02 */ /* 0x000fc40008000f00 */
[----:B------:R-:W-:Y:S02]  /*03d0*/  CS2R R80, SRZ ;  /* 0x0000000000507805 */ /* 0x000fe4000001ff00 */
[----:B------:R-:W-:Y:S02]  /*03e0*/  LEA R6, R6, R10, 0x1 ;  /* 0x0000000a06067211 */ /* 0x000fe400078e08ff */
[----:B------:R-:W-:Y:S02]  /*03f0*/  CS2R R82, SRZ ;  /* 0x0000000000527805 */ /* 0x000fe4000001ff00 */
[----:B------:R-:W-:Y:S02]  /*0400*/  MOV R0, 0x400 ;  /* 0x0000040000007802 */ /* 0x000fe40000000f00 */
[----:B------:R-:W-:Y:S02]  /*0410*/  CS2R R84, SRZ ;  /* 0x0000000000547805 */ /* 0x000fe4000001ff00 */
[----:B------:R-:W-:Y:S01]  /*0420*/  SHF.L.U32 R8, R8, 0x3, RZ ;  /* 0x0000000308087819 */ /* 0x000fe200000006ff */
[----:B------:R-:W-:Y:S01]  /*0430*/  IMAD R6, R6, 0xa0, -R11 ;  /* 0x000000a006067824 */ /* 0x000fe200078e0a0b */
[----:B------:R-:W-:Y:S01]  /*0440*/  IADD3 R0, PT, PT, R0, 0x2800, RZ ;  /* 0x0000280000007810 */ /* 0x000fe20007ffe0ff */
[----:B------:R-:W-:Y:S01]  /*0450*/  UMOV UR4, URZ ;  /* 0x000000ff00047c82 */ /* 0x000fe20008000000 */
[----:B------:R-:W-:Y:S01]  /*0460*/  LOP3.LUT R10, R8, 0x18, RZ, 0xc0, !PT ;  /* 0x00000018080a7812 */ /* 0x000fe200078ec0ff */
[----:B----4-:R-:W-:Y:S01]  /*0470*/  UIMAD.WIDE.U32 UR6, UR16, 0x4, UR6 ;  /* 0x00000004100678a5 */ /* 0x010fe2000f8e0006 */
[C---:B------:R-:W-:Y:S01]  /*0480*/  LOP3.LUT R8, R6.reuse, 0x4, RZ, 0xfc, !PT ;  /* 0x0000000406087812 */ /* 0x040fe200078efcff */
[----:B------:R-:W-:Y:S01]  /*0490*/  UMOV UR10, UR9 ;  /* 0x00000009000a7c82 */ /* 0x000fe20008000000 */
[C---:B------:R-:W-:Y:S01]  /*04a0*/  LOP3.LUT R11, R6.reuse, 0x8, RZ, 0xfc, !PT ;  /* 0x00000008060b7812 */ /* 0x040fe200078efcff */
[----:B------:R-:W-:Y:S01]  /*04b0*/  UMOV UR5, URZ ;  /* 0x000000ff00057c82 */ /* 0x000fe20008000000 */
[----:B------:R-:W-:-:S02]  /*04c0*/  LOP3.LUT R12, R6, 0xc, RZ, 0xfc, !PT ;  /* 0x0000000c060c7812 */ /* 0x000fc400078efcff */
[----:B---3--:R-:W-:Y:S02]  /*04d0*/  LEA R0, R9, R0, 0x18 ;  /* 0x0000000009007211 */ /* 0x008fe400078ec0ff */
[----:B------:R-:W-:Y:S02]  /*04e0*/  SHF.R.U32.HI R9, RZ, 0x2, R8 ;  /* 0x00000002ff097819 */ /* 0x000fe40000011608 */
[----:B------:R-:W-:Y:S02]  /*04f0*/  SHF.R.U32.HI R11, RZ, 0x2, R11 ;  /* 0x00000002ff0b7819 */ /* 0x000fe4000001160b */
[C---:B------:R-:W-:Y:S01]  /*0500*/  IADD3 R14, PT, PT, R6.reuse, 0x24, RZ ;  /* 0x00000024060e7810 */ /* 0x040fe20007ffe0ff */
[----:B------:R-:W-:Y:S01]  /*0510*/  IMAD R9, R9, 0x28, R0 ;  /* 0x0000002809097824 */ /* 0x000fe200078e0200 */
[----:B------:R-:W-:Y:S01]  /*0520*/  SHF.R.U32.HI R13, RZ, 0x2, R12 ;  /* 0x00000002ff0d7819 */ /* 0x000fe2000001160c */
[----:B------:R-:W-:Y:S01]  /*0530*/  IMAD R11, R11, 0x28, R0 ;  /* 0x000000280b0b7824 */ /* 0x000fe200078e0200 */
[----:B------:R-:W-:-:S02]  /*0540*/  IADD3 R16, PT, PT, R6, 0x28, RZ ;  /* 0x0000002806107810 */ /* 0x000fc40007ffe0ff */
[C---:B------:R-:W-:Y:S01]  /*0550*/  IADD3 R18, PT, PT, R6.reuse, 0x2c, RZ ;  /* 0x0000002c06127810 */ /* 0x040fe20007ffe0ff */
[----:B------:R-:W-:Y:S01]  /*0560*/  IMAD R13, R13, 0x28, R0 ;  /* 0x000000280d0d7824 */ /* 0x000fe200078e0200 */
[----:B------:R-:W-:Y:S02]  /*0570*/  SHF.R.U32.HI R15, RZ, 0x2, R14 ;  /* 0x00000002ff0f7819 */ /* 0x000fe4000001160e */
[----:B------:R-:W-:Y:S02]  /*0580*/  SHF.R.U32.HI R17, RZ, 0x2, R16 ;  /* 0x00000002ff117819 */ /* 0x000fe40000011610 */
[C---:B------:R-:W-:Y:S01]  /*0590*/  IADD3 R20, PT, PT, R6.reuse, 0x30, RZ ;  /* 0x0000003006147810 */ /* 0x040fe20007ffe0ff */
[----:B------:R-:W-:Y:S01]  /*05a0*/  IMAD R15, R15, 0x28, R0 ;  /* 0x000000280f0f7824 */ /* 0x000fe200078e0200 */
[----:B------:R-:W-:Y:S01]  /*05b0*/  SHF.R.U32.HI R19, RZ, 0x2, R18 ;  /* 0x00000002ff137819 */ /* 0x000fe20000011612 */
[----:B------:R-:W-:Y:S01]  /*05c0*/  IMAD R17, R17, 0x28, R0 ;  /* 0x0000002811117824 */ /* 0x000fe200078e0200 */
[----:B------:R-:W-:-:S02]  /*05d0*/  IADD3 R22, PT, PT, R6, 0x34, RZ ;  /* 0x0000003406167810 */ /* 0x000fc40007ffe0ff */
[----:B------:R-:W-:Y:S01]  /*05e0*/  IADD3 R24, PT, PT, R6, 0x38, RZ ;  /* 0x0000003806187810 */ /* 0x000fe20007ffe0ff */
[----:B------:R-:W-:Y:S01]  /*05f0*/  IMAD R19, R19, 0x28, R0 ;  /* 0x0000002813137824 */ /* 0x000fe200078e0200 */
[----:B------:R-:W-:Y:S02]  /*0600*/  IADD3 R14, PT, PT, R9, R10, RZ ;  /* 0x0000000a090e7210 */ /* 0x000fe40007ffe0ff */
[C---:B------:R-:W-:Y:S02]  /*0610*/  IADD3 R12, PT, PT, R10.reuse, R11, RZ ;  /* 0x0000000b0a0c7210 */ /* 0x040fe40007ffe0ff */
[----:B------:R-:W-:Y:S01]  /*0620*/  SHF.R.U32.HI R21, RZ, 0x2, R20 ;  /* 0x00000002ff157819 */ /* 0x000fe20000011614 */
[----:B------:R-:W-:Y:S01]  /*0630*/  STL [R1+0x84], R14 ;  /* 0x0000840e01007387 */ /* 0x000fe20000100800 */
[----:B------:R-:W-:Y:S02]  /*0640*/  IADD3 R11, PT, PT, R10, R13, RZ ;  /* 0x0000000d0a0b7210 */ /* 0x000fe40007ffe0ff */
[----:B------:R-:W-:Y:S01]  /*0650*/  SHF.R.U32.HI R23, RZ, 0x2, R22 ;  /* 0x00000002ff177819 */ /* 0x000fe20000011616 */
[----:B------:R0:W-:Y:S01]  /*0660*/  STL [R1+0x80], R12 ;  /* 0x0000800c01007387 */ /* 0x0001e20000100800 */
[C---:B------:R-:W-:Y:S01]  /*0670*/  IADD3 R26, PT, PT, R6.reuse, 0x3c, RZ ;  /* 0x0000003c061a7810 */ /* 0x040fe20007ffe0ff */
[----:B------:R-:W-:Y:S01]  /*0680*/  IMAD R21, R21, 0x28, R0 ;  /* 0x0000002815157824 */ /* 0x000fe200078e0200 */
[----:B------:R-:W-:Y:S01]  /*0690*/  SHF.R.U32.HI R25, RZ, 0x2, R24 ;  /* 0x00000002ff197819 */ /* 0x000fe20000011618 */
[----:B------:R1:W-:Y:S01]  /*06a0*/  STL [R1+0x7c], R11 ;  /* 0x00007c0b01007387 */ /* 0x0003e20000100800 */
[C---:B------:R-:W-:Y:S01]  /*06b0*/  IADD3 R28, PT, PT, R6.reuse, 0x40, RZ ;  /* 0x00000040061c7810 */ /* 0x040fe20007ffe0ff */
[--C-:B------:R-:W-:Y:S01]  /*06c0*/  IMAD R23, R23, 0x28, R0.reuse ;  /* 0x0000002817177824 */ /* 0x100fe200078e0200 */
[----:B------:R-:W-:Y:S01]  /*06d0*/  IADD3 R30, PT, PT, R6, 0x44, RZ ;  /* 0x00000044061e7810 */ /* 0x000fe20007ffe0ff */
[----:B------:R-:W-:Y:S01]  /*06e0*/  IMAD R25, R25, 0x28, R0 ;  /* 0x0000002819197824 */ /* 0x000fe200078e0200 */
[----:B------:R-:W-:-:S02]  /*06f0*/  IADD3 R13, PT, PT, R10, R15, RZ ;  /* 0x0000000f0a0d7210 */ /* 0x000fc40007ffe0ff */
[C---:B0-----:R-:W-:Y:S02]  /*0700*/  IADD3 R12, PT, PT, R10.reuse, R17, RZ ;  /* 0x000000110a0c7210 */ /* 0x041fe40007ffe0ff */
[----:B------:R-:W-:Y:S01]  /*0710*/  SHF.R.U32.HI R27, RZ, 0x2, R26 ;  /* 0x00000002ff1b7819 */ /* 0x000fe2000001161a */
[----:B------:R0:W-:Y:S01]  /*0720*/  STL [R1+0x78], R13 ;  /* 0x0000780d01007387 */ /* 0x0001e20000100800 */
[----:B-1----:R-:W-:Y:S02]  /*0730*/  IADD3 R11, PT, PT, R10, R19, RZ ;  /* 0x000000130a0b7210 */ /* 0x002fe40007ffe0ff */
        /* <DEDUP_REMOVED lines=10> */
[----:B0-----:R-:W-:-:S02]  /*07e0*/  IADD3 R13, PT, PT, R10, R21, RZ ;  /* 0x000000150a0d7210 */ /* 0x001fc40007ffe0ff */
[C---:B-1----:R-:W-:Y:S02]  /*07f0*/  IADD3 R12, PT, PT, R10.reuse, R23, RZ ;  /* 0x000000170a0c7210 */ /* 0x042fe40007ffe0ff */
[----:B------:R-:W-:Y:S01]  /*0800*/  SHF.R.U32.HI R33, RZ, 0x2, R32 ;  /* 0x00000002ff217819 */ /* 0x000fe20000011620 */
[----:B------:R0:W-:Y:S01]  /*0810*/  STL [R1+0x6c], R13 ;  /* 0x00006c0d01007387 */ /* 0x0001e20000100800 */
[----:B---3--:R-:W-:Y:S02]  /*0820*/  IADD3 R11, PT, PT, R10, R25, RZ ;  /* 0x000000190a0b7210 */ /* 0x008fe40007ffe0ff */
        /* <DEDUP_REMOVED lines=41> */
[----:B------:R-:W-:Y:S02]  /*0ac0*/  IADD3 R6, PT, PT, R6, 0x78, RZ ;  /* 0x0000007806067810 */ /* 0x000fe40007ffe0ff */
[C---:B-1----:R-:W-:Y:S01]  /*0ad0*/  IADD3 R12, PT, PT, R10.reuse, R41, RZ ;  /* 0x000000290a0c7210 */ /* 0x042fe20007ffe0ff */
[----:B------:R0:W-:Y:S01]  /*0ae0*/  STL [R1+0x48], R13 ;  /* 0x0000480d01007387 */ /* 0x0001e20000100800 */
[----:B------:R-:W-:Y:S02]  /*0af0*/  SHF.R.U32.HI R51, RZ, 0x2, R50 ;  /* 0x00000002ff337819 */ /* 0x000fe40000011632 */
[C---:B---3--:R-:W-:Y:S01]  /*0b00*/  IADD3 R11, PT, PT, R10.reuse, R43, RZ ;  /* 0x0000002b0a0b7210 */ /* 0x048fe20007ffe0ff */
[----:B------:R1:W-:Y:S01]  /*0b10*/  STL [R1+0x44], R12 ;  /* 0x0000440c01007387 */ /* 0x0003e20000100800 */
[----:B------:R-:W-:Y:S01]  /*0b20*/  SHF.R.U32.HI R53, RZ, 0x2, R52 ;  /* 0x00000002ff357819 */ /* 0x000fe20000011634 */
[----:B------:R-:W-:Y:S01]  /*0b30*/  IMAD R51, R51, 0x28, R0 ;  /* 0x0000002833337824 */ /* 0x000fe200078e0200 */
[----:B------:R-:W-:Y:S01]  /*0b40*/  SHF.R.U32.HI R55, RZ, 0x2, R54 ;  /* 0x00000002ff377819 */ /* 0x000fe20000011636 */
[----:B------:R3:W-:Y:S01]  /*0b50*/  STL [R1+0x40], R11 ;  /* 0x0000400b01007387 */ /* 0x0007e20000100800 */
[----:B------:R-:W-:Y:S01]  /*0b60*/  SHF.R.U32.HI R57, RZ, 0x2, R6 ;  /* 0x00000002ff397819 */ /* 0x000fe20000011606 */
[--C-:B------:R-:W-:Y:S01]  /*0b70*/  IMAD R53, R53, 0x28, R0.reuse ;  /* 0x0000002835357824 */ /* 0x100fe200078e0200 */
[C---:B0-----:R-:W-:Y:S01]  /*0b80*/  IADD3 R13, PT, PT, R10.reuse, R45, RZ ;  /* 0x0000002d0a0d7210 */ /* 0x041fe20007ffe0ff */
[--C-:B------:R-:W-:Y:S01]  /*0b90*/  IMAD R55, R55, 0x28, R0.reuse ;  /* 0x0000002837377824 */ /* 0x100fe200078e0200 */
[----:B------:R-:W-:Y:S01]  /*0ba0*/  LOP3.LUT R7, R7, 0xffff, RZ, 0xc0, !PT ;  /* 0x0000ffff07077812 */ /* 0x000fe200078ec0ff */
[----:B------:R-:W-:Y:S01]  /*0bb0*/  IMAD R57, R57, 0x28, R0 ;  /* 0x0000002839397824 */ /* 0x000fe200078e0200 */
[C---:B-1----:R-:W-:Y:S01]  /*0bc0*/  IADD3 R12, PT, PT, R10.reuse, R47, RZ ;  /* 0x0000002f0a0c7210 */ /* 0x042fe20007ffe0ff */
[----:B------:R0:W-:Y:S01]  /*0bd0*/  STL [R1+0x3c], R13 ;  /* 0x00003c0d01007387 */ /* 0x0001e20000100800 */
[----:B---3--:R-:W-:Y:S01]  /*0be0*/  IADD3 R11, PT, PT, R10, R49, RZ ;  /* 0x000000310a0b7210 */ /* 0x008fe20007ffe0ff */
[----:B------:R-:W-:-:S02]  /*0bf0*/  IMAD R7, R7, 0xccd, RZ ;  /* 0x00000ccd07077824 */ /* 0x000fc400078e02ff */
[----:B------:R1:W-:Y:S04]  /*0c00*/  STL [R1+0x38], R12 ;  /* 0x0000380c01007387 */ /* 0x0003e80000100800 */
[----:B------:R3:W-:Y:S01]  /*0c10*/  STL [R1+0x34], R11 ;  /* 0x0000340b01007387 */ /* 0x0007e20000100800 */
[C---:B0-----:R-:W-:Y:S02]  /*0c20*/  IADD3 R13, PT, PT, R10.reuse, R51, RZ ;  /* 0x000000330a0d7210 */ /* 0x041fe40007ffe0ff */
[----:B-1----:R-:W-:-:S03]  /*0c30*/  IADD3 R12, PT, PT, R10, R53, RZ ;  /* 0x000000350a0c7210 */ /* 0x002fc60007ffe0ff */
[----:B------:R-:W-:Y:S01]  /*0c40*/  STL [R1+0x30], R13 ;  /* 0x0000300d01007387 */ /* 0x000fe20000100800 */
[----:B---3--:R-:W-:-:S03]  /*0c50*/  IADD3 R11, PT, PT, R10, R55, RZ ;  /* 0x000000370a0b7210 */ /* 0x008fc60007ffe0ff */
[----:B------:R-:W-:Y:S01]  /*0c60*/  STL [R1+0x2c], R12 ;  /* 0x00002c0c01007387 */ /* 0x000fe20000100800 */
[----:B------:R-:W-:-:S03]  /*0c70*/  IADD3 R10, PT, PT, R10, R57, RZ ;  /* 0x000000390a0a7210 */ /* 0x000fc60007ffe0ff */
[----:B------:R-:W-:Y:S04]  /*0c80*/  STL [R1+0x28], R11 ;  /* 0x0000280b01007387 */ /* 0x000fe80000100800 */
[----:B------:R0:W-:Y:S02]  /*0c90*/  STL [R1+0x24], R10 ;  /* 0x0000240a01007387 */ /* 0x0001e40000100800 */
[----:B0-----:R-:W-:-:S05]  /*0ca0*/  SHF.R.U32.HI R10, RZ, 0x13, R7 ;  /* 0x00000013ff0a7819 */ /* 0x001fca0000011607 */
[----:B------:R0:W-:Y:S01]  /*0cb0*/  STL [R1+0x20], R10 ;  /* 0x0000200a01007387 */ /* 0x0001e20000100800 */
[----:B--2---:R-:W-:Y:S02]  /*0cc0*/  PRMT R6, R2, 0x7632, R6 ;  /* 0x0000763202067816 */ /* 0x004fe40000000006 */
[----:B------:R-:W-:Y:S02]  /*0cd0*/  PRMT R0, R3, 0x7632, R0 ;  /* 0x0000763203007816 */ /* 0x000fe40000000000 */
[----:B-----5:R-:W-:Y:S02]  /*0ce0*/  PRMT R8, R4, 0x7632, R8 ;  /* 0x0000763204087816 */ /* 0x020fe40000000008 */
[----:B------:R-:W-:Y:S02]  /*0cf0*/  PRMT R9, R5, 0x7632, R9 ;  /* 0x0000763205097816 */ /* 0x000fe40000000009 */
[----:B------:R-:W-:Y:S02]  /*0d00*/  SHF.L.U32 R2, R2, 0x10, RZ ;  /* 0x0000001002027819 */ /* 0x000fe400000006ff */
[----:B------:R-:W-:-:S02]  /*0d10*/  SHF.L.U32 R3, R3, 0x10, RZ ;  /* 0x0000001003037819 */ /* 0x000fc400000006ff */
[----:B------:R-:W-:Y:S02]  /*0d20*/  SHF.L.U32 R4, R4, 0x10, RZ ;  /* 0x0000001004047819 */ /* 0x000fe400000006ff */
[----:B------:R-:W-:Y:S02]  /*0d30*/  SHF.L.U32 R5, R5, 0x10, RZ ;  /* 0x0000001005057819 */ /* 0x000fe400000006ff */
[----:B------:R-:W-:Y:S02]  /*0d40*/  SHF.L.U32 R6, R6, 0x10, RZ ;  /* 0x0000001006067819 */ /* 0x000fe400000006ff */
[----:B------:R-:W-:Y:S02]  /*0d50*/  SHF.L.U32 R7, R0, 0x10, RZ ;  /* 0x0000001000077819 */ /* 0x000fe400000006ff */
[----:B------:R-:W-:Y:S02]  /*0d60*/  SHF.L.U32 R8, R8, 0x10, RZ ;  /* 0x0000001008087819 */ /* 0x000fe400000006ff */
[----:B0-----:R-:W-:-:S07]  /*0d70*/  SHF.L.U32 R9, R9, 0x10, RZ ;  /* 0x0000001009097819 */ /* 0x001fce00000006ff */
.L_x_486:
[----:B-1----:R-:W2:Y:S01]  /*0d80*/  LDL R14, [R1+0x20] ;  /* 0x00002000010e7983 */ /* 0x002ea20000100800 */
[----:B------:R-:W0:Y:S01]  /*0d90*/  S2R R10, SR_TID.X ;  /* 0x00000000000a7919 */ /* 0x000e220000002100 */
[----:B------:R-:W-:Y:S02]  /*0da0*/  USHF.R.U64 UR17, UR10, 0x3, UR5 ;  /* 0x000000030a117899 */ /* 0x000fe40008001205 */
[----:B------:R-:W-:Y:S01]  /*0db0*/  USHF.R.U32.HI UR8, URZ, 0x3, UR5 ;  /* 0x00000003ff087899 */ /* 0x000fe20008011605 */
[----:B------:R-:W1:Y:S01]  /*0dc0*/  LDCU.64 UR20, c[0x0][0x3b8] ;  /* 0x00007700ff1477ac */ /* 0x000e620008000a00 */
[----:B0-----:R-:W-:-:S05]  /*0dd0*/  LOP3.LUT R0, R10, 0xffff, RZ, 0xc0, !PT ;  /* 0x0000ffff0a007812 */ /* 0x001fca00078ec0ff */
[----:B------:R-:W-:-:S05]  /*0de0*/  IMAD R0, R0, 0x334, RZ ;  /* 0x0000033400007824 */ /* 0x000fca00078e02ff */
[----:B------:R-:W-:-:S04]  /*0df0*/  SHF.R.U32.HI R127, RZ, 0x10, R0 ;  /* 0x00000010ff7f7819 */ /* 0x000fc80000011600 */
[----:B------:R-:W-:-:S05]  /*0e00*/  PRMT R0, R127, 0x9910, RZ ;  /* 0x000099107f007816 */ /* 0x000fca00000000ff */
[----:B------:R-:W-:Y:S01]  /*0e10*/  IMAD R0, R0, 0x50, RZ ;  /* 0x0000005000007824 */ /* 0x000fe200078e02ff */
[----:B------:R-:W-:-:S04]  /*0e20*/  USHF.L.U64.HI UR13, UR17, 0x5, UR8 ;  /* 0x00000005110d7899 */ /* 0x000fc80008010208 */
[----:B------:R-:W-:Y:S01]  /*0e30*/  IADD3 R0, PT, PT, RZ, -R0, RZ ;  /* 0x80000000ff007210 */ /* 0x000fe20007ffe0ff */
[----:B------:R-:W-:-:S03]  /*0e40*/  USHF.L.U32 UR12, UR17, 0x5, URZ ;  /* 0x00000005110c7899 */ /* 0x000fc600080006ff */
[----:B------:R-:W-:Y:S01]  /*0e50*/  PRMT R0, R0, 0x7710, RZ ;  /* 0x0000771000007816 */ /* 0x000fe200000000ff */
[----:B------:R-:W-:Y:S01]  /*0e60*/  UIMAD UR19, UR16, 0x140, URZ ;  /* 0x00000140101378a4 */ /* 0x000fe2000f8e02ff */
[----:B------:R-:W-:Y:S02]  /*0e70*/  MOV R11, UR13 ;  /* 0x0000000d000b7c02 */ /* 0x000fe40008000f00 */
[----:B------:R-:W-:Y:S01]  /*0e80*/  IADD3 R0, PT, PT, R0, R10, RZ ;  /* 0x0000000a00007210 */ /* 0x000fe20007ffe0ff */
[----:B------:R-:W-:Y:S01]  /*0e90*/  HFMA2 R13, -RZ, RZ, 0, 0 ;  /* 0x00000000ff0d7431 */ /* 0x000fe200000001ff */
[----:B------:R-:W-:Y:S02]  /*0ea0*/  MOV R10, UR12 ;  /* 0x0000000c000a7c02 */ /* 0x000fe40008000f00 */
[----:B------:R-:W-:Y:S01]  /*0eb0*/  LOP3.LUT R129, R0, 0xffff, RZ, 0xc0, !PT ;  /* 0x0000ffff00817812 */ /* 0x000fe200078ec0ff */
[----:B------:R-:W0:Y:S01]  /*0ec0*/  LDCU.64 UR12, c[0x0][0x3a0] ;  /* 0x00007400ff0c77ac */ /* 0x000e220008000a00 */
[----:B------:R-:W-:-:S02]  /*0ed0*/  MOV R15, UR17 ;  /* 0x00000011000f7c02 */ /* 0x000fc40008000f00 */
[----:B------:R-:W-:Y:S01]  /*0ee0*/  LEA R12, R129, UR19, 0x2 ;  /* 0x00000013810c7c11 */ /* 0x000fe2000f8e10ff */
[----:B------:R-:W-:-:S04]  /*0ef0*/  UIMAD UR8, UR8, 0x28000, URZ ;  /* 0x00028000080878a4 */ /* 0x000fc8000f8e02ff */
[----:B------:R-:W-:-:S04]  /*0f00*/  IMAD.WIDE.U32 R12, R15, 0x28000, R12 ;  /* 0x000280000f0c7825 */ /* 0x000fc800078e000c */
[----:B------:R-:W-:-:S05]  /*0f10*/  IMAD R15, R127, 0xa00, RZ ;  /* 0x00000a007f0f7824 */ /* 0x000fca00078e02ff */
[----:B------:R-:W-:-:S04]  /*0f20*/  IADD3 R0, P1, PT, R15, R12, RZ ;  /* 0x0000000c0f007210 */ /* 0x000fc80007f3e0ff */
[----:B------:R-:W-:Y:S01]  /*0f30*/  IADD3.X R13, PT, PT, R13, UR8, RZ, P1, !PT ;  /* 0x000000080d0d7c10 */ /* 0x000fe20008ffe4ff */
[----:B------:R-:W3:Y:S01]  /*0f40*/  LDCU UR8, c[0x0][0x3c0] ;  /* 0x00007800ff0877ac */ /* 0x000ee20008000800 */
[----:B------:R-:W-:Y:S01]  /*0f50*/  SHF.L.U32 R16, R0, 0x1, RZ ;  /* 0x0000000100107819 */ /* 0x000fe200000006ff */
[----:B--2---:R-:W-:-:S03]  /*0f60*/  IMAD.WIDE.U32 R10, R14, 0x2, R10 ;  /* 0x000000020e0a7825 */ /* 0x004fc600078e000a */
[----:B-1----:R-:W-:-:S04]  /*0f70*/  LEA R66, P0, R10, UR20, 0x2 ;  /* 0x000000140a427c11 */ /* 0x002fc8000f8010ff */
[----:B------:R-:W-:-:S06]  /*0f80*/  LEA.HI.X R67, R10, UR21, R11, 0x2, P0 ;  /* 0x000000150a437c11 */ /* 0x000fcc00080f140b */
[----:B------:R-:W3:Y:S01]  /*0f90*/  LDG.E.64.CONSTANT R66, desc[UR14][R66.64] ;  /* 0x0000000e42427981 */ /* 0x000ee2000c1e9b00 */
[----:B------:R-:W-:Y:S02]  /*0fa0*/  SHF.L.U64.HI R14, R0, 0x1, R13 ;  /* 0x00000001000e7819 */ /* 0x000fe4000001020d */
[----:B0-----:R-:W-:-:S04]  /*0fb0*/  IADD3 R76, P0, PT, R16, UR12, RZ ;  /* 0x0000000c104c7c10 */ /* 0x001fc8000ff1e0ff */
[----:B------:R-:W-:Y:S01]  /*0fc0*/  IADD3.X R77, PT, PT, R14, UR13, RZ, P0, !PT ;  /* 0x0000000d0e4d7c10 */ /* 0x000fe200087fe4ff */
[----:B------:R-:W0:Y:S04]  /*0fd0*/  LDCU.64 UR12, c[0x0][0x398] ;  /* 0x00007300ff0c77ac */ /* 0x000e280008000a00 */
[----:B------:R-:W2:Y:S04]  /*0fe0*/  LDG.E.64.CONSTANT R46, desc[UR14][R76.64] ;  /* 0x0000000e4c2e7981 */ /* 0x000ea8000c1e9b00 */
[----:B------:R-:W4:Y:S04]  /*0ff0*/  LDG.E.64.CONSTANT R34, desc[UR14][R76.64+0x5000] ;  /* 0x0050000e4c227981 */ /* 0x000f28000c1e9b00 */
[----:B------:R-:W5:Y:S04]  /*1000*/  LDG.E.64.CONSTANT R30, desc[UR14][R76.64+0xa000] ;  /* 0x00a0000e4c1e7981 */ /* 0x000f68000c1e9b00 */
[----:B------:R-:W5:Y:S04]  /*1010*/  LDG.E.64.CONSTANT R32, desc[UR14][R76.64+0xf000] ;  /* 0x00f0000e4c207981 */ /* 0x000f68000c1e9b00 */
[----:B------:R-:W5:Y:S04]  /*1020*/  LDG.E.64.CONSTANT R36, desc[UR14][R76.64+0x14000] ;  /* 0x0140000e4c247981 */ /* 0x000f68000c1e9b00 */
[----:B------:R-:W5:Y:S04]  /*1030*/  LDG.E.64.CONSTANT R38, desc[UR14][R76.64+0x19000] ;  /* 0x0190000e4c267981 */ /* 0x000f68000c1e9b00 */
[----:B------:R-:W5:Y:S04]  /*1040*/  LDG.E.64.CONSTANT R40, desc[UR14][R76.64+0x1e000] ;  /* 0x01e0000e4c287981 */ /* 0x000f68000c1e9b00 */
[----:B------:R-:W5:Y:S04]  /*1050*/  LDG.E.64.CONSTANT R42, desc[UR14][R76.64+0x23000] ;  /* 0x0230000e4c2a7981 */ /* 0x000f68000c1e9b00 */
[----:B------:R-:W5:Y:S04]  /*1060*/  LDG.E.64.CONSTANT R44, desc[UR14][R76.64+0x28000] ;  /* 0x0280000e4c2c7981 */ /* 0x000f68000c1e9b00 */
[----:B------:R-:W5:Y:S04]  /*1070*/  LDG.E.64.CONSTANT R48, desc[UR14][R76.64+0x2d000] ;  /* 0x02d0000e4c307981 */ /* 0x000f68000c1e9b00 */
[----:B------:R-:W5:Y:S01]  /*1080*/  LDG.E.64.CONSTANT R52, desc[UR14][R76.64+0x32000] ;  /* 0x0320000e4c347981 */ /* 0x000f62000c1e9b00 */
[----:B0-----:R-:W-:-:S04]  /*1090*/  IADD3 R74, P0, PT, R16, UR12, RZ ;  /* 0x0000000c104a7c10 */ /* 0x001fc8000ff1e0ff */
[----:B------:R-:W-:-:S05]  /*10a0*/  IADD3.X R75, PT, PT, R14, UR13, RZ, P0, !PT ;  /* 0x0000000d0e4b7c10 */ /* 0x000fca00087fe4ff */
[----:B------:R-:W5:Y:S04]  /*10b0*/  LDG.E.64.CONSTANT R50, desc[UR14][R74.64] ;  /* 0x0000000e4a327981 */ /* 0x000f68000c1e9b00 */
[----:B------:R-:W5:Y:S04]  /*10c0*/  LDG.E.64.CONSTANT R70, desc[UR14][R74.64+0x5000] ;  /* 0x0050000e4a467981 */ /* 0x000f68000c1e9b00 */
[----:B------:R-:W5:Y:S04]  /*10d0*/  LDG.E.64.CONSTANT R68, desc[UR14][R74.64+0xa000] ;  /* 0x00a0000e4a447981 */ /* 0x000f68000c1e9b00 */
[----:B------:R-:W5:Y:S04]  /*10e0*/  LDG.E.64.CONSTANT R64, desc[UR14][R74.64+0xf000] ;  /* 0x00f0000e4a407981 */ /* 0x000f68000c1e9b00 */
[----:B------:R-:W-:Y:S04]  /*10f0*/  STL [R1+0x18], R16 ;  /* 0x0000181001007387 */ /* 0x000fe80000100800 */
[----:B------:R0:W-:Y:S04]  /*1100*/  STL [R1+0x1c], R14 ;  /* 0x00001c0e01007387 */ /* 0x0001e80000100800 */
[----:B------:R-:W5:Y:S04]  /*1110*/  LDG.E.64.CONSTANT R62, desc[UR14][R74.64+0x14000] ;  /* 0x0140000e4a3e7981 */ /* 0x000f68000c1e9b00 */
[----:B------:R-:W5:Y:S01]  /*1120*/  LDG.E.64.CONSTANT R60, desc[UR14][R74.64+0x19000] ;  /* 0x0190000e4a3c7981 */ /* 0x000f62000c1e9b00 */
[----:B---3--:R-:W-:-:S06]  /*1130*/  FADD.FTZ R10, R67, UR8 ;  /* 0x00000008430a7e21 */ /* 0x008fcc0008010000 */
[----:B------:R-:W1:Y:S01]  /*1140*/  MUFU.RSQ R10, R10 ;  /* 0x0000000a000a7308 */ /* 0x000e620000001400 */
[----:B--2---:R-:W-:-:S05]  /*1150*/  SHF.L.U32 R13, R47, 0x10, RZ ;  /* 0x000000102f0d7819 */ /* 0x004fca00000006ff */
[----:B------:R-:W-:-:S04]  /*1160*/  FADD.FTZ R13, -R66, R13 ;  /* 0x0000000d420d7221 */ /* 0x000fc80000010100 */
[----:B-1----:R-:W-:Y:S01]  /*1170*/  FMUL.FTZ R150, R10, R13 ;  /* 0x0000000d0a967220 */ /* 0x002fe20000410000 */
[----:B----4-:R-:W-:Y:S02]  /*1180*/  SHF.L.U32 R13, R35, 0x10, RZ ;  /* 0x00000010230d7819 */ /* 0x010fe400000006ff */
[----:B-----5:R-:W-:-:S03]  /*1190*/  SHF.L.U32 R15, R30, 0x10, RZ ;  /* 0x000000101e0f7819 */ /* 0x020fc600000006ff */
[----:B------:R-:W-:-:S04]  /*11a0*/  FADD.FTZ R13, -R66, R13 ;  /* 0x0000000d420d7221 */ /* 0x000fc80000010100 */
[----:B------:R-:W-:Y:S01]  /*11b0*/  FMUL.FTZ R12, R10, R13 ;  /* 0x0000000d0a0c7220 */ /* 0x000fe20000410000 */
[----:B------:R-:W-:Y:S01]  /*11c0*/  FADD.FTZ R13, -R66, R15 ;  /* 0x0000000f420d7221 */ /* 0x000fe20000010100 */
[----:B------:R-:W-:Y:S02]  /*11d0*/  SHF.L.U32 R15, R31, 0x10, RZ ;  /* 0x000000101f0f7819 */ /* 0x000fe400000006ff */
[----:B------:R-:W-:-:S03]  /*11e0*/  SHF.L.U32 R17, R32, 0x10, RZ ;  /* 0x0000001020117819 */ /* 0x000fc600000006ff */
[----:B------:R-:W-:-:S04]  /*11f0*/  FADD.FTZ R15, -R66, R15 ;  /* 0x0000000f420f7221 */ /* 0x000fc80000010100 */
[----:B0-----:R-:W-:Y:S01]  /*1200*/  FMUL.FTZ R14, R10, R15 ;  /* 0x0000000f0a0e7220 */ /* 0x001fe20000410000 */
[----:B------:R-:W-:Y:S01]  /*1210*/  FADD.FTZ R15, -R66, R17 ;  /* 0x00000011420f7221 */ /* 0x000fe20000010100 */
[----:B------:R-:W-:Y:S02]  /*1220*/  SHF.L.U32 R17, R33, 0x10, RZ ;  /* 0x0000001021117819 */ /* 0x000fe400000006ff */
[----:B------:R-:W-:-:S03]  /*1230*/  SHF.L.U32 R19, R36, 0x10, RZ ;  /* 0x0000001024137819 */ /* 0x000fc600000006ff */
[----:B------:R-:W-:-:S04]  /*1240*/  FADD.FTZ R17, -R66, R17 ;  /* 0x0000001142117221 */ /* 0x000fc80000010100 */
[----:B------:R-:W-:Y:S01]  /*1250*/  FMUL.FTZ R16, R10, R17 ;  /* 0x000000110a107220 */ /* 0x000fe20000410000 */
        /* <DEDUP_REMOVED lines=27> */
[----:B------:R-:W-:Y:S02]  /*1410*/  SHF.L.U32 R55, R52, 0x10, RZ ;  /* 0x0000001034377819 */ /* 0x000fe400000006ff */
[----:B------:R-:W-:Y:S01]  /*1420*/  SHF.L.U32 R11, R46, 0x10, RZ ;  /* 0x000000102e0b7819 */ /* 0x000fe200000006ff */
[----:B------:R-:W-:Y:S01]  /*1430*/  FADD.FTZ R29, -R66, R29 ;  /* 0x0000001d421d7221 */ /* 0x000fe20000010100 */
[----:B------:R-:W-:-:S03]  /*1440*/  PRMT R46, R46, 0x7632, R46 ;  /* 0x000076322e2e7816 */ /* 0x000fc6000000002e */
[----:B------:R-:W-:Y:S01]  /*1450*/  FMUL.FTZ R28, R10, R29 ;  /* 0x0000001d0a1c7220 */ /* 0x000fe20000410000 */
[C---:B------:R-:W-:Y:S01]  /*1460*/  FADD.FTZ R29, -R66.reuse, R55 ;  /* 0x00000037421d7221 */ /* 0x040fe20000010100 */
[----:B------:R-:W-:Y:S01]  /*1470*/  FADD.FTZ R11, -R66, R11 ;  /* 0x0000000b420b7221 */ /* 0x000fe20000010100 */
[----:B------:R-:W-:-:S03]  /*1480*/  SHF.L.U32 R55, R46, 0x10, RZ ;  /* 0x000000102e377819 */ /* 0x000fc600000006ff */
[----:B------:R-:W-:Y:S01]  /*1490*/  FMUL.FTZ R0, R10, R11 ;  /* 0x0000000b0a007220 */ /* 0x000fe20000410000 */
[----:B------:R-:W-:Y:S01]  /*14a0*/  SHF.L.U32 R11, R34, 0x10, RZ ;  /* 0x00000010220b7819 */ /* 0x000fe200000006ff */
[----:B------:R-:W-:Y:S01]  /*14b0*/  FADD.FTZ R55, -R66, R55 ;  /* 0x0000003742377221 */ /* 0x000fe20000010100 */
[----:B------:R-:W-:Y:S01]  /*14c0*/  PRMT R34, R34, 0x7632, R34 ;  /* 0x0000763222227816 */ /* 0x000fe20000000022 */
[----:B------:R-:W-:Y:S02]  /*14d0*/  FFMA.FTZ R128, R2, R0, R4 ;  /* 0x0000000002807223 */ /* 0x000fe40000010004 */
[----:B------:R-:W-:Y:S01]  /*14e0*/  FMUL.FTZ R151, R10, R55 ;  /* 0x000000370a977220 */ /* 0x000fe20000410000 */
[----:B------:R-:W-:Y:S01]  /*14f0*/  SHF.L.U32 R55, R34, 0x10, RZ ;  /* 0x0000001022377819 */ /* 0x000fe200000006ff */
[----:B------:R-:W-:Y:S01]  /*1500*/  FMUL.FTZ R54, R128, -1.4426950216293334961 ;  /* 0xbfb8aa3b80367820 */ /* 0x000fe20000410000 */
[----:B------:R-:W-:-:S03]  /*1510*/  PRMT R31, R30, 0x7632, R31 ;  /* 0x000076321e1f7816 */ /* 0x000fc6000000001f */
[----:B------:R-:W-:Y:S02]  /*1520*/  FADD.FTZ R55, -R66, R55 ;  /* 0x0000003742377221 */ /* 0x000fe40000010100 */
[----:B------:R-:W0:Y:S01]  /*1530*/  MUFU.EX2 R54, R54 ;  /* 0x0000003600367308 */ /* 0x000e220000000800 */
[----:B------:R-:W-:Y:S01]  /*1540*/  FFMA.FTZ R118, R3, R150, R5 ;  /* 0x0000009603767223 */ /* 0x000fe20000010005 */
[----:B------:R-:W-:Y:S01]  /*1550*/  FMUL.FTZ R30, R10, R55 ;  /* 0x000000370a1e7220 */ /* 0x000fe20000410000 */
[C---:B------:R-:W-:Y:S02]  /*1560*/  SHF.L.U32 R55, R31.reuse, 0x10, RZ ;  /* 0x000000101f377819 */ /* 0x040fe400000006ff */
[----:B------:R-:W-:Y:S01]  /*1570*/  PRMT R32, R31, 0x7632, R32 ;  /* 0x000076321f207816 */ /* 0x000fe20000000020 */
[----:B------:R-:W-:Y:S01]  /*1580*/  FMUL.FTZ R119, R118, -1.4426950216293334961 ;  /* 0xbfb8aa3b76777820 */ /* 0x000fe20000410000 */
[----:B------:R-:W-:Y:S01]  /*1590*/  PRMT R47, R47, 0x7632, R47 ;  /* 0x000076322f2f7816 */ /* 0x000fe2000000002f */
[----:B------:R-:W-:Y:S01]  /*15a0*/  FADD.FTZ R55, -R66, R55 ;  /* 0x0000003742377221 */ /* 0x000fe20000010100 */
[----:B------:R-:W-:-:S02]  /*15b0*/  PRMT R33, R32, 0x7632, R33 ;  /* 0x0000763220217816 */ /* 0x000fc40000000021 */
[----:B------:R-:W-:Y:S01]  /*15c0*/  SHF.L.U32 R93, R32, 0x10, RZ ;  /* 0x00000010205d7819 */ /* 0x000fe200000006ff */
[----:B------:R-:W-:Y:S01]  /*15d0*/  FMUL.FTZ R32, R10, R55 ;  /* 0x000000370a207220 */ /* 0x000fe20000410000 */
[----:B------:R-:W-:Y:S01]  /*15e0*/  SHF.L.U32 R47, R47, 0x10, RZ ;  /* 0x000000102f2f7819 */ /* 0x000fe200000006ff */
[----:B------:R-:W1:Y:S01]  /*15f0*/  MUFU.EX2 R119, R119 ;  /* 0x0000007700777308 */ /* 0x000e620000000800 */
[----:B------:R-:W-:Y:S01]  /*1600*/  SHF.L.U32 R55, R33, 0x10, RZ ;  /* 0x0000001021377819 */ /* 0x000fe200000006ff */
[----:B------:R-:W-:Y:S01]  /*1610*/  FFMA.FTZ R107, R6, R151, R8 ;  /* 0x00000097066b7223 */ /* 0x000fe20000010008 */
[----:B0-----:R-:W-:Y:S01]  /*1620*/  FADD.FTZ R54, R54, 1 ;  /* 0x3f80000036367421 */ /* 0x001fe20000010000 */
[C---:B------:R-:W-:Y:S02]  /*1630*/  FADD.FTZ R47, -R66.reuse, R47 ;  /* 0x0000002f422f7221 */ /* 0x040fe40000010100 */
[----:B------:R-:W-:Y:S02]  /*1640*/  FADD.FTZ R55, -R66, R55 ;  /* 0x0000003742377221 */ /* 0x000fe40000010100 */
[C---:B------:R-:W-:Y:S01]  /*1650*/  FMUL.FTZ R148, R10.reuse, R47 ;  /* 0x0000002f0a947220 */ /* 0x040fe20000410000 */
[----:B------:R-:W-:Y:S01]  /*1660*/  FMUL.FTZ R47, R107, -1.4426950216293334961 ;  /* 0xbfb8aa3b6b2f7820 */ /* 0x000fe20000410000 */
[----:B------:R-:W-:Y:S01]  /*1670*/  FMUL.FTZ R34, R10, R55 ;  /* 0x000000370a227220 */ /* 0x000fe20000410000 */
[----:B------:R0:W-:Y:S01]  /*1680*/  MUFU.RCP R139, R54 ;  /* 0x00000036008b7308 */ /* 0x0001e20000001000 */
[----:B------:R-:W-:Y:S01]  /*1690*/  FFMA.FTZ R100, R7, R148, R9 ;  /* 0x0000009407647223 */ /* 0x000fe20000010009 */
[----:B0-----:R-:W2:Y:S06]  /*16a0*/  LDG.E.64.CONSTANT R54, desc[UR14][R74.64+0x1e000] ;  /* 0x01e0000e4a367981 */ /* 0x001eac000c1e9b00 */
[----:B------:R-:W0:Y:S01]  /*16b0*/  MUFU.EX2 R47, R47 ;  /* 0x0000002f002f7308 */ /* 0x000e220000000800 */
[----:B------:R-:W-:Y:S01]  /*16c0*/  FMUL.FTZ R46, R100, -1.4426950216293334961 ;  /* 0xbfb8aa3b642e7820 */ /* 0x000fe20000410000 */
[----:B-1----:R-:W-:-:S06]  /*16d0*/  FADD.FTZ R143, R119, 1 ;  /* 0x3f800000778f7421 */ /* 0x002fcc0000010000 */
[----:B------:R-:W1:Y:S08]  /*16e0*/  MUFU.EX2 R46, R46 ;  /* 0x0000002e002e7308 */ /* 0x000e700000000800 */
[----:B------:R-:W3:Y:S01]  /*16f0*/  MUFU.RCP R143, R143 ;  /* 0x0000008f008f7308 */ /* 0x000ee20000001000 */
[----:B------:R-:W-:Y:S01]  /*1700*/  FADD.FTZ R11, -R66, R11 ;  /* 0x0000000b420b7221 */ /* 0x000fe20000010100 */
[----:B0-----:R-:W-:Y:S01]  /*1710*/  FADD.FTZ R144, R47, 1 ;  /* 0x3f8000002f907421 */ /* 0x001fe20000010000 */
[----:B------:R-:W-:-:S02]  /*1720*/  FADD.FTZ R47, -R139, 1 ;  /* 0x3f8000008b2f7421 */ /* 0x000fc40000010100 */
[----:B------:R-:W-:Y:S02]  /*1730*/  FMUL.FTZ R11, R10, R11 ;  /* 0x0000000b0a0b7220 */ /* 0x000fe40000410000 */
[----:B------:R-:W-:Y:S01]  /*1740*/  FFMA.FTZ R128, R128, R47, 1 ;  /* 0x3f80000080807423 */ /* 0x000fe2000001002f */
[----:B------:R-:W0:Y:S01]  /*1750*/  MUFU.RCP R144, R144 ;  /* 0x0000009000907308 */ /* 0x000e220000001000 */
[----:B------:R-:W-:Y:S01]  /*1760*/  FFMA.FTZ R56, R2, R11, R4 ;  /* 0x0000000b02387223 */ /* 0x000fe20000010004 */
[----:B-1----:R-:W-:Y:S01]  /*1770*/  FADD.FTZ R46, R46, 1 ;  /* 0x3f8000002e2e7421 */ /* 0x002fe20000010000 */
[----:B------:R-:W-:Y:S02]  /*1780*/  PRMT R35, R35, 0x7632, R35 ;  /* 0x0000763223237816 */ /* 0x000fe40000000023 */
[----:B------:R-:W-:Y:S01]  /*1790*/  FMUL.FTZ R57, R56, -1.4426950216293334961 ;  /* 0xbfb8aa3b38397820 */ /* 0x000fe20000410000 */
[----:B---3--:R-:W-:Y:S01]  /*17a0*/  FADD.FTZ R47, -R143, 1 ;  /* 0x3f8000008f2f7421 */ /* 0x008fe20000010100 */
[----:B------:R-:W-:Y:S01]  /*17b0*/  SHF.L.U32 R35, R35, 0x10, RZ ;  /* 0x0000001023237819 */ /* 0x000fe200000006ff */
[----:B------:R1:W3:Y:S02]  /*17c0*/  MUFU.RCP R142, R46 ;  /* 0x0000002e008e7308 */ /* 0x0002e40000001000 */
[----:B------:R-:W-:Y:S01]  /*17d0*/  FFMA.FTZ R118, R118, R47, 1 ;  /* 0x3f80000076767423 */ /* 0x000fe2000001002f */
[----:B------:R-:W-:Y:S01]  /*17e0*/  FFMA.FTZ R58, R3, R12, R5 ;  /* 0x0000000c033a7223 */ /* 0x000fe20000010005 */
[----:B------:R-:W-:Y:S01]  /*17f0*/  FADD.FTZ R35, -R66, R35 ;  /* 0x0000002342237221 */ /* 0x000fe20000010100 */
[----:B-1----:R-:W4:Y:S03]  /*1800*/  LDG.E.64.CONSTANT R46, desc[UR14][R74.64+0x23000] ;  /* 0x0230000e4a2e7981 */ /* 0x002f26000c1e9b00 */
[----:B------:R-:W1:Y:S01]  /*1810*/  MUFU.EX2 R57, R57 ;  /* 0x0000003900397308 */ /* 0x000e620000000800 */
[----:B------:R-:W-:Y:S01]  /*1820*/  FMUL.FTZ R87, R58, -1.4426950216293334961 ;  /* 0xbfb8aa3b3a577820 */ /* 0x000fe20000410000 */
[----:B------:R-:W-:Y:S01]  /*1830*/  FMUL.FTZ R31, R10, R35 ;  /* 0x000000230a1f7220 */ /* 0x000fe20000410000 */
[----:B------:R-:W-:Y:S01]  /*1840*/  FMUL.FTZ R143, R143, R118 ;  /* 0x000000768f8f7220 */ /* 0x000fe20000410000 */
[----:B0-----:R-:W-:Y:S01]  /*1850*/  FADD.FTZ R118, -R144, 1 ;  /* 0x3f80000090767421 */ /* 0x001fe20000010100 */
[----:B------:R-:W-:Y:S01]  /*1860*/  FFMA.FTZ R105, R6, R30, R8 ;  /* 0x0000001e06697223 */ /* 0x000fe20000010008 */
[----:B------:R-:W-:-:S02]  /*1870*/  FFMA.FTZ R136, R7, R31, R9 ;  /* 0x0000001f07887223 */ /* 0x000fc40000010009 */
[----:B------:R-:W0:Y:S01]  /*1880*/  MUFU.EX2 R87, R87 ;  /* 0x0000005700577308 */ /* 0x000e220000000800 */
[----:B------:R-:W-:Y:S01]  /*1890*/  FFMA.FTZ R107, R107, R118, 1 ;  /* 0x3f8000006b6b7423 */ /* 0x000fe20000010076 */
[----:B------:R-:W-:Y:S01]  /*18a0*/  FMUL.FTZ R13, R10, R13 ;  /* 0x0000000d0a0d7220 */ /* 0x000fe20000410000 */
[----:B------:R-:W-:Y:S01]  /*18b0*/  FMUL.FTZ R138, R105, -1.4426950216293334961 ;  /* 0xbfb8aa3b698a7820 */ /* 0x000fe20000410000 */
[----:B------:R-:W-:Y:S01]  /*18c0*/  FMUL.FTZ R101, R136, -1.4426950216293334961 ;  /* 0xbfb8aa3b88657820 */ /* 0x000fe20000410000 */
[----:B------:R-:W-:Y:S01]  /*18d0*/  FMUL.FTZ R144, R144, R107 ;  /* 0x0000006b90907220 */ /* 0x000fe20000410000 */
[----:B------:R-:W-:Y:S01]  /*18e0*/  FFMA.FTZ R91, R2, R13, R4 ;  /* 0x0000000d025b7223 */ /* 0x000fe20000010004 */
[----:B---3--:R-:W-:Y:S02]  /*18f0*/  FADD.FTZ R107, -R142, 1 ;  /* 0x3f8000008e6b7421 */ /* 0x008fe40000010100 */
[----:B------:R-:W3:Y:S01]  /*1900*/  MUFU.EX2 R138, R138 ;  /* 0x0000008a008a7308 */ /* 0x000ee20000000800 */
[----:B-1----:R-:W-:Y:S01]  /*1910*/  FADD.FTZ R57, R57, 1 ;  /* 0x3f80000039397421 */ /* 0x002fe20000010000 */
[----:B------:R-:W-:Y:S01]  /*1920*/  FMUL.FTZ R89, R91, -1.4426950216293334961 ;  /* 0xbfb8aa3b5b597820 */ /* 0x000fe20000410000 */
[----:B------:R-:W-:-:S05]  /*1930*/  FFMA.FTZ R107, R100, R107, 1 ;  /* 0x3f800000646b7423 */ /* 0x000fca000001006b */
[----:B------:R-:W1:Y:S01]  /*1940*/  MUFU.EX2 R101, R101 ;  /* 0x0000006500657308 */ /* 0x000e620000000800 */
[----:B------:R-:W-:Y:S01]  /*1950*/  FMUL.FTZ R142, R142, R107 ;  /* 0x0000006b8e8e7220 */ /* 0x000fe20000410000 */
[----:B------:R-:W-:Y:S01]  /*1960*/  FMUL.FTZ R139, R139, R128 ;  /* 0x000000808b8b7220 */ /* 0x000fe20000410000 */
[----:B------:R-:W-:Y:S01]  /*1970*/  SHF.L.U32 R107, R50, 0x10, RZ ;  /* 0x00000010326b7819 */ /* 0x000fe200000006ff */
[----:B------:R-:W-:-:S04]  /*1980*/  FFMA.FTZ R90, R3, R14, R5 ;  /* 0x0000000e035a7223 */ /* 0x000fc80000010005 */
[----:B------:R-:W5:Y:S01]  /*1990*/  MUFU.RCP R140, R57 ;  /* 0x00000039008c7308 */ /* 0x000f620000001000 */
[----:B0-----:R-:W-:Y:S01]  /*19a0*/  FADD.FTZ R87, R87, 1 ;  /* 0x3f80000057577421 */ /* 0x001fe20000010000 */
[----:B------:R-:W-:Y:S01]  /*19b0*/  FMUL.FTZ R59, R90, -1.4426950216293334961 ;  /* 0xbfb8aa3b5a3b7820 */ /* 0x000fe20000410000 */
[----:B------:R-:W-:-:S05]  /*19c0*/  FMUL.FTZ R107, R107, R139 ;  /* 0x0000008b6b6b7220 */ /* 0x000fca0000410000 */
[----:B------:R-:W0:Y:S01]  /*19d0*/  MUFU.EX2 R89, R89 ;  /* 0x0000005900597308 */ /* 0x000e220000000800 */
[----:B------:R-:W-:Y:S01]  /*19e0*/  FMUL.FTZ R15, R10, R15 ;  /* 0x0000000f0a0f7220 */ /* 0x000fe20000410000 */
[----:B------:R-:W-:Y:S01]  /*19f0*/  FADD.FTZ R93, -R66, R93 ;  /* 0x0000005d425d7221 */ /* 0x000fe20000010100 */
[----:B---3--:R-:W-:-:S05]  /*1a00*/  FADD.FTZ R138, R138, 1 ;  /* 0x3f8000008a8a7421 */ /* 0x008fca0000010000 */
[----:B------:R3:W-:Y:S01]  /*1a10*/  MUFU.RCP R139, R87 ;  /* 0x00000057008b7308 */ /* 0x0007e20000001000 */
[----:B------:R-:W-:Y:S01]  /*1a20*/  FFMA.FTZ R94, R2, R15, R4 ;  /* 0x0000000f025e7223 */ /* 0x000fe20000010004 */
[----:B-1----:R-:W-:Y:S01]  /*1a30*/  FADD.FTZ R101, R101, 1 ;  /* 0x3f80000065657421 */ /* 0x002fe20000010000 */
[----:B------:R-:W-:Y:S01]  /*1a40*/  PRMT R35, R33, 0x7632, R35 ;  /* 0x0000763221237816 */ /* 0x000fe20000000023 */
[----:B------:R-:W-:Y:S01]  /*1a50*/  FMUL.FTZ R33, R10, R93 ;  /* 0x0000005d0a217220 */ /* 0x000fe20000410000 */
[----:B------:R-:W-:-:S03]  /*1a60*/  PRMT R100, R50, 0x7632, R100 ;  /* 0x0000763232647816 */ /* 0x000fc60000000064 */
[----:B------:R-:W1:Y:S01]  /*1a70*/  MUFU.EX2 R59, R59 ;  /* 0x0000003b003b7308 */ /* 0x000e620000000800 */
[----:B---3--:R-:W-:Y:S01]  /*1a80*/  SHF.L.U32 R87, R51, 0x10, RZ ;  /* 0x0000001033577819 */ /* 0x008fe200000006ff */
[----:B------:R-:W-:Y:S01]  /*1a90*/  FMUL.FTZ R88, R94, -1.4426950216293334961 ;  /* 0xbfb8aa3b5e587820 */ /* 0x000fe20000410000 */
[----:B-----5:R-:W-:Y:S01]  /*1aa0*/  FADD.FTZ R50, -R140, 1 ;  /* 0x3f8000008c327421 */ /* 0x020fe20000010100 */
[----:B------:R-:W-:Y:S02]  /*1ab0*/  FFMA.FTZ R104, R6, R32, R8 ;  /* 0x0000002006687223 */ /* 0x000fe40000010008 */
[----:B------:R-:W-:Y:S02]  /*1ac0*/  FMUL.FTZ R87, R87, R143 ;  /* 0x0000008f57577220 */ /* 0x000fe40000410000 */
[----:B------:R-:W3:Y:S01]  /*1ad0*/  MUFU.RCP R141, R138 ;  /* 0x0000008a008d7308 */ /* 0x000ee20000001000 */
[----:B0-----:R-:W-:Y:S01]  /*1ae0*/  FADD.FTZ R89, R89, 1 ;  /* 0x3f80000059597421 */ /* 0x001fe20000010000 */
[----:B------:R-:W-:Y:S01]  /*1af0*/  FFMA.FTZ R93, R7, R33, R9 ;  /* 0x00000021075d7223 */ /* 0x000fe20000010009 */
[----:B------:R-:W-:Y:S01]  /*1b00*/  PRMT R51, R51, 0x7632, R51 ;  /* 0x0000763233337816 */ /* 0x000fe20000000033 */
[----:B------:R-:W-:-:S04]  /*1b10*/  FFMA.FTZ R50, R56, R50, 1 ;  /* 0x3f80000038327423 */ /* 0x000fc80000010032 */
[----:B------:R0:W5:Y:S01]  /*1b20*/  MUFU.RCP R143, R101 ;  /* 0x00000065008f7308 */ /* 0x0001620000001000 */
[----:B------:R-:W-:Y:S01]  /*1b30*/  FMUL.FTZ R137, R104, -1.4426950216293334961 ;  /* 0xbfb8aa3b68897820 */ /* 0x000fe20000410000 */
[----:B------:R-:W-:Y:S01]  /*1b40*/  FMUL.FTZ R103, R93, -1.4426950216293334961 ;  /* 0xbfb8aa3b5d677820 */ /* 0x000fe20000410000 */
[----:B------:R-:W-:Y:S01]  /*1b50*/  FMUL.FTZ R140, R140, R50 ;  /* 0x000000328c8c7220 */ /* 0x000fe20000410000 */
[----:B-1----:R-:W-:Y:S01]  /*1b60*/  FADD.FTZ R59, R59, 1 ;  /* 0x3f8000003b3b7421 */ /* 0x002fe20000010000 */
[----:B------:R-:W-:Y:S01]  /*1b70*/  FFMA.FTZ R95, R3, R16, R5 ;  /* 0x00000010035f7223 */ /* 0x000fe20000010005 */
[----:B------:R-:W-:Y:S01]  /*1b80*/  SHF.L.U32 R35, R35, 0x10, RZ ;  /* 0x0000001023237819 */ /* 0x000fe200000006ff */
[----:B------:R-:W1:Y:S01]  /*1b90*/  S2R R132, SR_CgaCtaId ;  /* 0x0000000000847919 */ /* 0x000e620000008800 */
[----:B------:R-:W5:Y:S01]  /*1ba0*/  MUFU.EX2 R88, R88 ;  /* 0x0000005800587308 */ /* 0x000f620000000800 */
[----:B0-----:R-:W-:Y:S02]  /*1bb0*/  SHF.L.U32 R101, R51, 0x10, RZ ;  /* 0x0000001033657819 */ /* 0x001fe400000006ff */
[----:B------:R-:W4:Y:S01]  /*1bc0*/  LDG.E.64.CONSTANT R50, desc[UR14][R74.64+0x28000] ;  /* 0x0280000e4a327981 */ /* 0x000f22000c1e9b00 */
[----:B------:R-:W-:Y:S01]  /*1bd0*/  PRMT R40, R70, 0x7632, R40 ;  /* 0x0000763246287816 */ /* 0x000fe20000000028 */
[----:B------:R-:W-:Y:S01]  /*1be0*/  FFMA.FTZ R120, R6, R34, R8 ;  /* 0x0000002206787223 */ /* 0x000fe20000010008 */
[----:B------:R-:W-:Y:S01]  /*1bf0*/  PRMT R36, R36, 0x7632, R36 ;  /* 0x0000763224247816 */ /* 0x000fe20000000024 */
[----:B------:R-:W-:Y:S01]  /*1c00*/  FMUL.FTZ R17, R10, R17 ;  /* 0x000000110a117220 */ /* 0x000fe20000410000 */
[----:B------:R0:W-:Y:S01]  /*1c10*/  MUFU.RCP R138, R89 ;  /* 0x00000059008a7308 */ /* 0x0001e20000001000 */
[----:B------:R-:W-:Y:S01]  /*1c20*/  PRMT R37, R37, 0x7632, R37 ;  /* 0x0000763225257816 */ /* 0x000fe20000000025 */
[----:B------:R-:W4:Y:S01]  /*1c30*/  LDG.E.64.CONSTANT R56, desc[UR14][R76.64+0x37000] ;  /* 0x0370000e4c387981 */ /* 0x000f22000c1e9b00 */
[----:B0-----:R-:W-:-:S05]  /*1c40*/  FADD.FTZ R89, -R139, 1 ;  /* 0x3f8000008b597421 */ /* 0x001fca0000010100 */
[----:B------:R-:W0:Y:S01]  /*1c50*/  MUFU.EX2 R137, R137 ;  /* 0x0000008900897308 */ /* 0x000e220000000800 */
[----:B------:R-:W-:Y:S01]  /*1c60*/  FFMA.FTZ R89, R58, R89, 1 ;  /* 0x3f8000003a597423 */ /* 0x000fe20000010059 */
[----:B---3--:R-:W-:-:S06]  /*1c70*/  FADD.FTZ R58, -R141, 1 ;  /* 0x3f8000008d3a7421 */ /* 0x008fcc0000010100 */
[----:B------:R-:W3:Y:S01]  /*1c80*/  MUFU.EX2 R103, R103 ;  /* 0x0000006700677308 */ /* 0x000ee20000000800 */
[----:B------:R-:W-:Y:S01]  /*1c90*/  FMUL.FTZ R89, R139, R89 ;  /* 0x000000598b597220 */ /* 0x000fe20000410000 */
[----:B------:R-:W-:Y:S01]  /*1ca0*/  FFMA.FTZ R58, R105, R58, 1 ;  /* 0x3f800000693a7423 */ /* 0x000fe2000001003a */
[----:B------:R-:W-:-:S05]  /*1cb0*/  FMUL.FTZ R92, R95, -1.4426950216293334961 ;  /* 0xbfb8aa3b5f5c7820 */ /* 0x000fca0000410000 */
[----:B------:R5:W-:Y:S02]  /*1cc0*/  MUFU.RCP R139, R59 ;  /* 0x0000003b008b7308 */ /* 0x000be40000001000 */
[----:B-----5:R-:W-:-:S04]  /*1cd0*/  FADD.FTZ R59, -R143, 1 ;  /* 0x3f8000008f3b7421 */ /* 0x020fc80000010100 */
[----:B------:R-:W-:Y:S01]  /*1ce0*/  FFMA.FTZ R105, R136, R59, 1 ;  /* 0x3f80000088697423 */ /* 0x000fe2000001003b */
[----:B------:R-:W-:Y:S01]  /*1cf0*/  FADD.FTZ R136, R88, 1 ;  /* 0x3f80000058887421 */ /* 0x000fe20000010000 */
[----:B------:R-:W-:Y:S01]  /*1d00*/  SHF.L.U32 R88, R70, 0x10, RZ ;  /* 0x0000001046587819 */ /* 0x000fe200000006ff */
[----:B------:R-:W5:Y:S01]  /*1d10*/  MUFU.EX2 R92, R92 ;  /* 0x0000005c005c7308 */ /* 0x000f620000000800 */
[----:B0-----:R-:W-:Y:S01]  /*1d20*/  FADD.FTZ R137, R137, 1 ;  /* 0x3f80000089897421 */ /* 0x001fe20000010000 */
[----:B---3--:R-:W-:Y:S02]  /*1d30*/  FADD.FTZ R103, R103, 1 ;  /* 0x3f80000067677421 */ /* 0x008fe40000010000 */
[----:B------:R-:W-:Y:S01]  /*1d40*/  FMUL.FTZ R88, R88, R140 ;  /* 0x0000008c58587220 */ /* 0x000fe20000410000 */
[C---:B------:R-:W-:Y:S01]  /*1d50*/  SHF.L.U32 R140, R71.reuse, 0x10, RZ ;  /* 0x00000010478c7819 */ /* 0x040fe200000006ff */
[----:B------:R-:W-:Y:S01]  /*1d60*/  FADD.FTZ R35, -R66, R35 ;  /* 0x0000002342237221 */ /* 0x000fe20000010100 */
[----:B------:R-:W-:Y:S01]  /*1d70*/  PRMT R71, R71, 0x7632, R71 ;  /* 0x0000763247477816 */ /* 0x000fe20000000047 */
[----:B------:R-:W-:Y:S02]  /*1d80*/  MUFU.RCP R70, R137 ;  /* 0x0000008900467308 */ /* 0x000fe40000001000 */
[----:B------:R-:W-:Y:S01]  /*1d90*/  FMUL.FTZ R89, R140, R89 ;  /* 0x000000598c597220 */ /* 0x000fe20000410000 */
[----:B------:R-:W-:Y:S01]  /*1da0*/  FMUL.FTZ R35, R10, R35 ;  /* 0x000000230a237220 */ /* 0x000fe20000410000 */
[----:B------:R-:W-:Y:S01]  /*1db0*/  SHF.L.U32 R140, R40, 0x10, RZ ;  /* 0x00000010288c7819 */ /* 0x000fe200000006ff */
[----:B------:R-:W-:-:S03]  /*1dc0*/  FMUL.FTZ R141, R141, R58 ;  /* 0x0000003a8d8d7220 */ /* 0x000fc60000410000 */
[----:B------:R0:W3:Y:S01]  /*1dd0*/  MUFU.RCP R137, R103 ;  /* 0x0000006700897308 */ /* 0x0000e20000001000 */
[----:B------:R-:W-:Y:S01]  /*1de0*/  SHF.L.U32 R71, R71, 0x10, RZ ;  /* 0x0000001047477819 */ /* 0x000fe200000006ff */
[----:B------:R-:W-:Y:S01]  /*1df0*/  FFMA.FTZ R130, R7, R35, R9 ;  /* 0x0000002307827223 */ /* 0x000fe20000010009 */
[----:B------:R-:W-:Y:S01]  /*1e00*/  FMUL.FTZ R105, R143, R105 ;  /* 0x000000698f697220 */ /* 0x000fe20000410000 */
[----:B------:R-:W-:Y:S01]  /*1e10*/  FMUL.FTZ R134, R120, -1.4426950216293334961 ;  /* 0xbfb8aa3b78867820 */ /* 0x000fe20000410000 */
[----:B------:R-:W-:Y:S01]  /*1e20*/  SHF.L.U32 R36, R36, 0x10, RZ ;  /* 0x0000001024247819 */ /* 0x000fe200000006ff */
[----:B------:R-:W-:Y:S01]  /*1e30*/  FMUL.FTZ R135, R130, -1.4426950216293334961 ;  /* 0xbfb8aa3b82877820 */ /* 0x000fe20000410000 */
[----:B------:R-:W-:Y:S01]  /*1e40*/  PRMT R40, R40, 0x7632, R40 ;  /* 0x0000763228287816 */ /* 0x000fe20000000028 */
[----:B------:R-:W-:Y:S01]  /*1e50*/  FFMA.FTZ R73, R2, R17, R4 ;  /* 0x0000001102497223 */ /* 0x000fe20000010004 */
[----:B0-----:R-:W-:Y:S01]  /*1e60*/  FMUL.FTZ R103, R140, R141 ;  /* 0x0000008d8c677220 */ /* 0x001fe20000410000 */
[----:B------:R-:W-:Y:S01]  /*1e70*/  FADD.FTZ R140, -R138, 1 ;  /* 0x3f8000008a8c7421 */ /* 0x000fe20000010100 */
[----:B------:R-:W-:Y:S01]  /*1e80*/  FMUL.FTZ R105, R71, R105 ;  /* 0x0000006947697220 */ /* 0x000fe20000410000 */
[----:B-----5:R-:W-:Y:S01]  /*1e90*/  FADD.FTZ R71, R92, 1 ;  /* 0x3f8000005c477421 */ /* 0x020fe20000010000 */
[----:B------:R-:W-:Y:S01]  /*1ea0*/  MOV R131, 0x400 ;  /* 0x0000040000837802 */ /* 0x000fe20000000f00 */
[----:B------:R-:W-:Y:S01]  /*1eb0*/  FFMA.FTZ R92, R91, R140, 1 ;  /* 0x3f8000005b5c7423 */ /* 0x000fe2000001008c */
[----:B------:R-:W-:Y:S01]  /*1ec0*/  FADD.FTZ R140, -R139, 1 ;  /* 0x3f8000008b8c7421 */ /* 0x000fe20000010100 */
[----:B------:R-:W0:Y:S01]  /*1ed0*/  MUFU.EX2 R134, R134 ;  /* 0x0000008600867308 */ /* 0x000e220000000800 */
[----:B------:R-:W-:Y:S01]  /*1ee0*/  SHF.L.U32 R37, R37, 0x10, RZ ;  /* 0x0000001025257819 */ /* 0x000fe200000006ff */
[----:B------:R-:W-:Y:S01]  /*1ef0*/  FFMA.FTZ R96, R3, R18, R5 ;  /* 0x0000001203607223 */ /* 0x000fe20000010005 */
[----:B------:R-:W-:Y:S01]  /*1f00*/  FFMA.FTZ R140, R90, R140, 1 ;  /* 0x3f8000005a8c7423 */ /* 0x000fe2000001008c */
[----:B---3--:R-:W-:Y:S01]  /*1f10*/  FADD.FTZ R90, -R137, 1 ;  /* 0x3f800000895a7421 */ /* 0x008fe20000010100 */
[----:B------:R-:W-:Y:S01]  /*1f20*/  PRMT R38, R38, 0x7632, R38 ;  /* 0x0000763226267816 */ /* 0x000fe20000000026 */
[----:B------:R-:W-:Y:S01]  /*1f30*/  FMUL.FTZ R19, R10, R19 ;  /* 0x000000130a137220 */ /* 0x000fe20000410000 */
[----:B------:R-:W-:Y:S01]  /*1f40*/  PRMT R42, R68, 0x7632, R42 ;  /* 0x00007632442a7816 */ /* 0x000fe2000000002a */
[----:B------:R-:W3:Y:S01]  /*1f50*/  MUFU.EX2 R135, R135 ;  /* 0x0000008700877308 */ /* 0x000ee20000000800 */
[----:B------:R-:W-:Y:S01]  /*1f60*/  FADD.FTZ R36, -R66, R36 ;  /* 0x0000002442247221 */ /* 0x000fe20000010100 */
[----:B------:R-:W-:Y:S01]  /*1f70*/  SHF.L.U32 R91, R40, 0x10, RZ ;  /* 0x00000010285b7819 */ /* 0x000fe200000006ff */
[----:B------:R-:W-:Y:S01]  /*1f80*/  FADD.FTZ R40, -R70, 1 ;  /* 0x3f80000046287421 */ /* 0x000fe20000010100 */
[----:B------:R-:W-:Y:S01]  /*1f90*/  FFMA.FTZ R90, R93, R90, 1 ;  /* 0x3f8000005d5a7423 */ /* 0x000fe2000001005a */
[----:B------:R-:W-:Y:S01]  /*1fa0*/  FMUL.FTZ R102, R73, -1.4426950216293334961 ;  /* 0xbfb8aa3b49667820 */ /* 0x000fe20000410000 */
[----:B------:R-:W-:Y:S01]  /*1fb0*/  FMUL.FTZ R36, R10, R36 ;  /* 0x000000240a247220 */ /* 0x000fe20000410000 */
[----:B------:R-:W-:Y:S01]  /*1fc0*/  IADD3 R131, PT, PT, R131, 0x2800, RZ ;  /* 0x0000280083837810 */ /* 0x000fe20007ffe0ff */
[----:B------:R-:W-:Y:S01]  /*1fd0*/  FFMA.FTZ R104, R104, R40, 1 ;  /* 0x3f80000068687423 */ /* 0x000fe20000010028 */
[C---:B------:R-:W-:Y:S01]  /*1fe0*/  FADD.FTZ R37, -R66.reuse, R37 ;  /* 0x0000002542257221 */ /* 0x040fe20000010100 */
[----:B------:R-:W-:Y:S01]  /*1ff0*/  FADD.FTZ R40, -R66, R91 ;  /* 0x0000005b42287221 */ /* 0x000fe20000010100 */
[----:B------:R-:W-:Y:S01]  /*2000*/  FMUL.FTZ R137, R137, R90 ;  /* 0x0000005a89897220 */ /* 0x000fe20000410000 */
[----:B------:R-:W-:Y:S01]  /*2010*/  FFMA.FTZ R119, R6, R36, R8 ;  /* 0x0000002406777223 */ /* 0x000fe20000010008 */
[----:B------:R-:W5:Y:S01]  /*2020*/  LDG.E.64.CONSTANT R90, desc[UR14][R74.64+0x2d000] ;  /* 0x02d0000e4a5a7981 */ /* 0x000f62000c1e9b00 */
[----:B------:R-:W-:Y:S01]  /*2030*/  MUFU.EX2 R102, R102 ;  /* 0x0000006600667308 */ /* 0x000fe20000000800 */
[----:B-1----:R-:W-:Y:S01]  /*2040*/  LEA R131, R132, R131, 0x18 ;  /* 0x0000008384837211 */ /* 0x002fe200078ec0ff */
[----:B------:R-:W-:Y:S01]  /*2050*/  FMUL.FTZ R37, R10, R37 ;  /* 0x000000250a257220 */ /* 0x000fe20000410000 */
[----:B0-----:R-:W-:Y:S01]  /*2060*/  FADD.FTZ R134, R134, 1 ;  /* 0x3f80000086867421 */ /* 0x001fe20000010000 */
[----:B------:R-:W-:Y:S01]  /*2070*/  FMUL.FTZ R132, R119, -1.4426950216293334961 ;  /* 0xbfb8aa3b77847820 */ /* 0x000fe20000410000 */
[----:B------:R-:W-:Y:S01]  /*2080*/  FMUL.FTZ R40, R10, R40 ;  /* 0x000000280a287220 */ /* 0x000fe20000410000 */
[----:B---3--:R-:W-:-:S02]  /*2090*/  FADD.FTZ R135, R135, 1 ;  /* 0x3f80000087877421 */ /* 0x008fc40000010000 */
[----:B------:R-:W0:Y:S01]  /*20a0*/  MUFU.RCP R136, R136 ;  /* 0x0000008800887308 */ /* 0x000e220000001000 */
[----:B------:R-:W-:Y:S01]  /*20b0*/  FMUL.FTZ R106, R96, -1.4426950216293334961 ;  /* 0xbfb8aa3b606a7820 */ /* 0x000fe20000410000 */
[----:B------:R-:W-:Y:S02]  /*20c0*/  IMAD R131, R129, 0x28, R131 ;  /* 0x0000002881837824 */ /* 0x000fe400078e0283 */
[----:B------:R-:W-:Y:S01]  /*20d0*/  FFMA.FTZ R129, R7, R37, R9 ;  /* 0x0000002507817223 */ /* 0x000fe20000010009 */
[----:B------:R-:W-:Y:S01]  /*20e0*/  FMUL.FTZ R104, R70, R104 ;  /* 0x0000006846687220 */ /* 0x000fe20000410000 */
[----:B------:R-:W-:Y:S01]  /*20f0*/  FFMA.FTZ R70, R6, R40, R8 ;  /* 0x0000002806467223 */ /* 0x000fe20000010008 */
[----:B------:R-:W-:Y:S01]  /*2100*/  PRMT R41, R69, 0x7632, R41 ;  /* 0x0000763245297816 */ /* 0x000fe20000000029 */
[----:B------:R-:W3:Y:S01]  /*2110*/  LDG.E.64.CONSTANT R58, desc[UR14][R76.64+0x3c000] ;  /* 0x03c0000e4c3a7981 */ /* 0x000ee2000c1e9b00 */
[----:B------:R-:W-:Y:S01]  /*2120*/  MUFU.RCP R71, R71 ;  /* 0x0000004700477308 */ /* 0x000fe20000001000 */
[----:B------:R-:W-:Y:S01]  /*2130*/  FMUL.FTZ R133, R129, -1.4426950216293334961 ;  /* 0xbfb8aa3b81857820 */ /* 0x000fe20000410000 */
[----:B------:R-:W-:Y:S01]  /*2140*/  FMUL.FTZ R139, R139, R140 ;  /* 0x0000008c8b8b7220 */ /* 0x000fe20000410000 */
[----:B------:R-:W-:-:S05]  /*2150*/  FMUL.FTZ R140, R70, -1.4426950216293334961 ;  /* 0xbfb8aa3b468c7820 */ /* 0x000fca0000410000 */
[----:B------:R-:W1:Y:S01]  /*2160*/  MUFU.RCP R134, R134 ;  /* 0x0000008600867308 */ /* 0x000e620000001000 */
[----:B------:R-:W-:Y:S01]  /*2170*/  FMUL.FTZ R92, R138, R92 ;  /* 0x0000005c8a5c7220 */ /* 0x000fe20000410000 */
[----:B------:R-:W-:-:S06]  /*2180*/  SHF.L.U32 R93, R68, 0x10, RZ ;  /* 0x00000010445d7819 */ /* 0x000fcc00000006ff */
[----:B------:R-:W1:Y:S01]  /*2190*/  MUFU.EX2 R132, R132 ;  /* 0x0000008400847308 */ /* 0x000e620000000800 */
[----:B------:R-:W-:Y:S02]  /*21a0*/  SHF.L.U32 R38, R38, 0x10, RZ ;  /* 0x0000001026267819 */ /* 0x000fe400000006ff */
[----:B------:R-:W-:-:S05]  /*21b0*/  SHF.L.U32 R138, R69, 0x10, RZ ;  /* 0x00000010458a7819 */ /* 0x000fca00000006ff */
[----:B------:R-:W2:Y:S01]  /*21c0*/  MUFU.RCP R135, R135 ;  /* 0x0000008700877308 */ /* 0x000ea20000001000 */
[----:B------:R-:W-:Y:S02]  /*21d0*/  PRMT R39, R39, 0x7632, R39 ;  /* 0x0000763227277816 */ /* 0x000fe40000000027 */
[----:B------:R-:W-:-:S05]  /*21e0*/  SHF.L.U32 R69, R42, 0x10, RZ ;  /* 0x000000102a457819 */ /* 0x000fca00000006ff */
[----:B------:R-:W2:Y:S01]  /*21f0*/  MUFU.EX2 R106, R106 ;  /* 0x0000006a006a7308 */ /* 0x000ea20000000800 */
[----:B------:R-:W-:Y:S01]  /*2200*/  FFMA.FTZ R99, R2, R19, R4 ;  /* 0x0000001302637223 */ /* 0x000fe20000010004 */
[----:B------:R-:W-:Y:S01]  /*2210*/  FMUL.FTZ R92, R93, R92 ;  /* 0x0000005c5d5c7220 */ /* 0x000fe20000410000 */
[----:B------:R-:W-:Y:S01]  /*2220*/  FADD.FTZ R38, -R66, R38 ;  /* 0x0000002642267221 */ /* 0x000fe20000010100 */
[----:B------:R-:W-:Y:S01]  /*2230*/  SHF.L.U32 R39, R39, 0x10, RZ ;  /* 0x0000001027277819 */ /* 0x000fe200000006ff */
[----:B------:R-:W-:-:S03]  /*2240*/  FMUL.FTZ R93, R138, R139 ;  /* 0x0000008b8a5d7220 */ /* 0x000fc60000410000 */
[----:B------:R-:W2:Y:S01]  /*2250*/  MUFU.EX2 R133, R133 ;  /* 0x0000008500857308 */ /* 0x000ea20000000800 */
[----:B0-----:R-:W-:Y:S01]  /*2260*/  FADD.FTZ R139, -R136, 1 ;  /* 0x3f800000888b7421 */ /* 0x001fe20000010100 */
[----:B------:R-:W-:-:S06]  /*2270*/  FMUL.FTZ R97, R99, -1.4426950216293334961 ;  /* 0xbfb8aa3b63617820 */ /* 0x000fcc0000410000 */
[----:B------:R0:W-:Y:S01]  /*2280*/  MUFU.EX2 R68, R140 ;  /* 0x0000008c00447308 */ /* 0x0001e20000000800 */
[----:B------:R-:W-:Y:S01]  /*2290*/  FMUL.FTZ R38, R10, R38 ;  /* 0x000000260a267220 */ /* 0x000fe20000410000 */
[----:B------:R-:W-:Y:S01]  /*22a0*/  FFMA.FTZ R116, R3, R20, R5 ;  /* 0x0000001403747223 */ /* 0x000fe20000010005 */
[----:B0-----:R-:W-:Y:S01]  /*22b0*/  FADD.FTZ R140, R102, 1 ;  /* 0x3f800000668c7421 */ /* 0x001fe20000010000 */
[----:B------:R-:W-:-:S04]  /*22c0*/  FMUL.FTZ R102, R69, R104 ;  /* 0x0000006845667220 */ /* 0x000fc80000410000 */
[----:B------:R0:W-:Y:S01]  /*22d0*/  MUFU.RCP R69, R140 ;  /* 0x0000008c00457308 */ /* 0x0001e20000001000 */
[----:B------:R-:W-:Y:S01]  /*22e0*/  FADD.FTZ R39, -R66, R39 ;  /* 0x0000002742277221 */ /* 0x000fe20000010100 */
[----:B------:R-:W-:Y:S01]  /*22f0*/  FFMA.FTZ R139, R94, R139, 1 ;  /* 0x3f8000005e8b7423 */ /* 0x000fe2000001008b */
[----:B-1----:R-:W-:Y:S01]  /*2300*/  FADD.FTZ R94, -R134, 1 ;  /* 0x3f800000865e7421 */ /* 0x002fe20000010100 */
[----:B------:R-:W-:Y:S01]  /*2310*/  LEA R158, R127, R131, 0x3 ;  /* 0x000000837f9e7211 */ /* 0x000fe200078e18ff */
[----:B------:R-:W-:Y:S01]  /*2320*/  FADD.FTZ R132, R132, 1 ;  /* 0x3f80000084847421 */ /* 0x000fe20000010000 */
[----:B0-----:R-:W-:Y:S01]  /*2330*/  FADD.FTZ R140, -R71, 1 ;  /* 0x3f800000478c7421 */ /* 0x001fe20000010100 */
[----:B------:R-:W-:Y:S01]  /*2340*/  SHF.L.U32 R138, R41, 0x10, RZ ;  /* 0x00000010298a7819 */ /* 0x000fe200000006ff */
[----:B------:R-:W-:Y:S02]  /*2350*/  FFMA.FTZ R127, R6, R38, R8 ;  /* 0x00000026067f7223 */ /* 0x000fe40000010008 */
[----:B------:R-:W-:Y:S01]  /*2360*/  FFMA.FTZ R140, R95, R140, 1 ;  /* 0x3f8000005f8c7423 */ /* 0x000fe2000001008c */
[----:B--2---:R-:W-:Y:S01]  /*2370*/  FADD.FTZ R95, -R135, 1 ;  /* 0x3f800000875f7421 */ /* 0x004fe20000010100 */
[----:B------:R-:W0:Y:S01]  /*2380*/  MUFU.EX2 R97, R97 ;  /* 0x0000006100617308 */ /* 0x000e220000000800 */
[----:B------:R-:W-:Y:S01]  /*2390*/  FMUL.FTZ R72, R116, -1.4426950216293334961 ;  /* 0xbfb8aa3b74487820 */ /* 0x000fe20000410000 */
[----:B------:R-:W-:Y:S01]  /*23a0*/  FMUL.FTZ R39, R10, R39 ;  /* 0x000000270a277220 */ /* 0x000fe20000410000 */
[----:B------:R-:W-:Y:S01]  /*23b0*/  FADD.FTZ R106, R106, 1 ;  /* 0x3f8000006a6a7421 */ /* 0x000fe20000010000 */
[----:B------:R-:W-:Y:S01]  /*23c0*/  FFMA.FTZ R94, R120, R94, 1 ;  /* 0x3f800000785e7423 */ /* 0x000fe2000001005e */
[----:B------:R-:W-:Y:S01]  /*23d0*/  FMUL.FTZ R131, R127, -1.4426950216293334961 ;  /* 0xbfb8aa3b7f837820 */ /* 0x000fe20000410000 */
[----:B------:R-:W-:Y:S01]  /*23e0*/  FMUL.FTZ R104, R138, R137 ;  /* 0x000000898a687220 */ /* 0x000fe20000410000 */
[----:B------:R-:W-:Y:S01]  /*23f0*/  FFMA.FTZ R95, R130, R95, 1 ;  /* 0x3f800000825f7423 */ /* 0x000fe2000001005f */
[----:B------:R-:W-:Y:S01]  /*2400*/  FFMA.FTZ R128, R7, R39, R9 ;  /* 0x0000002707807223 */ /* 0x000fe20000010009 */
[----:B------:R1:W2:Y:S01]  /*2410*/  MUFU.RCP R137, R106 ;  /* 0x0000006a00897308 */ /* 0x0002a20000001000 */
[----:B------:R-:W-:Y:S01]  /*2420*/  FADD.FTZ R133, R133, 1 ;  /* 0x3f80000085857421 */ /* 0x000fe20000010000 */
[----:B------:R-:W-:Y:S01]  /*2430*/  FMUL.FTZ R140, R71, R140 ;  /* 0x0000008c478c7220 */ /* 0x000fe20000410000 */
[----:B------:R-:W-:Y:S01]  /*2440*/  FMUL.FTZ R120, R135, R95 ;  /* 0x0000005f87787220 */ /* 0x000fe20000410000 */
[----:B------:R-:W-:-:S04]  /*2450*/  FMUL.FTZ R118, R128, -1.4426950216293334961 ;  /* 0xbfb8aa3b80767820 */ /* 0x000fc80000410000 */
[----:B------:R-:W2:Y:S01]  /*2460*/  MUFU.RCP R132, R132 ;  /* 0x0000008400847308 */ /* 0x000ea20000001000 */
[----:B-1----:R-:W-:Y:S01]  /*2470*/  FMUL.FTZ R106, R134, R94 ;  /* 0x0000005e866a7220 */ /* 0x002fe20000410000 */
[C---:B------:R-:W-:Y:S02]  /*2480*/  SHF.L.U32 R94, R64.reuse, 0x10, RZ ;  /* 0x00000010405e7819 */ /* 0x040fe400000006ff */
[----:B------:R-:W-:Y:S02]  /*2490*/  PRMT R64, R64, 0x7632, R64 ;  /* 0x0000763240407816 */ /* 0x000fe40000000040 */
[C---:B------:R-:W-:Y:S02]  /*24a0*/  SHF.L.U32 R95, R65.reuse, 0x10, RZ ;  /* 0x00000010415f7819 */ /* 0x040fe400000006ff */
[----:B------:R-:W1:Y:S01]  /*24b0*/  MUFU.EX2 R72, R72 ;  /* 0x0000004800487308 */ /* 0x000e620000000800 */
[----:B------:R-:W-:Y:S02]  /*24c0*/  PRMT R71, R65, 0x7632, R71 ;  /* 0x0000763241477816 */ /* 0x000fe40000000047 */
[----:B------:R-:W-:-:S05]  /*24d0*/  SHF.L.U32 R64, R64, 0x10, RZ ;  /* 0x0000001040407819 */ /* 0x000fca00000006ff */
[----:B------:R-:W-:Y:S01]  /*24e0*/  MUFU.EX2 R131, R131 ;  /* 0x0000008300837308 */ /* 0x000fe20000000800 */
[----:B------:R-:W-:-:S07]  /*24f0*/  SHF.L.U32 R71, R71, 0x10, RZ ;  /* 0x0000001047477819 */ /* 0x000fce00000006ff */
[----:B------:R-:W1:Y:S01]  /*2500*/  MUFU.RCP R65, R133 ;  /* 0x0000008500417308 */ /* 0x000e620000001000 */
[----:B------:R-:W-:Y:S01]  /*2510*/  FMUL.FTZ R106, R64, R106 ;  /* 0x0000006a406a7220 */ /* 0x000fe20000410000 */
[----:B0-----:R-:W-:Y:S01]  /*2520*/  FADD.FTZ R64, R97, 1 ;  /* 0x3f80000061407421 */ /* 0x001fe20000010000 */
[----:B------:R-:W-:-:S05]  /*2530*/  FADD.FTZ R97, -R69, 1 ;  /* 0x3f80000045617421 */ /* 0x000fca0000010100 */
[----:B------:R-:W0:Y:S01]  /*2540*/  MUFU.EX2 R118, R118 ;  /* 0x0000007600767308 */ /* 0x000e220000000800 */
[----:B------:R-:W-:Y:S01]  /*2550*/  FMUL.FTZ R21, R10, R21 ;  /* 0x000000150a157220 */ /* 0x000fe20000410000 */
[----:B------:R-:W-:Y:S01]  /*2560*/  FMUL.FTZ R120, R71, R120 ;  /* 0x0000007847787220 */ /* 0x000fe20000410000 */
[----:B--2---:R-:W-:Y:S01]  /*2570*/  FADD.FTZ R130, -R137, 1 ;  /* 0x3f80000089827421 */ /* 0x004fe20000010100 */
[----:B------:R-:W-:Y:S01]  /*2580*/  FADD.FTZ R71, -R132, 1 ;  /* 0x3f80000084477421 */ /* 0x000fe20000010100 */
[----:B------:R-:W-:Y:S01]  /*2590*/  FFMA.FTZ R73, R73, R97, 1 ;  /* 0x3f80000049497423 */ /* 0x000fe20000010061 */
[----:B------:R-:W-:Y:S01]  /*25a0*/  FFMA.FTZ R108, R2, R21, R4 ;  /* 0x00000015026c7223 */ /* 0x000fe20000010004 */
[----:B-1----:R-:W-:Y:S01]  /*25b0*/  FADD.FTZ R72, R72, 1 ;  /* 0x3f80000048487421 */ /* 0x002fe20000010000 */
[----:B------:R-:W-:Y:S01]  /*25c0*/  FFMA.FTZ R97, R96, R130, 1 ;  /* 0x3f80000060617423 */ /* 0x000fe20000010082 */
[----:B------:R-:W-:Y:S01]  /*25d0*/  FFMA.FTZ R119, R119, R71, 1 ;  /* 0x3f80000077777423 */ /* 0x000fe20000010047 */
[----:B------:R-:W1:Y:S01]  /*25e0*/  MUFU.RCP R64, R64 ;  /* 0x0000004000407308 */ /* 0x000e620000001000 */
[----:B------:R-:W-:Y:S01]  /*25f0*/  FMUL.FTZ R96, R69, R73 ;  /* 0x0000004945607220 */ /* 0x000fe20000410000 */
[----:B------:R-:W-:Y:S01]  /*2600*/  FADD.FTZ R130, -R65, 1 ;  /* 0x3f80000041827421 */ /* 0x000fe20000010100 */
[----:B------:R-:W-:Y:S01]  /*2610*/  FADD.FTZ R71, R131, 1 ;  /* 0x3f80000083477421 */ /* 0x000fe20000010000 */
[----:B------:R-:W-:Y:S01]  /*2620*/  FMUL.FTZ R98, R108, -1.4426950216293334961 ;  /* 0xbfb8aa3b6c627820 */ /* 0x000fe20000410000 */
[----:B------:R-:W-:-:S03]  /*2630*/  FFMA.FTZ R114, R3, R22, R5 ;  /* 0x0000001603727223 */ /* 0x000fc60000010005 */
[----:B------:R2:W1:Y:S01]  /*2640*/  MUFU.RCP R69, R72 ;  /* 0x0000004800457308 */ /* 0x0004620000001000 */
[----:B------:R-:W-:Y:S01]  /*2650*/  FFMA.FTZ R130, R129, R130, 1 ;  /* 0x3f80000081827423 */ /* 0x000fe20000010082 */
[----:B0-----:R-:W-:Y:S01]  /*2660*/  FADD.FTZ R129, R118, 1 ;  /* 0x3f80000076817421 */ /* 0x001fe20000010000 */
[----:B------:R-:W-:Y:S01]  /*2670*/  PRMT R41, R41, 0x7632, R41 ;  /* 0x0000763229297816 */ /* 0x000fe20000000029 */
[----:B------:R-:W-:Y:S01]  /*2680*/  FMUL.FTZ R117, R114, -1.4426950216293334961 ;  /* 0xbfb8aa3b72757820 */ /* 0x000fe20000410000 */
[----:B------:R-:W-:-:S03]  /*2690*/  SHF.L.U32 R118, R62, 0x10, RZ ;  /* 0x000000103e767819 */ /* 0x000fc600000006ff */
[----:B------:R-:W0:Y:S01]  /*26a0*/  MUFU.RCP R71, R71 ;  /* 0x0000004700477308 */ /* 0x000e220000001000 */
[----:B--2---:R-:W2:Y:S01]  /*26b0*/  LDG.E.64.CONSTANT R72, desc[UR14][R74.64+0x32000] ;  /* 0x0320000e4a487981 */ /* 0x004ea2000c1e9b00 */
[----:B------:R-:W-:Y:S01]  /*26c0*/  PRMT R43, R63, 0x7632, R43 ;  /* 0x000076323f2b7816 */ /* 0x000fe2000000002b */
[----:B------:R-:W-:Y:S01]  /*26d0*/  FMUL.FTZ R96, R118, R96 ;  /* 0x0000006076607220 */ /* 0x000fe20000410000 */
[----:B------:R-:W-:-:S04]  /*26e0*/  SHF.L.U32 R41, R41, 0x10, RZ ;  /* 0x0000001029297819 */ /* 0x000fc800000006ff */
[----:B------:R-:W0:Y:S01]  /*26f0*/  MUFU.EX2 R98, R98 ;  /* 0x0000006200627308 */ /* 0x000e220000000800 */
[----:B------:R-:W-:Y:S01]  /*2700*/  SHF.L.U32 R118, R43, 0x10, RZ ;  /* 0x000000102b767819 */ /* 0x000fe200000006ff */
[----:B------:R-:W-:Y:S01]  /*2710*/  FMUL.FTZ R65, R65, R130 ;  /* 0x0000008241417220 */ /* 0x000fe20000410000 */
[----:B------:R-:W-:Y:S01]  /*2720*/  PRMT R42, R62, 0x7632, R42 ;  /* 0x000076323e2a7816 */ /* 0x000fe2000000002a */
[----:B------:R-:W-:Y:S01]  /*2730*/  FADD.FTZ R41, -R66, R41 ;  /* 0x0000002942297221 */ /* 0x000fe20000010100 */
[----:B------:R-:W-:-:S03]  /*2740*/  FMUL.FTZ R119, R132, R119 ;  /* 0x0000007784777220 */ /* 0x000fc60000410000 */
[----:B------:R-:W4:Y:S01]  /*2750*/  MUFU.EX2 R117, R117 ;  /* 0x0000007500757308 */ /* 0x000f220000000800 */
[----:B------:R-:W-:Y:S01]  /*2760*/  SHF.L.U32 R131, R63, 0x10, RZ ;  /* 0x000000103f837819 */ /* 0x000fe200000006ff */
[----:B-1----:R-:W-:Y:S01]  /*2770*/  FADD.FTZ R132, -R64, 1 ;  /* 0x3f80000040847421 */ /* 0x002fe20000010100 */
[----:B------:R-:W-:Y:S01]  /*2780*/  FMUL.FTZ R118, R118, R65 ;  /* 0x0000004176767220 */ /* 0x000fe20000410000 */
[----:B------:R-:W-:Y:S01]  /*2790*/  SHF.L.U32 R63, R42, 0x10, RZ ;  /* 0x000000102a3f7819 */ /* 0x000fe200000006ff */
[----:B------:R-:W-:-:S03]  /*27a0*/  FADD.FTZ R65, -R69, 1 ;  /* 0x3f80000045417421 */ /* 0x000fc60000010100 */
[----:B------:R-:W1:Y:S01]  /*27b0*/  MUFU.RCP R129, R129 ;  /* 0x0000008100817308 */ /* 0x000e620000001000 */
[----:B------:R-:W-:Y:S01]  /*27c0*/  FMUL.FTZ R41, R10, R41 ;  /* 0x000000290a297220 */ /* 0x000fe20000410000 */
[----:B------:R-:W-:Y:S01]  /*27d0*/  FFMA.FTZ R99, R99, R132, 1 ;  /* 0x3f80000063637423 */ /* 0x000fe20000010084 */
[----:B------:R-:W-:Y:S01]  /*27e0*/  FFMA.FTZ R116, R116, R65, 1 ;  /* 0x3f80000074747423 */ /* 0x000fe20000010041 */
[----:B------:R-:W-:Y:S01]  /*27f0*/  FMUL.FTZ R119, R63, R119 ;  /* 0x000000773f777220 */ /* 0x000fe20000410000 */
[----:B------:R-:W-:Y:S01]  /*2800*/  FFMA.FTZ R62, R7, R41, R9 ;  /* 0x00000029073e7223 */ /* 0x000fe20000010009 */
[----:B0-----:R-:W-:Y:S01]  /*2810*/  FADD.FTZ R132, -R71, 1 ;  /* 0x3f80000047847421 */ /* 0x001fe20000010100 */
[----:B------:R-:W-:Y:S01]  /*2820*/  PRMT R42, R42, 0x7632, R42 ;  /* 0x000076322a2a7816 */ /* 0x000fe2000000002a */
[----:B------:R-:W-:Y:S01]  /*2830*/  FADD.FTZ R63, R98, 1 ;  /* 0x3f800000623f7421 */ /* 0x000fe20000010000 */
[----:B------:R-:W-:Y:S01]  /*2840*/  FMUL.FTZ R98, R64, R99 ;  /* 0x0000006340627220 */ /* 0x000fe20000410000 */
[----:B------:R-:W-:Y:S01]  /*2850*/  FMUL.FTZ R99, R69, R116 ;  /* 0x0000007445637220 */ /* 0x000fe20000410000 */
[----:B------:R-:W-:Y:S01]  /*2860*/  FMUL.FTZ R130, R62, -1.4426950216293334961 ;  /* 0xbfb8aa3b3e827820 */ /* 0x000fe20000410000 */
[----:B------:R-:W-:Y:S01]  /*2870*/  FFMA.FTZ R132, R127, R132, 1 ;  /* 0x3f8000007f847423 */ /* 0x000fe20000010084 */
[----:B------:R-:W-:-:S02]  /*2880*/  SHF.L.U32 R69, R42, 0x10, RZ ;  /* 0x000000102a457819 */ /* 0x000fc400000006ff */
[----:B------:R-:W-:Y:S01]  /*2890*/  PRMT R42, R43, 0x7632, R42 ;  /* 0x000076322b2a7816 */ /* 0x000fe2000000002a */
[----:B----4-:R-:W-:Y:S01]  /*28a0*/  FADD.FTZ R64, R117, 1 ;  /* 0x3f80000075407421 */ /* 0x010fe20000010000 */
[----:B------:R-:W-:Y:S01]  /*28b0*/  FMUL.FTZ R117, R71, R132 ;  /* 0x0000008447757220 */ /* 0x000fe20000410000 */
[----:B------:R-:W-:Y:S01]  /*28c0*/  SHF.L.U32 R43, R60, 0x10, RZ ;  /* 0x000000103c2b7819 */ /* 0x000fe200000006ff */
[----:B------:R-:W0:Y:S01]  /*28d0*/  MUFU.EX2 R130, R130 ;  /* 0x0000008200827308 */ /* 0x000e220000000800 */
[----:B------:R-:W-:Y:S01]  /*28e0*/  SHF.L.U32 R71, R42, 0x10, RZ ;  /* 0x000000102a477819 */ /* 0x000fe200000006ff */
[----:B-1----:R-:W-:Y:S02]  /*28f0*/  FADD.FTZ R65, -R129, 1 ;  /* 0x3f80000081417421 */ /* 0x002fe40000010100 */
[----:B------:R-:W-:Y:S01]  /*2900*/  FMUL.FTZ R98, R43, R98 ;  /* 0x000000622b627220 */ /* 0x000fe20000410000 */
[----:B------:R-:W-:Y:S01]  /*2910*/  SHF.L.U32 R132, R61, 0x10, RZ ;  /* 0x000000103d847819 */ /* 0x000fe200000006ff */
[----:B------:R-:W-:Y:S01]  /*2920*/  FFMA.FTZ R116, R128, R65, 1 ;  /* 0x3f80000080747423 */ /* 0x000fe20000010041 */
[----:B------:R-:W-:Y:S01]  /*2930*/  FADD.FTZ R43, -R66, R71 ;  /* 0x00000047422b7221 */ /* 0x000fe20000010100 */
[----:B------:R-:W-:-:S02]  /*2940*/  PRMT R128, R60, 0x7632, R128 ;  /* 0x000076323c807816 */ /* 0x000fc40000000080 */
[----:B------:R-:W-:Y:S02]  /*2950*/  PRMT R71, R61, 0x7632, R71 ;  /* 0x000076323d477816 */ /* 0x000fe40000000047 */
[----:B------:R-:W4:Y:S01]  /*2960*/  LDG.E.64.CONSTANT R60, desc[UR14][R74.64+0x37000] ;  /* 0x0370000e4a3c7981 */ /* 0x000f22000c1e9b00 */
[----:B------:R-:W1:Y:S01]  /*2970*/  MUFU.RCP R63, R63 ;  /* 0x0000003f003f7308 */ /* 0x000e620000001000 */
[----:B------:R-:W-:Y:S01]  /*2980*/  FMUL.FTZ R116, R129, R116 ;  /* 0x0000007481747220 */ /* 0x000fe20000410000 */
[----:B0-----:R-:W-:Y:S01]  /*2990*/  FADD.FTZ R129, R130, 1 ;  /* 0x3f80000082817421 */ /* 0x001fe20000010000 */
[----:B------:R-:W-:-:S05]  /*29a0*/  SHF.L.U32 R128, R128, 0x10, RZ ;  /* 0x0000001080807819 */ /* 0x000fca00000006ff */
[----:B------:R-:W0:Y:S08]  /*29b0*/  MUFU.RCP R64, R64 ;  /* 0x0000004000407308 */ /* 0x000e300000001000 */
[----:B------:R-:W0:Y:S01]  /*29c0*/  MUFU.RCP R129, R129 ;  /* 0x0000008100817308 */ /* 0x000e220000001000 */
[----:B------:R-:W-:Y:S01]  /*29d0*/  FMUL.FTZ R117, R128, R117 ;  /* 0x0000007580757220 */ /* 0x000fe20000410000 */
[----:B------:R-:W-:Y:S01]  /*29e0*/  FMUL.FTZ R23, R10, R23 ;  /* 0x000000170a177220 */ /* 0x000fe20000410000 */
[----:B-1----:R-:W-:Y:S01]  /*29f0*/  FADD.FTZ R128, -R63, 1 ;  /* 0x3f8000003f807421 */ /* 0x002fe20000010100 */
[----:B------:R-:W-:-:S02]  /*2a00*/  FMUL.FTZ R97, R137, R97 ;  /* 0x0000006189617220 */ /* 0x000fc40000410000 */
[----:B------:R-:W-:Y:S01]  /*2a10*/  FFMA.FTZ R113, R2, R23, R4 ;  /* 0x0000001702717223 */ /* 0x000fe20000010004 */
[----:B------:R-:W-:Y:S01]  /*2a20*/  FFMA.FTZ R108, R108, R128, 1 ;  /* 0x3f8000006c6c7423 */ /* 0x000fe20000010080 */
[----:B------:R-:W-:Y:S01]  /*2a30*/  FMUL.FTZ R97, R131, R97 ;  /* 0x0000006183617220 */ /* 0x000fe20000410000 */
[----:B------:R-:W-:Y:S01]  /*2a40*/  FADD.FTZ R65, R68, 1 ;  /* 0x3f80000044417421 */ /* 0x000fe20000010000 */
[----:B------:R-:W-:Y:S01]  /*2a50*/  FMUL.FTZ R115, R113, -1.4426950216293334961 ;  /* 0xbfb8aa3b71737820 */ /* 0x000fe20000410000 */
[----:B------:R-:W-:Y:S01]  /*2a60*/  FMUL.FTZ R108, R63, R108 ;  /* 0x0000006c3f6c7220 */ /* 0x000fe20000410000 */
[----:B0-----:R-:W-:Y:S01]  /*2a70*/  FADD.FTZ R131, -R64, 1 ;  /* 0x3f80000040837421 */ /* 0x001fe20000010100 */
[----:B------:R-:W-:-:S03]  /*2a80*/  FADD.FTZ R63, -R129, 1 ;  /* 0x3f800000813f7421 */ /* 0x000fc60000010100 */
[----:B------:R-:W-:Y:S01]  /*2a90*/  FFMA.FTZ R131, R114, R131, 1 ;  /* 0x3f80000072837423 */ /* 0x000fe20000010083 */
[----:B------:R-:W-:Y:S01]  /*2aa0*/  FFMA.FTZ R123, R3, R24, R5 ;  /* 0x00000018037b7223 */ /* 0x000fe20000010005 */
[----:B------:R-:W0:Y:S01]  /*2ab0*/  MUFU.EX2 R115, R115 ;  /* 0x0000007300737308 */ /* 0x000e220000000800 */
[----:B------:R-:W-:Y:S02]  /*2ac0*/  FFMA.FTZ R114, R62, R63, 1 ;  /* 0x3f8000003e727423 */ /* 0x000fe4000001003f */
[----:B------:R-:W4:Y:S01]  /*2ad0*/  LDG.E.64.CONSTANT R62, desc[UR14][R76.64+0x41000] ;  /* 0x0410000e4c3e7981 */ /* 0x000f22000c1e9b00 */
[----:B------:R-:W-:-:S04]  /*2ae0*/  FMUL.FTZ R125, R123, -1.4426950216293334961 ;  /* 0xbfb8aa3b7b7d7820 */ /* 0x000fc80000410000 */
[----:B------:R-:W1:Y:S01]  /*2af0*/  MUFU.RCP R65, R65 ;  /* 0x0000004100417308 */ /* 0x000e620000001000 */
[----:B------:R-:W-:Y:S01]  /*2b00*/  FADD.FTZ R69, -R66, R69 ;  /* 0x0000004542457221 */ /* 0x000fe20000010100 */
[C---:B------:R-:W-:Y:S01]  /*2b10*/  FMUL.FTZ R43, R10.reuse, R43 ;  /* 0x0000002b0a2b7220 */ /* 0x040fe20000410000 */
[----:B------:R-:W-:Y:S02]  /*2b20*/  SHF.L.U32 R71, R71, 0x10, RZ ;  /* 0x0000001047477819 */ /* 0x000fe400000006ff */
[----:B------:R-:W-:-:S03]  /*2b30*/  FMUL.FTZ R42, R10, R69 ;  /* 0x000000450a2a7220 */ /* 0x000fc60000410000 */
[----:B------:R-:W5:Y:S01]  /*2b40*/  MUFU.EX2 R125, R125 ;  /* 0x0000007d007d7308 */ /* 0x000f620000000800 */
[----:B------:R-:W-:Y:S01]  /*2b50*/  FFMA.FTZ R68, R6, R42, R8 ;  /* 0x0000002a06447223 */ /* 0x000fe20000010008 */
[----:B------:R-:W-:Y:S01]  /*2b60*/  FFMA.FTZ R69, R7, R43, R9 ;  /* 0x0000002b07457223 */ /* 0x000fe20000010009 */
[----:B------:R-:W-:Y:S01]  /*2b70*/  FMUL.FTZ R116, R71, R116 ;  /* 0x0000007447747220 */ /* 0x000fe20000410000 */
[----:B0-----:R-:W-:Y:S01]  /*2b80*/  FADD.FTZ R71, R115, 1 ;  /* 0x3f80000073477421 */ /* 0x001fe20000010000 */
[----:B------:R-:W-:Y:S01]  /*2b90*/  FMUL.FTZ R130, R68, -1.4426950216293334961 ;  /* 0xbfb8aa3b44827820 */ /* 0x000fe20000410000 */
[----:B------:R-:W-:Y:S01]  /*2ba0*/  FMUL.FTZ R127, R69, -1.4426950216293334961 ;  /* 0xbfb8aa3b457f7820 */ /* 0x000fe20000410000 */
[----:B-1----:R-:W-:Y:S01]  /*2bb0*/  FADD.FTZ R115, -R65, 1 ;  /* 0x3f80000041737421 */ /* 0x002fe20000010100 */
[----:B------:R-:W-:-:S03]  /*2bc0*/  PRMT R44, R44, 0x7632, R44 ;  /* 0x000076322c2c7816 */ /* 0x000fc6000000002c */
[----:B------:R-:W0:Y:S01]  /*2bd0*/  MUFU.EX2 R130, R130 ;  /* 0x0000008200827308 */ /* 0x000e220000000800 */
[----:B------:R-:W-:Y:S01]  /*2be0*/  FFMA.FTZ R70, R70, R115, 1 ;  /* 0x3f80000046467423 */ /* 0x000fe20000010073 */
[----:B------:R-:W-:-:S03]  /*2bf0*/  PRMT R45, R45, 0x7632, R45 ;  /* 0x000076322d2d7816 */ /* 0x000fc6000000002d */
[----:B------:R-:W-:-:S03]  /*2c00*/  FMUL.FTZ R115, R65, R70 ;  /* 0x0000004641737220 */ /* 0x000fc60000410000 */
[----:B------:R-:W1:Y:S01]  /*2c10*/  MUFU.EX2 R127, R127 ;  /* 0x0000007f007f7308 */ /* 0x000e620000000800 */
[----:B-----5:R-:W-:Y:S01]  /*2c20*/  FADD.FTZ R128, R125, 1 ;  /* 0x3f8000007d807421 */ /* 0x020fe20000010000 */
[----:B------:R-:W-:Y:S02]  /*2c30*/  SHF.L.U32 R65, R44, 0x10, RZ ;  /* 0x000000102c417819 */ /* 0x000fe400000006ff */
[----:B------:R-:W-:Y:S02]  /*2c40*/  SHF.L.U32 R125, R54, 0x10, RZ ;  /* 0x00000010367d7819 */ /* 0x000fe400000006ff */
[----:B------:R-:W-:Y:S01]  /*2c50*/  SHF.L.U32 R45, R45, 0x10, RZ ;  /* 0x000000102d2d7819 */ /* 0x000fe200000006ff */
[----:B------:R-:W-:Y:S01]  /*2c60*/  FADD.FTZ R65, -R66, R65 ;  /* 0x0000004142417221 */ /* 0x000fe20000010100 */
[----:B------:R-:W-:Y:S01]  /*2c70*/  FMUL.FTZ R64, R64, R131 ;  /* 0x0000008340407220 */ /* 0x000fe20000410000 */
[----:B------:R-:W-:Y:S01]  /*2c80*/  FMUL.FTZ R108, R125, R108 ;  /* 0x0000006c7d6c7220 */ /* 0x000fe20000410000 */
[----:B------:R-:W-:Y:S01]  /*2c90*/  SHF.L.U32 R125, R55, 0x10, RZ ;  /* 0x00000010377d7819 */ /* 0x000fe200000006ff */
[----:B------:R-:W-:Y:S01]  /*2ca0*/  FADD.FTZ R45, -R66, R45 ;  /* 0x0000002d422d7221 */ /* 0x000fe20000010100 */
[----:B------:R-:W-:Y:S01]  /*2cb0*/  FFMA.FTZ R122, R3, R26, R5 ;  /* 0x0000001a037a7223 */ /* 0x000fe20000010005 */
[----:B------:R-:W-:Y:S01]  /*2cc0*/  PRMT R54, R54, 0x7632, R54 ;  /* 0x0000763236367816 */ /* 0x000fe20000000036 */
[C---:B------:R-:W-:Y:S01]  /*2cd0*/  FMUL.FTZ R44, R10.reuse, R65 ;  /* 0x000000410a2c7220 */ /* 0x040fe20000410000 */
[C---:B------:R-:W-:Y:S01]  /*2ce0*/  FMUL.FTZ R45, R10.reuse, R45 ;  /* 0x0000002d0a2d7220 */ /* 0x040fe20000410000 */
[----:B------:R-:W-:Y:S01]  /*2cf0*/  FMUL.FTZ R25, R10, R25 ;  /* 0x000000190a197220 */ /* 0x000fe20000410000 */
[----:B------:R-:W-:Y:S01]  /*2d00*/  FMUL.FTZ R114, R129, R114 ;  /* 0x0000007281727220 */ /* 0x000fe20000410000 */
[----:B------:R-:W-:Y:S01]  /*2d10*/  FMUL.FTZ R125, R125, R64 ;  /* 0x000000407d7d7220 */ /* 0x000fe20000410000 */
[----:B------:R-:W-:Y:S01]  /*2d20*/  FMUL.FTZ R126, R122, -1.4426950216293334961 ;  /* 0xbfb8aa3b7a7e7820 */ /* 0x000fe20000410000 */
[----:B0-----:R-:W-:Y:S01]  /*2d30*/  FADD.FTZ R129, R130, 1 ;  /* 0x3f80000082817421 */ /* 0x001fe20000010000 */
[----:B------:R-:W-:Y:S01]  /*2d40*/  FFMA.FTZ R70, R6, R44, R8 ;  /* 0x0000002c06467223 */ /* 0x000fe20000010008 */
[----:B------:R-:W-:Y:S01]  /*2d50*/  SHF.L.U32 R54, R54, 0x10, RZ ;  /* 0x0000001036367819 */ /* 0x000fe200000006ff */
[----:B------:R-:W5:Y:S01]  /*2d60*/  LDG.E.64.CONSTANT R64, desc[UR14][R74.64+0x3c000] ;  /* 0x03c0000e4a407981 */ /* 0x000f62000c1e9b00 */
[----:B------:R-:W0:Y:S01]  /*2d70*/  MUFU.RCP R71, R71 ;  /* 0x0000004700477308 */ /* 0x000e220000001000 */
[----:B-1----:R-:W-:Y:S01]  /*2d80*/  FADD.FTZ R130, R127, 1 ;  /* 0x3f8000007f827421 */ /* 0x002fe20000010000 */
[----:B------:R-:W-:Y:S01]  /*2d90*/  FFMA.FTZ R127, R7, R45, R9 ;  /* 0x0000002d077f7223 */ /* 0x000fe20000010009 */
[----:B------:R-:W-:Y:S01]  /*2da0*/  FFMA.FTZ R112, R2, R25, R4 ;  /* 0x0000001902707223 */ /* 0x000fe20000010004 */
[----:B------:R-:W-:Y:S01]  /*2db0*/  FMUL.FTZ R134, R70, -1.4426950216293334961 ;  /* 0xbfb8aa3b46867820 */ /* 0x000fe20000410000 */
[----:B------:R-:W-:-:S03]  /*2dc0*/  FMUL.FTZ R115, R54, R115 ;  /* 0x0000007336737220 */ /* 0x000fc60000410000 */
[----:B------:R-:W1:Y:S01]  /*2dd0*/  MUFU.RCP R128, R128 ;  /* 0x0000008000807308 */ /* 0x000e620000001000 */
[----:B------:R-:W-:Y:S01]  /*2de0*/  FMUL.FTZ R54, R127, -1.4426950216293334961 ;  /* 0xbfb8aa3b7f367820 */ /* 0x000fe20000410000 */
[----:B------:R-:W-:Y:S01]  /*2df0*/  FMUL.FTZ R124, R112, -1.4426950216293334961 ;  /* 0xbfb8aa3b707c7820 */ /* 0x000fe20000410000 */
[----:B------:R-:W-:-:S05]  /*2e00*/  PRMT R133, R55, 0x7632, R133 ;  /* 0x0000763237857816 */ /* 0x000fca0000000085 */
[----:B------:R-:W-:Y:S08]  /*2e10*/  MUFU.EX2 R126, R126 ;  /* 0x0000007e007e7308 */ /* 0x000ff00000000800 */
[----:B------:R-:W3:Y:S08]  /*2e20*/  MUFU.RCP R129, R129 ;  /* 0x0000008100817308 */ /* 0x000ef00000001000 */
[----:B------:R-:W3:Y:S08]  /*2e30*/  MUFU.RCP R130, R130 ;  /* 0x0000008200827308 */ /* 0x000ef00000001000 */
[----:B------:R3:W3:Y:S01]  /*2e40*/  MUFU.EX2 R55, R134 ;  /* 0x0000008600377308 */ /* 0x0006e20000000800 */
[----:B------:R-:W-:Y:S01]  /*2e50*/  FMUL.FTZ R99, R132, R99 ;  /* 0x0000006384637220 */ /* 0x000fe20000410000 */
[----:B0-----:R-:W-:-:S06]  /*2e60*/  FADD.FTZ R132, -R71, 1 ;  /* 0x3f80000047847421 */ /* 0x001fcc0000010100 */
[----:B------:R-:W0:Y:S01]  /*2e70*/  MUFU.EX2 R54, R54 ;  /* 0x0000003600367308 */ /* 0x000e220000000800 */
[----:B-1----:R-:W-:-:S07]  /*2e80*/  FADD.FTZ R131, -R128, 1 ;  /* 0x3f80000080837421 */ /* 0x002fce0000010100 */
[----:B------:R-:W1:Y:S01]  /*2e90*/  MUFU.EX2 R124, R124 ;  /* 0x0000007c007c7308 */ /* 0x000e620000000800 */
[----:B------:R-:W-:Y:S01]  /*2ea0*/  FMUL.FTZ R27, R10, R27 ;  /* 0x0000001b0a1b7220 */ /* 0x000fe20000410000 */
[----:B------:R-:W-:Y:S01]  /*2eb0*/  FFMA.FTZ R132, R113, R132, 1 ;  /* 0x3f80000071847423 */ /* 0x000fe20000010084 */
[----:B------:R-:W-:Y:S01]  /*2ec0*/  FFMA.FTZ R131, R123, R131, 1 ;  /* 0x3f8000007b837423 */ /* 0x000fe20000010083 */
[----:B---3--:R-:W-:Y:S01]  /*2ed0*/  FADD.FTZ R113, -R129, 1 ;  /* 0x3f80000081717421 */ /* 0x008fe20000010100 */
[----:B------:R-:W-:Y:S01]  /*2ee0*/  FADD.FTZ R126, R126, 1 ;  /* 0x3f8000007e7e7421 */ /* 0x000fe20000010000 */
[----:B------:R-:W-:Y:S01]  /*2ef0*/  SHF.L.U32 R134, R47, 0x10, RZ ;  /* 0x000000102f867819 */ /* 0x000fe200000006ff */
[----:B------:R-:W-:Y:S01]  /*2f00*/  FFMA.FTZ R109, R2, R27, R4 ;  /* 0x0000001b026d7223 */ /* 0x000fe20000010004 */
[----:B------:R-:W-:Y:S01]  /*2f10*/  FADD.FTZ R123, -R130, 1 ;  /* 0x3f800000827b7421 */ /* 0x000fe20000010100 */
[----:B------:R-:W-:Y:S01]  /*2f20*/  PRMT R47, R48, 0x7632, R47 ;  /* 0x00007632302f7816 */ /* 0x000fe2000000002f */
[----:B------:R-:W-:Y:S01]  /*2f30*/  FADD.FTZ R48, R55, 1 ;  /* 0x3f80000037307421 */ /* 0x000fe20000010000 */
[----:B------:R-:W-:Y:S01]  /*2f40*/  FMUL.FTZ R95, R95, R140 ;  /* 0x0000008c5f5f7220 */ /* 0x000fe20000410000 */
[----:B------:R-:W-:Y:S01]  /*2f50*/  FFMA.FTZ R113, R68, R113, 1 ;  /* 0x3f80000044717423 */ /* 0x000fe20000010071 */
[----:B------:R-:W3:Y:S01]  /*2f60*/  MUFU.RCP R140, R126 ;  /* 0x0000007e008c7308 */ /* 0x000ee20000001000 */
[----:B------:R-:W-:Y:S01]  /*2f70*/  FMUL.FTZ R111, R109, -1.4426950216293334961 ;  /* 0xbfb8aa3b6d6f7820 */ /* 0x000fe20000410000 */
[----:B------:R-:W-:Y:S01]  /*2f80*/  FFMA.FTZ R68, R69, R123, 1 ;  /* 0x3f80000045447423 */ /* 0x000fe2000001007b */
[----:B0-----:R-:W-:Y:S01]  /*2f90*/  FADD.FTZ R123, R54, 1 ;  /* 0x3f800000367b7421 */ /* 0x001fe20000010000 */
[----:B-1----:R-:W-:Y:S01]  /*2fa0*/  FADD.FTZ R124, R124, 1 ;  /* 0x3f8000007c7c7421 */ /* 0x002fe20000010000 */
[----:B------:R-:W-:-:S03]  /*2fb0*/  FFMA.FTZ R121, R3, R28, R5 ;  /* 0x0000001c03797223 */ /* 0x000fc60000010005 */
[----:B------:R-:W0:Y:S01]  /*2fc0*/  MUFU.RCP R48, R48 ;  /* 0x0000003000307308 */ /* 0x000e220000001000 */
[----:B------:R-:W-:Y:S01]  /*2fd0*/  SHF.L.U32 R69, R46, 0x10, RZ ;  /* 0x000000102e457819 */ /* 0x000fe200000006ff */
[----:B------:R-:W-:Y:S01]  /*2fe0*/  FMUL.FTZ R110, R121, -1.4426950216293334961 ;  /* 0xbfb8aa3b796e7820 */ /* 0x000fe20000410000 */
[----:B------:R-:W-:-:S05]  /*2ff0*/  FMUL.FTZ R132, R71, R132 ;  /* 0x0000008447847220 */ /* 0x000fca0000410000 */
[----:B------:R-:W-:Y:S01]  /*3000*/  MUFU.EX2 R111, R111 ;  /* 0x0000006f006f7308 */ /* 0x000fe20000000800 */
[----:B------:R-:W-:Y:S01]  /*3010*/  FMUL.FTZ R68, R130, R68 ;  /* 0x0000004482447220 */ /* 0x000fe20000410000 */
[----:B------:R-:W-:-:S06]  /*3020*/  FMUL.FTZ R130, R69, R132 ;  /* 0x0000008445827220 */ /* 0x000fcc0000410000 */
[----:B------:R-:W1:Y:S01]  /*3030*/  MUFU.RCP R138, R124 ;  /* 0x0000007c008a7308 */ /* 0x000e620000001000 */
[----:B------:R-:W-:-:S07]  /*3040*/  PRMT R46, R46, 0x7632, R46 ;  /* 0x000076322e2e7816 */ /* 0x000fce000000002e */
[----:B------:R-:W1:Y:S01]  /*3050*/  MUFU.RCP R123, R123 ;  /* 0x0000007b007b7308 */ /* 0x000e620000001000 */
[----:B------:R-:W-:Y:S01]  /*3060*/  SHF.L.U32 R69, R53, 0x10, RZ ;  /* 0x0000001035457819 */ /* 0x000fe200000006ff */
[----:B------:R-:W-:Y:S01]  /*3070*/  FMUL.FTZ R113, R129, R113 ;  /* 0x0000007181717220 */ /* 0x000fe20000410000 */
[----:B------:R-:W-:Y:S01]  /*3080*/  SHF.L.U32 R55, R47, 0x10, RZ ;  /* 0x000000102f377819 */ /* 0x000fe200000006ff */
[----:B---3--:R-:W-:Y:S01]  /*3090*/  FADD.FTZ R129, -R140, 1 ;  /* 0x3f8000008c817421 */ /* 0x008fe20000010100 */
[----:B------:R-:W-:-:S03]  /*30a0*/  SHF.L.U32 R46, R46, 0x10, RZ ;  /* 0x000000102e2e7819 */ /* 0x000fc600000006ff */
[----:B------:R-:W3:Y:S01]  /*30b0*/  MUFU.EX2 R110, R110 ;  /* 0x0000006e006e7308 */ /* 0x000ee20000000800 */
[----:B------:R-:W-:Y:S01]  /*30c0*/  PRMT R49, R49, 0x7632, R49 ;  /* 0x0000763231317816 */ /* 0x000fe20000000031 */
[----:B------:R-:W-:Y:S01]  /*30d0*/  FADD.FTZ R69, -R66, R69 ;  /* 0x0000004542457221 */ /* 0x000fe20000010100 */
[----:B------:R-:W-:Y:S01]  /*30e0*/  FMUL.FTZ R131, R128, R131 ;  /* 0x0000008380837220 */ /* 0x000fe20000410000 */
[----:B------:R-:W-:Y:S01]  /*30f0*/  PRMT R71, R47, 0x7632, R71 ;  /* 0x000076322f477816 */ /* 0x000fe20000000047 */
[----:B------:R-:W-:Y:S01]  /*3100*/  FADD.FTZ R47, -R66, R55 ;  /* 0x00000037422f7221 */ /* 0x000fe20000010100 */
[----:B------:R-:W-:Y:S01]  /*3110*/  FFMA.FTZ R122, R122, R129, 1 ;  /* 0x3f8000007a7a7423 */ /* 0x000fe20000010081 */
[----:B0-----:R-:W-:Y:S01]  /*3120*/  FADD.FTZ R128, -R48, 1 ;  /* 0x3f80000030807421 */ /* 0x001fe20000010100 */
[----:B------:R-:W-:Y:S01]  /*3130*/  SHF.L.U32 R49, R49, 0x10, RZ ;  /* 0x0000001031317819 */ /* 0x000fe200000006ff */
[----:B------:R-:W-:Y:S01]  /*3140*/  FMUL.FTZ R113, R46, R113 ;  /* 0x000000712e717220 */ /* 0x000fe20000410000 */
[----:B------:R-:W-:Y:S01]  /*3150*/  FMUL.FTZ R46, R10, R69 ;  /* 0x000000450a2e7220 */ /* 0x000fe20000410000 */
[----:B-1----:R-:W-:Y:S01]  /*3160*/  FADD.FTZ R69, -R138, 1 ;  /* 0x3f8000008a457421 */ /* 0x002fe20000010100 */
[----:B------:R-:W-:Y:S01]  /*3170*/  FADD.FTZ R111, R111, 1 ;  /* 0x3f8000006f6f7421 */ /* 0x000fe20000010000 */
[----:B------:R-:W-:Y:S01]  /*3180*/  FMUL.FTZ R47, R10, R47 ;  /* 0x0000002f0a2f7220 */ /* 0x000fe20000410000 */
[----:B------:R-:W-:Y:S01]  /*3190*/  FADD.FTZ R126, -R123, 1 ;  /* 0x3f8000007b7e7421 */ /* 0x000fe20000010100 */
[----:B------:R-:W-:Y:S01]  /*31a0*/  FFMA.FTZ R70, R70, R128, 1 ;  /* 0x3f80000046467423 */ /* 0x000fe20000010080 */
[----:B------:R-:W-:Y:S01]  /*31b0*/  FMUL.FTZ R140, R140, R122 ;  /* 0x0000007a8c8c7220 */ /* 0x000fe20000410000 */
[----:B------:R-:W-:Y:S01]  /*31c0*/  FADD.FTZ R122, -R66, R49 ;  /* 0x00000031427a7221 */ /* 0x000fe20000010100 */
[----:B------:R-:W-:Y:S01]  /*31d0*/  FMUL.FTZ R101, R101, R142 ;  /* 0x0000008e65657220 */ /* 0x000fe20000410000 */
[----:B------:R-:W-:Y:S01]  /*31e0*/  SHF.L.U32 R71, R71, 0x10, RZ ;  /* 0x0000001047477819 */ /* 0x000fe200000006ff */
[----:B------:R-:W-:Y:S01]  /*31f0*/  FFMA.FTZ R69, R112, R69, 1 ;  /* 0x3f80000070457423 */ /* 0x000fe20000010045 */
[----:B------:R0:W1:Y:S01]  /*3200*/  MUFU.RCP R142, R111 ;  /* 0x0000006f008e7308 */ /* 0x0000620000001000 */
[----:B------:R-:W-:Y:S01]  /*3210*/  FFMA.FTZ R54, R6, R47, R8 ;  /* 0x0000002f06367223 */ /* 0x000fe20000010008 */
[----:B------:R-:W-:Y:S01]  /*3220*/  FFMA.FTZ R126, R127, R126, 1 ;  /* 0x3f8000007f7e7423 */ /* 0x000fe2000001007e */
[----:B------:R-:W-:Y:S01]  /*3230*/  FMUL.FTZ R112, R71, R68 ;  /* 0x0000004447707220 */ /* 0x000fe20000410000 */
[----:B---3--:R-:W-:Y:S01]  /*3240*/  FADD.FTZ R145, R110, 1 ;  /* 0x3f8000006e917421 */ /* 0x008fe20000010000 */
[----:B------:R-:W-:Y:S01]  /*3250*/  FMUL.FTZ R138, R138, R69 ;  /* 0x000000458a8a7220 */ /* 0x000fe20000410000 */
[----:B0-----:R-:W-:Y:S01]  /*3260*/  FMUL.FTZ R111, R48, R70 ;  /* 0x00000046306f7220 */ /* 0x001fe20000410000 */
[----:B------:R-:W-:Y:S01]  /*3270*/  FMUL.FTZ R48, R10, R122 ;  /* 0x0000007a0a307220 */ /* 0x000fe20000410000 */
[----:B------:R-:W-:Y:S01]  /*3280*/  FMUL.FTZ R71, R54, -1.4426950216293334961 ;  /* 0xbfb8aa3b36477820 */ /* 0x000fe20000410000 */
[----:B------:R-:W-:Y:S01]  /*3290*/  FMUL.FTZ R110, R123, R126 ;  /* 0x0000007e7b6e7220 */ /* 0x000fe20000410000 */
[----:B------:R-:W3:Y:S01]  /*32a0*/  LDG.E.64.CONSTANT R68, desc[UR14][R76.64+0x46000] ;  /* 0x0460000e4c447981 */ /* 0x000ee2000c1e9b00 */
[----:B------:R-:W-:-:S03]  /*32b0*/  FFMA.FTZ R123, R7, R48, R9 ;  /* 0x00000030077b7223 */ /* 0x000fc60000010009 */
[----:B------:R-:W0:Y:S01]  /*32c0*/  MUFU.EX2 R71, R71 ;  /* 0x0000004700477308 */ /* 0x000e220000000800 */
[----:B------:R-:W-:Y:S01]  /*32d0*/  FMUL.FTZ R70, R123, -1.4426950216293334961 ;  /* 0xbfb8aa3b7b467820 */ /* 0x000fe20000410000 */
[----:B------:R-:W-:Y:S02]  /*32e0*/  SHF.L.U32 R127, R51, 0x10, RZ ;  /* 0x00000010337f7819 */ /* 0x000fe400000006ff */
[----:B------:R-:W-:Y:S01]  /*32f0*/  PRMT R53, R52, 0x7632, R53 ;  /* 0x0000763234357816 */ /* 0x000fe20000000035 */
[----:B------:R-:W-:Y:S01]  /*3300*/  FMUL.FTZ R29, R10, R29 ;  /* 0x0000001d0a1d7220 */ /* 0x000fe20000410000 */
[----:B------:R-:W-:Y:S01]  /*3310*/  FMUL.FTZ R139, R136, R139 ;  /* 0x0000008b888b7220 */ /* 0x000fe20000410000 */
[----:B------:R-:W-:Y:S01]  /*3320*/  FFMA.FTZ R124, R3, R46, R5 ;  /* 0x0000002e037c7223 */ /* 0x000fe20000010005 */
[----:B------:R-:W2:Y:S01]  /*3330*/  MUFU.EX2 R70, R70 ;  /* 0x0000004600467308 */ /* 0x000ea20000000800 */
[----:B------:R-:W-:Y:S01]  /*3340*/  PRMT R51, R51, 0x7632, R51 ;  /* 0x0000763233337816 */ /* 0x000fe20000000033 */
[----:B------:R-:W-:-:S06]  /*3350*/  FMUL.FTZ R140, R127, R140 ;  /* 0x0000008c7f8c7220 */ /* 0x000fcc0000410000 */
[----:B------:R-:W-:Y:S01]  /*3360*/  MUFU.RCP R145, R145 ;  /* 0x0000009100917308 */ /* 0x000fe20000001000 */
[----:B------:R-:W-:Y:S01]  /*3370*/  SHF.L.U32 R127, R51, 0x10, RZ ;  /* 0x00000010337f7819 */ /* 0x000fe200000006ff */
[----:B-1----:R-:W-:Y:S01]  /*3380*/  FADD.FTZ R51, -R142, 1 ;  /* 0x3f8000008e337421 */ /* 0x002fe20000010100 */
[----:B0-----:R-:W-:Y:S01]  /*3390*/  FADD.FTZ R71, R71, 1 ;  /* 0x3f80000047477421 */ /* 0x001fe20000010000 */
[----:B------:R-:W-:Y:S01]  /*33a0*/  SHF.L.U32 R49, R56, 0x10, RZ ;  /* 0x0000001038317819 */ /* 0x000fe200000006ff */
[----:B------:R-:W3:Y:S01]  /*33b0*/  LDG.E.64.CONSTANT R76, desc[UR14][R76.64+0x4b000] ;  /* 0x04b0000e4c4c7981 */ /* 0x000ee2000c1e9b00 */
[----:B------:R-:W-:Y:S01]  /*33c0*/  FMUL.FTZ R110, R127, R110 ;  /* 0x0000006e7f6e7220 */ /* 0x000fe20000410000 */
[----:B------:R-:W-:Y:S02]  /*33d0*/  FFMA.FTZ R127, R109, R51, 1 ;  /* 0x3f8000006d7f7423 */ /* 0x000fe40000010033 */
[----:B------:R0:W1:Y:S01]  /*33e0*/  MUFU.RCP R109, R71 ;  /* 0x00000047006d7308 */ /* 0x0000620000001000 */
[----:B--2---:R-:W-:-:S02]  /*33f0*/  FADD.FTZ R135, R70, 1 ;  /* 0x3f80000046877421 */ /* 0x004fc40000010000 */
[----:B0-----:R-:W2:Y:S05]  /*3400*/  LDG.E.64.CONSTANT R70, desc[UR14][R74.64+0x41000] ;  /* 0x0410000e4a467981 */ /* 0x001eaa000c1e9b00 */
[----:B------:R-:W0:Y:S01]  /*3410*/  MUFU.RCP R135, R135 ;  /* 0x0000008700877308 */ /* 0x000e220000001000 */
[C---:B------:R-:W-:Y:S02]  /*3420*/  PRMT R136, R53.reuse, 0x7632, R136 ;  /* 0x0000763235887816 */ /* 0x040fe40000000088 */
[----:B------:R-:W-:Y:S01]  /*3430*/  SHF.L.U32 R53, R53, 0x10, RZ ;  /* 0x0000001035357819 */ /* 0x000fe200000006ff */
[----:B------:R-:W-:Y:S01]  /*3440*/  FFMA.FTZ R67, R2, R29, R4 ;  /* 0x0000001d02437223 */ /* 0x000fe20000010004 */
[----:B------:R-:W-:Y:S01]  /*3450*/  SHF.L.U32 R136, R136, 0x10, RZ ;  /* 0x0000001088887819 */ /* 0x000fe200000006ff */
[----:B-1----:R-:W-:-:S02]  /*3460*/  FADD.FTZ R137, -R109, 1 ;  /* 0x3f8000006d897421 */ /* 0x002fc40000010100 */
[----:B------:R-:W-:Y:S01]  /*3470*/  FADD.FTZ R53, -R66, R53 ;  /* 0x0000003542357221 */ /* 0x000fe20000010100 */
[----:B------:R-:W-:Y:S01]  /*3480*/  FMUL.FTZ R86, R67, -1.4426950216293334961 ;  /* 0xbfb8aa3b43567820 */ /* 0x000fe20000410000 */
[----:B------:R-:W-:Y:S01]  /*3490*/  FMUL.FTZ R55, R124, -1.4426950216293334961 ;  /* 0xbfb8aa3b7c377820 */ /* 0x000fe20000410000 */
[----:B------:R-:W-:Y:S01]  /*34a0*/  FFMA.FTZ R54, R54, R137, 1 ;  /* 0x3f80000036367423 */ /* 0x000fe20000010089 */
[----:B------:R-:W-:Y:S01]  /*34b0*/  FMUL.FTZ R53, R10, R53 ;  /* 0x000000350a357220 */ /* 0x000fe20000410000 */
[----:B------:R-:W-:Y:S01]  /*34c0*/  FADD.FTZ R136, -R66, R136 ;  /* 0x0000008842887221 */ /* 0x000fe20000010100 */
[----:B0-----:R-:W-:Y:S01]  /*34d0*/  FADD.FTZ R132, -R135, 1 ;  /* 0x3f80000087847421 */ /* 0x001fe20000010100 */
[----:B------:R-:W0:Y:S01]  /*34e0*/  MUFU.EX2 R86, R86 ;  /* 0x0000005600567308 */ /* 0x000e220000000800 */
[----:B------:R-:W-:Y:S02]  /*34f0*/  FMUL.FTZ R109, R109, R54 ;  /* 0x000000366d6d7220 */ /* 0x000fe40000410000 */
[----:B------:R-:W-:Y:S01]  /*3500*/  FFMA.FTZ R123, R123, R132, 1 ;  /* 0x3f8000007b7b7423 */ /* 0x000fe20000010084 */
[----:B------:R-:W-:Y:S01]  /*3510*/  FFMA.FTZ R132, R6, R53, R8 ;  /* 0x0000003506847223 */ /* 0x000fe20000010008 */
[----:B------:R-:W-:Y:S01]  /*3520*/  FMUL.FTZ R54, R10, R136 ;  /* 0x000000880a367220 */ /* 0x000fe20000410000 */
[----:B------:R-:W-:Y:S01]  /*3530*/  SHF.L.U32 R122, R50, 0x10, RZ ;  /* 0x00000010327a7819 */ /* 0x000fe200000006ff */
[----:B------:R-:W-:Y:S01]  /*3540*/  FMUL.FTZ R123, R135, R123 ;  /* 0x0000007b877b7220 */ /* 0x000fe20000410000 */
[----:B------:R-:W1:Y:S01]  /*3550*/  MUFU.EX2 R55, R55 ;  /* 0x0000003700377308 */ /* 0x000e620000000800 */
[----:B------:R-:W-:Y:S01]  /*3560*/  SHF.L.U32 R135, R90, 0x10, RZ ;  /* 0x000000105a877819 */ /* 0x000fe200000006ff */
[----:B------:R-:W-:Y:S01]  /*3570*/  FMUL.FTZ R142, R142, R127 ;  /* 0x0000007f8e8e7220 */ /* 0x000fe20000410000 */
[----:B------:R-:W-:Y:S01]  /*3580*/  PRMT R56, R90, 0x7632, R56 ;  /* 0x000076325a387816 */ /* 0x000fe20000000038 */
[----:B------:R-:W-:Y:S01]  /*3590*/  FMUL.FTZ R137, R132, -1.4426950216293334961 ;  /* 0xbfb8aa3b84897820 */ /* 0x000fe20000410000 */
[----:B------:R-:W-:Y:S01]  /*35a0*/  FFMA.FTZ R90, R7, R54, R9 ;  /* 0x00000036075a7223 */ /* 0x000fe20000010009 */
[----:B------:R-:W-:Y:S01]  /*35b0*/  FMUL.FTZ R138, R122, R138 ;  /* 0x0000008a7a8a7220 */ /* 0x000fe20000410000 */
[----:B------:R-:W-:Y:S01]  /*35c0*/  FMUL.FTZ R142, R135, R142 ;  /* 0x0000008e878e7220 */ /* 0x000fe20000410000 */
[----:B------:R-:W-:Y:S01]  /*35d0*/  FADD.FTZ R122, -R145, 1 ;  /* 0x3f800000917a7421 */ /* 0x000fe20000010100 */
[----:B------:R0:W4:Y:S01]  /*35e0*/  MUFU.EX2 R136, R137 ;  /* 0x0000008900887308 */ /* 0x0001220000000800 */
[----:B------:R-:W-:Y:S01]  /*35f0*/  FMUL.FTZ R135, R90, -1.4426950216293334961 ;  /* 0xbfb8aa3b5a877820 */ /* 0x000fe20000410000 */
[----:B------:R-:W-:Y:S01]  /*3600*/  PRMT R50, R50, 0x7632, R50 ;  /* 0x0000763232327816 */ /* 0x000fe20000000032 */
[----:B------:R-:W-:Y:S01]  /*3610*/  FFMA.FTZ R122, R121, R122, 1 ;  /* 0x3f800000797a7423 */ /* 0x000fe2000001007a */
[----:B0-----:R-:W-:-:S04]  /*3620*/  SHF.L.U32 R137, R56, 0x10, RZ ;  /* 0x0000001038897819 */ /* 0x001fc800000006ff */
[----:B------:R-:W0:Y:S01]  /*3630*/  MUFU.EX2 R135, R135 ;  /* 0x0000008700877308 */ /* 0x000e220000000800 */
[----:B------:R-:W-:Y:S01]  /*3640*/  SHF.L.U32 R50, R50, 0x10, RZ ;  /* 0x0000001032327819 */ /* 0x000fe200000006ff */
[----:B------:R-:W-:Y:S01]  /*3650*/  FMUL.FTZ R145, R145, R122 ;  /* 0x0000007a91917220 */ /* 0x000fe20000410000 */
[----:B------:R-:W-:Y:S01]  /*3660*/  FMUL.FTZ R109, R137, R109 ;  /* 0x0000006d896d7220 */ /* 0x000fe20000410000 */
[----:B------:R-:W-:Y:S01]  /*3670*/  SHF.L.U32 R137, R91, 0x10, RZ ;  /* 0x000000105b897819 */ /* 0x000fe200000006ff */
[----:B------:R-:W-:Y:S01]  /*3680*/  FADD.FTZ R86, R86, 1 ;  /* 0x3f80000056567421 */ /* 0x000fe20000010000 */
[----:B-1----:R-:W-:Y:S01]  /*3690*/  FADD.FTZ R55, R55, 1 ;  /* 0x3f80000037377421 */ /* 0x002fe20000010000 */
[----:B------:R-:W-:Y:S01]  /*36a0*/  PRMT R56, R91, 0x7632, R56 ;  /* 0x000076325b387816 */ /* 0x000fe20000000038 */
[----:B------:R-:W-:Y:S01]  /*36b0*/  FMUL.FTZ R111, R50, R111 ;  /* 0x0000006f326f7220 */ /* 0x000fe20000410000 */
[----:B------:R-:W-:Y:S01]  /*36c0*/  FMUL.FTZ R145, R137, R145 ;  /* 0x0000009189917220 */ /* 0x000fe20000410000 */
[----:B------:R-:W-:Y:S01]  /*36d0*/  SHF.L.U32 R50, R57, 0x10, RZ ;  /* 0x0000001039327819 */ /* 0x000fe200000006ff */
[----:B------:R1:W1:Y:S01]  /*36e0*/  MUFU.RCP R137, R55 ;  /* 0x0000003700897308 */ /* 0x0002620000001000 */
[----:B------:R-:W-:Y:S01]  /*36f0*/  PRMT R57, R56, 0x7632, R57 ;  /* 0x0000763238397816 */ /* 0x000fe20000000039 */
[----:B------:R-:W-:Y:S01]  /*3700*/  FADD.FTZ R49, -R66, R49 ;  /* 0x0000003142317221 */ /* 0x000fe20000010100 */
[----:B------:R-:W-:-:S02]  /*3710*/  SHF.L.U32 R56, R56, 0x10, RZ ;  /* 0x0000001038387819 */ /* 0x000fc400000006ff */
[----:B------:R-:W-:-:S03]  /*3720*/  SHF.L.U32 R51, R58, 0x10, RZ ;  /* 0x000000103a337819 */ /* 0x000fc600000006ff */
[----:B------:R-:W1:Y:S01]  /*3730*/  MUFU.RCP R86, R86 ;  /* 0x0000005600567308 */ /* 0x000e620000001000 */
[----:B------:R-:W-:Y:S01]  /*3740*/  PRMT R58, R57, 0x7632, R58 ;  /* 0x00007632393a7816 */ /* 0x000fe2000000003a */
[----:B----4-:R-:W-:Y:S01]  /*3750*/  FADD.FTZ R136, R136, 1 ;  /* 0x3f80000088887421 */ /* 0x010fe20000010000 */
[----:B------:R-:W-:Y:S01]  /*3760*/  FMUL.FTZ R49, R10, R49 ;  /* 0x000000310a317220 */ /* 0x000fe20000410000 */
[----:B------:R-:W-:Y:S01]  /*3770*/  FMUL.FTZ R123, R56, R123 ;  /* 0x0000007b387b7220 */ /* 0x000fe20000410000 */
[----:B------:R-:W-:Y:S01]  /*3780*/  SHF.L.U32 R56, R58, 0x10, RZ ;  /* 0x000000103a387819 */ /* 0x000fe200000006ff */
[----:B0-----:R-:W-:Y:S01]  /*3790*/  FADD.FTZ R135, R135, 1 ;  /* 0x3f80000087877421 */ /* 0x001fe20000010000 */
[----:B-1----:R-:W-:Y:S01]  /*37a0*/  SHF.L.U32 R55, R57, 0x10, RZ ;  /* 0x0000001039377819 */ /* 0x002fe200000006ff */
[----:B------:R-:W-:Y:S01]  /*37b0*/  FFMA.FTZ R126, R2, R49, R4 ;  /* 0x00000031027e7223 */ /* 0x000fe20000010004 */
[----:B------:R-:W0:Y:S01]  /*37c0*/  MUFU.RCP R57, R136 ;  /* 0x0000008800397308 */ /* 0x000e220000001000 */
[----:B------:R-:W-:Y:S01]  /*37d0*/  FADD.FTZ R56, -R66, R56 ;  /* 0x0000003842387221 */ /* 0x000fe20000010100 */
[----:B------:R-:W-:Y:S01]  /*37e0*/  FMUL.FTZ R134, R134, R131 ;  /* 0x0000008386867220 */ /* 0x000fe20000410000 */
[----:B------:R-:W-:Y:S01]  /*37f0*/  FADD.FTZ R55, -R66, R55 ;  /* 0x0000003742377221 */ /* 0x000fe20000010100 */
[----:B------:R-:W-:Y:S01]  /*3800*/  FMUL.FTZ R131, R126, -1.4426950216293334961 ;  /* 0xbfb8aa3b7e837820 */ /* 0x000fe20000410000 */
[----:B------:R-:W-:Y:S01]  /*3810*/  FADD.FTZ R91, -R137, 1 ;  /* 0x3f800000895b7421 */ /* 0x000fe20000010100 */
[----:B------:R-:W-:-:S02]  /*3820*/  FMUL.FTZ R56, R10, R56 ;  /* 0x000000380a387220 */ /* 0x000fc40000410000 */
[----:B------:R-:W1:Y:S01]  /*3830*/  MUFU.RCP R135, R135 ;  /* 0x0000008700877308 */ /* 0x000e620000001000 */
[----:B------:R-:W-:Y:S01]  /*3840*/  FADD.FTZ R149, -R86, 1 ;  /* 0x3f80000056957421 */ /* 0x000fe20000010100 */
[----:B------:R-:W-:Y:S01]  /*3850*/  FMUL.FTZ R55, R10, R55 ;  /* 0x000000370a377220 */ /* 0x000fe20000410000 */
[----:B------:R-:W-:Y:S01]  /*3860*/  FFMA.FTZ R147, R124, R91, 1 ;  /* 0x3f8000007c937423 */ /* 0x000fe2000001005b */
[----:B------:R-:W-:Y:S01]  /*3870*/  FFMA.FTZ R91, R7, R56, R9 ;  /* 0x00000038075b7223 */ /* 0x000fe20000010009 */
[----:B------:R-:W-:Y:S01]  /*3880*/  FFMA.FTZ R149, R67, R149, 1 ;  /* 0x3f80000043957423 */ /* 0x000fe20000010095 */
[----:B------:R-:W-:Y:S02]  /*3890*/  FFMA.FTZ R67, R6, R55, R8 ;  /* 0x0000003706437223 */ /* 0x000fe40000010008 */
[----:B------:R-:W4:Y:S01]  /*38a0*/  MUFU.EX2 R131, R131 ;  /* 0x0000008300837308 */ /* 0x000f220000000800 */
[----:B------:R-:W-:Y:S01]  /*38b0*/  FMUL.FTZ R149, R86, R149 ;  /* 0x0000009556957220 */ /* 0x000fe20000410000 */
[----:B------:R-:W-:Y:S01]  /*38c0*/  FMUL.FTZ R124, R91, -1.4426950216293334961 ;  /* 0xbfb8aa3b5b7c7820 */ /* 0x000fe20000410000 */
[----:B------:R-:W-:Y:S01]  /*38d0*/  FMUL.FTZ R86, R67, -1.4426950216293334961 ;  /* 0xbfb8aa3b43567820 */ /* 0x000fe20000410000 */
[----:B0-----:R-:W-:Y:S01]  /*38e0*/  FADD.FTZ R136, -R57, 1 ;  /* 0x3f80000039887421 */ /* 0x001fe20000010100 */
[----:B------:R-:W-:-:S03]  /*38f0*/  FADD.FTZ R50, -R66, R50 ;  /* 0x0000003242327221 */ /* 0x000fc60000010100 */
[----:B------:R-:W-:Y:S01]  /*3900*/  FFMA.FTZ R132, R132, R136, 1 ;  /* 0x3f80000084847423 */ /* 0x000fe20000010088 */
[----:B------:R-:W0:Y:S01]  /*3910*/  MUFU.EX2 R124, R124 ;  /* 0x0000007c007c7308 */ /* 0x000e220000000800 */
[----:B-1----:R-:W-:Y:S01]  /*3920*/  FADD.FTZ R136, -R135, 1 ;  /* 0x3f80000087887421 */ /* 0x002fe20000010100 */
[----:B------:R-:W-:-:S06]  /*3930*/  FMUL.FTZ R50, R10, R50 ;  /* 0x000000320a327220 */ /* 0x000fcc0000410000 */
[----:B------:R-:W1:Y:S01]  /*3940*/  MUFU.EX2 R86, R86 ;  /* 0x0000005600567308 */ /* 0x000e620000000800 */
[----:B------:R-:W-:Y:S01]  /*3950*/  FFMA.FTZ R90, R90, R136, 1 ;  /* 0x3f8000005a5a7423 */ /* 0x000fe20000010088 */
[----:B------:R-:W-:Y:S01]  /*3960*/  SHF.L.U32 R133, R133, 0x10, RZ ;  /* 0x0000001085857819 */ /* 0x000fe200000006ff */
[----:B----4-:R-:W-:Y:S01]  /*3970*/  FADD.FTZ R131, R131, 1 ;  /* 0x3f80000083837421 */ /* 0x010fe20000010000 */
[----:B------:R-:W-:Y:S01]  /*3980*/  FFMA.FTZ R127, R3, R50, R5 ;  /* 0x00000032037f7223 */ /* 0x000fe20000010005 */
[----:B------:R-:W-:Y:S01]  /*3990*/  FMUL.FTZ R132, R57, R132 ;  /* 0x0000008439847220 */ /* 0x000fe20000410000 */
[----:B------:R-:W-:Y:S01]  /*39a0*/  FMUL.FTZ R135, R135, R90 ;  /* 0x0000005a87877220 */ /* 0x000fe20000410000 */
[C---:B------:R-:W-:Y:S01]  /*39b0*/  SHF.L.U32 R90, R72.reuse, 0x10, RZ ;  /* 0x00000010485a7819 */ /* 0x040fe200000006ff */
[----:B------:R-:W-:Y:S01]  /*39c0*/  FMUL.FTZ R147, R137, R147 ;  /* 0x0000009389937220 */ /* 0x000fe20000410000 */
[----:B------:R-:W-:Y:S01]  /*39d0*/  SHF.L.U32 R57, R73, 0x10, RZ ;  /* 0x0000001049397819 */ /* 0x000fe200000006ff */
[----:B------:R-:W-:Y:S01]  /*39e0*/  FMUL.FTZ R114, R133, R114 ;  /* 0x0000007285727220 */ /* 0x000fe20000410000 */
[----:B------:R-:W-:Y:S01]  /*39f0*/  PRMT R72, R72, 0x7632, R72 ;  /* 0x0000763248487816 */ /* 0x000fe20000000048 */
[----:B------:R-:W-:Y:S01]  /*3a00*/  FMUL.FTZ R133, R127, -1.4426950216293334961 ;  /* 0xbfb8aa3b7f857820 */ /* 0x000fe20000410000 */
[----:B------:R-:W-:Y:S01]  /*3a10*/  PRMT R58, R58, 0x7632, R58 ;  /* 0x000076323a3a7816 */ /* 0x000fe2000000003a */
[----:B------:R-:W4:Y:S01]  /*3a20*/  MUFU.RCP R131, R131 ;  /* 0x0000008300837308 */ /* 0x000f220000001000 */
[----:B------:R-:W-:Y:S01]  /*3a30*/  FMUL.FTZ R147, R57, R147 ;  /* 0x0000009339937220 */ /* 0x000fe20000410000 */
[----:B------:R-:W-:Y:S01]  /*3a40*/  SHF.L.U32 R72, R72, 0x10, RZ ;  /* 0x0000001048487819 */ /* 0x000fe200000006ff */
[----:B0-----:R-:W-:Y:S01]  /*3a50*/  FADD.FTZ R124, R124, 1 ;  /* 0x3f8000007c7c7421 */ /* 0x001fe20000010000 */
[----:B------:R-:W-:Y:S01]  /*3a60*/  SHF.L.U32 R57, R58, 0x10, RZ ;  /* 0x000000103a397819 */ /* 0x000fe200000006ff */
[----:B-1----:R-:W-:Y:S01]  /*3a70*/  FADD.FTZ R86, R86, 1 ;  /* 0x3f80000056567421 */ /* 0x002fe20000010000 */
[----:B------:R-:W-:Y:S01]  /*3a80*/  PRMT R58, R73, 0x7632, R58 ;  /* 0x00007632493a7816 */ /* 0x000fe2000000003a */
[----:B------:R-:W-:Y:S01]  /*3a90*/  FMUL.FTZ R132, R72, R132 ;  /* 0x0000008448847220 */ /* 0x000fe20000410000 */
[----:B------:R-:W0:Y:S01]  /*3aa0*/  MUFU.EX2 R133, R133 ;  /* 0x0000008500857308 */ /* 0x000e220000000800 */
[C---:B------:R-:W-:Y:S01]  /*3ab0*/  SHF.L.U32 R121, R59.reuse, 0x10, RZ ;  /* 0x000000103b797819 */ /* 0x040fe200000006ff */
[----:B------:R-:W-:Y:S01]  /*3ac0*/  FADD.FTZ R57, -R66, R57 ;  /* 0x0000003942397221 */ /* 0x000fe20000010100 */
[----:B------:R-:W-:-:S05]  /*3ad0*/  PRMT R73, R59, 0x7632, R73 ;  /* 0x000076323b497816 */ /* 0x000fca0000000049 */
[----:B------:R1:W-:Y:S01]  /*3ae0*/  MUFU.RCP R72, R124 ;  /* 0x0000007c00487308 */ /* 0x0003e20000001000 */
[----:B------:R-:W-:Y:S01]  /*3af0*/  FMUL.FTZ R57, R10, R57 ;  /* 0x000000390a397220 */ /* 0x000fe20000410000 */
[----:B------:R-:W-:-:S06]  /*3b00*/  SHF.L.U32 R58, R58, 0x10, RZ ;  /* 0x000000103a3a7819 */ /* 0x000fcc00000006ff */
[----:B------:R5:W0:Y:S01]  /*3b10*/  MUFU.RCP R59, R86 ;  /* 0x00000056003b7308 */ /* 0x000a220000001000 */
[----:B------:R-:W-:Y:S01]  /*3b20*/  SHF.L.U32 R73, R73, 0x10, RZ ;  /* 0x0000001049497819 */ /* 0x000fe200000006ff */
[----:B------:R-:W-:Y:S01]  /*3b30*/  FADD.FTZ R51, -R66, R51 ;  /* 0x0000003342337221 */ /* 0x000fe20000010100 */
[----:B----4-:R-:W-:Y:S01]  /*3b40*/  FADD.FTZ R146, -R131, 1 ;  /* 0x3f80000083927421 */ /* 0x010fe20000010100 */
[----:B-1----:R-:W-:Y:S02]  /*3b50*/  FMUL.FTZ R124, R58, R135 ;  /* 0x000000873a7c7220 */ /* 0x002fe40000410000 */
[----:B------:R-:W-:Y:S01]  /*3b60*/  FADD.FTZ R58, -R66, R73 ;  /* 0x00000049423a7221 */ /* 0x000fe20000010100 */
[----:B-----5:R-:W-:Y:S01]  /*3b70*/  FFMA.FTZ R86, R6, R57, R8 ;  /* 0x0000003906567223 */ /* 0x020fe20000010008 */
[----:B------:R-:W-:Y:S01]  /*3b80*/  FMUL.FTZ R51, R10, R51 ;  /* 0x000000330a337220 */ /* 0x000fe20000410000 */
[----:B------:R-:W-:Y:S02]  /*3b90*/  FFMA.FTZ R146, R126, R146, 1 ;  /* 0x3f8000007e927423 */ /* 0x000fe40000010092 */
[----:B------:R-:W-:Y:S01]  /*3ba0*/  FMUL.FTZ R73, R86, -1.4426950216293334961 ;  /* 0xbfb8aa3b56497820 */ /* 0x000fe20000410000 */
[----:B------:R-:W-:Y:S01]  /*3bb0*/  FADD.FTZ R52, -R66, R121 ;  /* 0x0000007942347221 */ /* 0x000fe20000010100 */
[----:B0-----:R-:W-:Y:S01]  /*3bc0*/  FADD.FTZ R133, R133, 1 ;  /* 0x3f80000085857421 */ /* 0x001fe20000010000 */
[----:B------:R-:W-:Y:S01]  /*3bd0*/  FFMA.FTZ R121, R2, R51, R4 ;  /* 0x0000003302797223 */ /* 0x000fe20000010004 */
[----:B------:R0:W-:Y:S01]  /*3be0*/  MUFU.EX2 R126, R73 ;  /* 0x00000049007e7308 */ /* 0x0001e20000000800 */
[----:B------:R-:W-:Y:S01]  /*3bf0*/  FMUL.FTZ R146, R131, R146 ;  /* 0x0000009283927220 */ /* 0x000fe20000410000 */
[----:B------:R-:W-:Y:S01]  /*3c00*/  FADD.FTZ R131, -R59, 1 ;  /* 0x3f8000003b837421 */ /* 0x000fe20000010100 */
[----:B------:R-:W-:Y:S01]  /*3c10*/  FMUL.FTZ R128, R121, -1.4426950216293334961 ;  /* 0xbfb8aa3b79807820 */ /* 0x000fe20000410000 */
[----:B0-----:R-:W-:-:S04]  /*3c20*/  FADD.FTZ R73, -R72, 1 ;  /* 0x3f80000048497421 */ /* 0x001fc80000010100 */
[----:B------:R-:W0:Y:S01]  /*3c30*/  MUFU.RCP R133, R133 ;  /* 0x0000008500857308 */ /* 0x000e220000001000 */
[----:B------:R-:W-:Y:S01]  /*3c40*/  FFMA.FTZ R131, R67, R131, 1 ;  /* 0x3f80000043837423 */ /* 0x000fe20000010083 */
[----:B------:R-:W-:Y:S01]  /*3c50*/  FFMA.FTZ R91, R91, R73, 1 ;  /* 0x3f8000005b5b7423 */ /* 0x000fe20000010049 */
[----:B------:R-:W-:Y:S02]  /*3c60*/  SHF.L.U32 R73, R60, 0x10, RZ ;  /* 0x000000103c497819 */ /* 0x000fe400000006ff */
[----:B------:R-:W-:Y:S01]  /*3c70*/  FMUL.FTZ R131, R59, R131 ;  /* 0x000000833b837220 */ /* 0x000fe20000410000 */
[----:B------:R-:W-:Y:S02]  /*3c80*/  FMUL.FTZ R59, R72, R91 ;  /* 0x0000005b483b7220 */ /* 0x000fe40000410000 */
[----:B------:R-:W1:Y:S01]  /*3c90*/  MUFU.EX2 R128, R128 ;  /* 0x0000008000807308 */ /* 0x000e620000000800 */
[----:B------:R-:W-:Y:S02]  /*3ca0*/  FMUL.FTZ R146, R73, R146 ;  /* 0x0000009249927220 */ /* 0x000fe40000410000 */
[----:B------:R-:W4:Y:S01]  /*3cb0*/  LDG.E.64.CONSTANT R72, desc[UR14][R74.64+0x46000] ;  /* 0x0460000e4a487981 */ /* 0x000f22000c1e9b00 */
[----:B------:R-:W-:Y:S01]  /*3cc0*/  SHF.L.U32 R100, R100, 0x10, RZ ;  /* 0x0000001064647819 */ /* 0x000fe200000006ff */
[----:B------:R-:W-:-:S04]  /*3cd0*/  FMUL.FTZ R52, R10, R52 ;  /* 0x000000340a347220 */ /* 0x000fc80000410000 */
[----:B------:R-:W-:Y:S01]  /*3ce0*/  FMUL.FTZ R100, R100, R144 ;  /* 0x0000009064647220 */ /* 0x000fe20000410000 */
[----:B0-----:R-:W-:Y:S01]  /*3cf0*/  FADD.FTZ R144, -R133, 1 ;  /* 0x3f80000085907421 */ /* 0x001fe20000010100 */
[----:B------:R-:W5:Y:S01]  /*3d00*/  LDG.E.64.CONSTANT R74, desc[UR14][R74.64+0x4b000] ;  /* 0x04b0000e4a4a7981 */ /* 0x000f62000c1e9b00 */
[----:B------:R-:W-:Y:S02]  /*3d10*/  FFMA.FTZ R122, R3, R52, R5 ;  /* 0x00000034037a7223 */ /* 0x000fe40000010005 */
[----:B------:R-:W-:Y:S01]  /*3d20*/  FFMA.FTZ R144, R127, R144, 1 ;  /* 0x3f8000007f907423 */ /* 0x000fe20000010090 */
[----:B-1----:R-:W-:Y:S01]  /*3d30*/  FADD.FTZ R127, R128, 1 ;  /* 0x3f800000807f7421 */ /* 0x002fe20000010000 */
[----:B------:R-:W-:Y:S01]  /*3d40*/  FMUL.FTZ R129, R122, -1.4426950216293334961 ;  /* 0xbfb8aa3b7a817820 */ /* 0x000fe20000410000 */
[----:B------:R-:W-:Y:S01]  /*3d50*/  FADD.FTZ R128, R126, 1 ;  /* 0x3f8000007e807421 */ /* 0x000fe20000010000 */
[----:B------:R-:W-:-:S03]  /*3d60*/  PRMT R126, R61, 0x7632, R126 ;  /* 0x000076323d7e7816 */ /* 0x000fc6000000007e */
[----:B------:R-:W0:Y:S01]  /*3d70*/  MUFU.RCP R127, R127 ;  /* 0x0000007f007f7308 */ /* 0x000e220000001000 */
[----:B------:R-:W-:Y:S01]  /*3d80*/  FMUL.FTZ R58, R10, R58 ;  /* 0x0000003a0a3a7220 */ /* 0x000fe20000410000 */
[----:B------:R-:W-:Y:S02]  /*3d90*/  SHF.L.U32 R91, R61, 0x10, RZ ;  /* 0x000000103d5b7819 */ /* 0x000fe400000006ff */
[----:B------:R-:W-:-:S04]  /*3da0*/  SHF.L.U32 R126, R126, 0x10, RZ ;  /* 0x000000107e7e7819 */ /* 0x000fc800000006ff */
[----:B------:R-:W1:Y:S01]  /*3db0*/  MUFU.EX2 R129, R129 ;  /* 0x0000008100817308 */ /* 0x000e620000000800 */
[----:B------:R-:W-:Y:S01]  /*3dc0*/  FMUL.FTZ R149, R90, R149 ;  /* 0x000000955a957220 */ /* 0x000fe20000410000 */
[----:B------:R-:W-:Y:S01]  /*3dd0*/  FFMA.FTZ R90, R7, R58, R9 ;  /* 0x0000003a075a7223 */ /* 0x000fe20000010009 */
[----:B------:R-:W-:-:S05]  /*3de0*/  FMUL.FTZ R144, R133, R144 ;  /* 0x0000009085907220 */ /* 0x000fca0000410000 */
[----:B------:R-:W1:Y:S01]  /*3df0*/  MUFU.RCP R61, R128 ;  /* 0x00000080003d7308 */ /* 0x000e620000001000 */
[----:B------:R-:W-:Y:S01]  /*3e00*/  FMUL.FTZ R126, R126, R59 ;  /* 0x0000003b7e7e7220 */ /* 0x000fe20000410000 */
[----:B------:R-:W-:Y:S01]  /*3e10*/  SHF.L.U32 R59, R62, 0x10, RZ ;  /* 0x000000103e3b7819 */ /* 0x000fe200000006ff */
[----:B------:R-:W-:Y:S01]  /*3e20*/  FMUL.FTZ R135, R90, -1.4426950216293334961 ;  /* 0xbfb8aa3b5a877820 */ /* 0x000fe20000410000 */
[----:B------:R-:W-:Y:S01]  /*3e30*/  FMUL.FTZ R144, R91, R144 ;  /* 0x000000905b907220 */ /* 0x000fe20000410000 */
[----:B0-----:R-:W-:Y:S02]  /*3e40*/  FADD.FTZ R91, -R127, 1 ;  /* 0x3f8000007f5b7421 */ /* 0x001fe40000010100 */
[----:B------:R-:W-:Y:S02]  /*3e50*/  FADD.FTZ R59, -R66, R59 ;  /* 0x0000003b423b7221 */ /* 0x000fe40000010100 */
[----:B------:R-:W0:Y:S01]  /*3e60*/  MUFU.EX2 R135, R135 ;  /* 0x0000008700877308 */ /* 0x000e220000000800 */
[----:B-1----:R-:W-:Y:S01]  /*3e70*/  FADD.FTZ R67, R129, 1 ;  /* 0x3f80000081437421 */ /* 0x002fe20000010000 */
[----:B------:R-:W-:Y:S01]  /*3e80*/  FFMA.FTZ R91, R121, R91, 1 ;  /* 0x3f800000795b7423 */ /* 0x000fe2000001005b */
[----:B------:R-:W-:Y:S01]  /*3e90*/  FMUL.FTZ R59, R10, R59 ;  /* 0x0000003b0a3b7220 */ /* 0x000fe20000410000 */
[----:B------:R-:W-:-:S02]  /*3ea0*/  PRMT R62, R62, 0x7632, R62 ;  /* 0x000076323e3e7816 */ /* 0x000fc4000000003e */
[----:B------:R-:W-:Y:S01]  /*3eb0*/  FMUL.FTZ R143, R127, R91 ;  /* 0x0000005b7f8f7220 */ /* 0x000fe20000410000 */
[----:B------:R-:W-:Y:S01]  /*3ec0*/  FADD.FTZ R133, -R61, 1 ;  /* 0x3f8000003d857421 */ /* 0x000fe20000010100 */
[----:B------:R-:W1:Y:S01]  /*3ed0*/  MUFU.RCP R67, R67 ;  /* 0x0000004300437308 */ /* 0x000e620000001000 */
[----:B------:R-:W-:Y:S02]  /*3ee0*/  FFMA.FTZ R91, R2, R59, R4 ;  /* 0x0000003b025b7223 */ /* 0x000fe40000010004 */
[----:B------:R-:W-:Y:S01]  /*3ef0*/  FFMA.FTZ R133, R86, R133, 1 ;  /* 0x3f80000056857423 */ /* 0x000fe20000010085 */
[----:B------:R-:W-:Y:S01]  /*3f00*/  SHF.L.U32 R86, R62, 0x10, RZ ;  /* 0x000000103e567819 */ /* 0x000fe200000006ff */
[----:B------:R-:W-:Y:S01]  /*3f10*/  FMUL.FTZ R62, R91, -1.4426950216293334961 ;  /* 0xbfb8aa3b5b3e7820 */ /* 0x000fe20000410000 */
[----:B------:R-:W-:Y:S01]  /*3f20*/  PRMT R60, R60, 0x7632, R60 ;  /* 0x000076323c3c7816 */ /* 0x000fe2000000003c */
[----:B0-----:R-:W-:-:S03]  /*3f30*/  FADD.FTZ R128, R135, 1 ;  /* 0x3f80000087807421 */ /* 0x001fc60000010000 */
[----:B------:R-:W-:Y:S01]  /*3f40*/  SHF.L.U32 R60, R60, 0x10, RZ ;  /* 0x000000103c3c7819 */ /* 0x000fe200000006ff */
[----:B------:R-:W0:Y:S04]  /*3f50*/  MUFU.EX2 R62, R62 ;  /* 0x0000003e003e7308 */ /* 0x000e280000000800 */
[----:B------:R-:W-:Y:S01]  /*3f60*/  FMUL.FTZ R131, R60, R131 ;  /* 0x000000833c837220 */ /* 0x000fe20000410000 */
[----:B-1----:R-:W-:-:S03]  /*3f70*/  FADD.FTZ R60, -R67, 1 ;  /* 0x3f800000433c7421 */ /* 0x002fc60000010100 */
[----:B------:R-:W1:Y:S01]  /*3f80*/  MUFU.RCP R128, R128 ;  /* 0x0000008000807308 */ /* 0x000e620000001000 */
[----:B------:R-:W-:Y:S01]  /*3f90*/  FADD.FTZ R86, -R66, R86 ;  /* 0x0000005642567221 */ /* 0x000fe20000010100 */
[----:B------:R-:W-:Y:S01]  /*3fa0*/  FFMA.FTZ R141, R122, R60, 1 ;  /* 0x3f8000007a8d7423 */ /* 0x000fe2000001003c */
[----:B------:R-:W-:Y:S01]  /*3fb0*/  SHF.L.U32 R60, R63, 0x10, RZ ;  /* 0x000000103f3c7819 */ /* 0x000fe200000006ff */
[----:B------:R-:W-:Y:S01]  /*3fc0*/  FMUL.FTZ R133, R61, R133 ;  /* 0x000000853d857220 */ /* 0x000fe20000410000 */
[----:B------:R-:W-:Y:S01]  /*3fd0*/  FMUL.FTZ R61, R10, R86 ;  /* 0x000000560a3d7220 */ /* 0x000fe20000410000 */
[----:B------:R-:W-:Y:S02]  /*3fe0*/  SHF.L.U32 R121, R64, 0x10, RZ ;  /* 0x0000001040797819 */ /* 0x000fe400000006ff */
[----:B------:R-:W-:Y:S01]  /*3ff0*/  FADD.FTZ R60, -R66, R60 ;  /* 0x0000003c423c7221 */ /* 0x000fe20000010100 */
[----:B0-----:R-:W-:Y:S01]  /*4000*/  FADD.FTZ R62, R62, 1 ;  /* 0x3f8000003e3e7421 */ /* 0x001fe20000010000 */
[----:B------:R-:W-:Y:S01]  /*4010*/  FFMA.FTZ R86, R6, R61, R8 ;  /* 0x0000003d06567223 */ /* 0x000fe20000010008 */
[----:B------:R-:W-:Y:S01]  /*4020*/  PRMT R63, R64, 0x7632, R63 ;  /* 0x00007632403f7816 */ /* 0x000fe2000000003f */
[----:B------:R-:W-:Y:S01]  /*4030*/  FMUL.FTZ R94, R94, R139 ;  /* 0x0000008b5e5e7220 */ /* 0x000fe20000410000 */
[----:B------:R-:W-:Y:S01]  /*4040*/  FMUL.FTZ R60, R10, R60 ;  /* 0x0000003c0a3c7220 */ /* 0x000fe20000410000 */
[----:B------:R-:W-:Y:S01]  /*4050*/  FMUL.FTZ R143, R121, R143 ;  /* 0x0000008f798f7220 */ /* 0x000fe20000410000 */
[----:B------:R0:W3:Y:S01]  /*4060*/  MUFU.RCP R139, R62 ;  /* 0x0000003e008b7308 */ /* 0x0000e20000001000 */
[----:B------:R-:W-:Y:S01]  /*4070*/  FMUL.FTZ R121, R86, -1.4426950216293334961 ;  /* 0xbfb8aa3b56797820 */ /* 0x000fe20000410000 */
[----:B------:R-:W-:Y:S01]  /*4080*/  FMUL.FTZ R141, R67, R141 ;  /* 0x0000008d438d7220 */ /* 0x000fe20000410000 */
[----:B-1----:R-:W-:Y:S01]  /*4090*/  FADD.FTZ R135, -R128, 1 ;  /* 0x3f80000080877421 */ /* 0x002fe20000010100 */
[----:B------:R-:W-:Y:S01]  /*40a0*/  FFMA.FTZ R67, R3, R60, R5 ;  /* 0x0000003c03437223 */ /* 0x000fe20000010005 */
[----:B0-----:R-:W-:-:S03]  /*40b0*/  PRMT R62, R63, 0x7632, R62 ;  /* 0x000076323f3e7816 */ /* 0x001fc6000000003e */
[----:B------:R0:W1:Y:S01]  /*40c0*/  MUFU.EX2 R64, R121 ;  /* 0x0000007900407308 */ /* 0x0000620000000800 */
[----:B------:R-:W-:Y:S01]  /*40d0*/  FFMA.FTZ R135, R90, R135, 1 ;  /* 0x3f8000005a877423 */ /* 0x000fe20000010087 */
[----:B------:R-:W-:Y:S01]  /*40e0*/  SHF.L.U32 R62, R62, 0x10, RZ ;  /* 0x000000103e3e7819 */ /* 0x000fe200000006ff */
[----:B------:R-:W-:Y:S01]  /*40f0*/  FMUL.FTZ R90, R67, -1.4426950216293334961 ;  /* 0xbfb8aa3b435a7820 */ /* 0x000fe20000410000 */
[----:B0-----:R-:W-:Y:S02]  /*4100*/  SHF.L.U32 R121, R63, 0x10, RZ ;  /* 0x000000103f797819 */ /* 0x001fe400000006ff */
[C---:B------:R-:W-:Y:S02]  /*4110*/  SHF.L.U32 R63, R65.reuse, 0x10, RZ ;  /* 0x00000010413f7819 */ /* 0x040fe400000006ff */
[----:B------:R-:W-:Y:S01]  /*4120*/  PRMT R65, R65, 0x7632, R65 ;  /* 0x0000763241417816 */ /* 0x000fe20000000041 */
[----:B------:R-:W-:Y:S01]  /*4130*/  FADD.FTZ R62, -R66, R62 ;  /* 0x0000003e423e7221 */ /* 0x000fe20000010100 */
[----:B------:R-:W-:-:S02]  /*4140*/  FMUL.FTZ R135, R128, R135 ;  /* 0x0000008780877220 */ /* 0x000fc40000410000 */
[----:B------:R-:W-:Y:S01]  /*4150*/  SHF.L.U32 R65, R65, 0x10, RZ ;  /* 0x0000001041417819 */ /* 0x000fe200000006ff */
[----:B------:R-:W0:Y:S01]  /*4160*/  MUFU.EX2 R90, R90 ;  /* 0x0000005a005a7308 */ /* 0x000e220000000800 */
[----:B------:R-:W-:Y:S01]  /*4170*/  FMUL.FTZ R62, R10, R62 ;  /* 0x0000003e0a3e7220 */ /* 0x000fe20000410000 */
[----:B------:R-:W-:Y:S01]  /*4180*/  FMUL.FTZ R141, R63, R141 ;  /* 0x0000008d3f8d7220 */ /* 0x000fe20000410000 */
[----:B---3--:R-:W-:Y:S01]  /*4190*/  FADD.FTZ R63, -R139, 1 ;  /* 0x3f8000008b3f7421 */ /* 0x008fe20000010100 */
[----:B------:R-:W-:Y:S01]  /*41a0*/  FMUL.FTZ R135, R65, R135 ;  /* 0x0000008741877220 */ /* 0x000fe20000410000 */
[----:B------:R-:W-:Y:S02]  /*41b0*/  FFMA.FTZ R65, R7, R62, R9 ;  /* 0x0000003e07417223 */ /* 0x000fe40000010009 */
[----:B------:R-:W-:Y:S02]  /*41c0*/  FFMA.FTZ R91, R91, R63, 1 ;  /* 0x3f8000005b5b7423 */ /* 0x000fe4000001003f */
[----:B------:R-:W-:Y:S01]  /*41d0*/  FMUL.FTZ R63, R65, -1.4426950216293334961 ;  /* 0xbfb8aa3b413f7820 */ /* 0x000fe20000410000 */
[----:B-1----:R-:W-:-:S05]  /*41e0*/  FADD.FTZ R64, R64, 1 ;  /* 0x3f80000040407421 */ /* 0x002fca0000010000 */
[----:B------:R-:W1:Y:S01]  /*41f0*/  MUFU.EX2 R63, R63 ;  /* 0x0000003f003f7308 */ /* 0x000e620000000800 */
[----:B0-----:R-:W-:-:S07]  /*4200*/  FADD.FTZ R90, R90, 1 ;  /* 0x3f8000005a5a7421 */ /* 0x001fce0000010000 */
[----:B------:R-:W0:Y:S08]  /*4210*/  MUFU.RCP R137, R64 ;  /* 0x0000004000897308 */ /* 0x000e300000001000 */
[----:B------:R-:W3:Y:S01]  /*4220*/  MUFU.RCP R136, R90 ;  /* 0x0000005a00887308 */ /* 0x000ee20000001000 */
[----:B------:R-:W-:Y:S01]  /*4230*/  FMUL.FTZ R139, R139, R91 ;  /* 0x0000005b8b8b7220 */ /* 0x000fe20000410000 */
[----:B-1----:R-:W-:-:S06]  /*4240*/  FADD.FTZ R91, R63, 1 ;  /* 0x3f8000003f5b7421 */ /* 0x002fcc0000010000 */
[----:B------:R-:W1:Y:S01]  /*4250*/  MUFU.RCP R91, R91 ;  /* 0x0000005b005b7308 */ /* 0x000e620000001000 */
[----:B0-----:R-:W-:-:S04]  /*4260*/  FADD.FTZ R64, -R137, 1 ;  /* 0x3f80000089407421 */ /* 0x001fc80000010100 */
[----:B------:R-:W-:Y:S01]  /*4270*/  FFMA.FTZ R86, R86, R64, 1 ;  /* 0x3f80000056567423 */ /* 0x000fe20000010040 */
[----:B---3--:R-:W-:Y:S01]  /*4280*/  FADD.FTZ R90, -R136, 1 ;  /* 0x3f800000885a7421 */ /* 0x008fe20000010100 */
[----:B------:R-:W-:-:S03]  /*4290*/  SHF.L.U32 R64, R68, 0x10, RZ ;  /* 0x0000001044407819 */ /* 0x000fc600000006ff */
[----:B------:R-:W-:-:S04]  /*42a0*/  FFMA.FTZ R67, R67, R90, 1 ;  /* 0x3f80000043437423 */ /* 0x000fc8000001005a */
[----:B------:R-:W-:Y:S01]  /*42b0*/  FMUL.FTZ R136, R136, R67 ;  /* 0x0000004388887220 */ /* 0x000fe20000410000 */
[----:B------:R-:W-:Y:S01]  /*42c0*/  FADD.FTZ R67, -R66, R64 ;  /* 0x0000004042437221 */ /* 0x000fe20000010100 */
[----:B------:R-:W-:Y:S02]  /*42d0*/  SHF.L.U32 R64, R69, 0x10, RZ ;  /* 0x0000001045407819 */ /* 0x000fe400000006ff */
[----:B------:R-:W-:Y:S01]  /*42e0*/  PRMT R69, R68, 0x7632, R69 ;  /* 0x0000763244457816 */ /* 0x000fe20000000045 */
[----:B-1----:R-:W-:Y:S02]  /*42f0*/  FADD.FTZ R68, -R91, 1 ;  /* 0x3f8000005b447421 */ /* 0x002fe40000010100 */
[----:B------:R-:W-:Y:S02]  /*4300*/  FADD.FTZ R64, -R66, R64 ;  /* 0x0000004042407221 */ /* 0x000fe40000010100 */
[----:B------:R-:W-:Y:S02]  /*4310*/  FFMA.FTZ R68, R65, R68, 1 ;  /* 0x3f80000041447423 */ /* 0x000fe40000010044 */
[C---:B------:R-:W-:Y:S01]  /*4320*/  FMUL.FTZ R64, R10.reuse, R64 ;  /* 0x000000400a407220 */ /* 0x040fe20000410000 */
[----:B------:R-:W-:Y:S01]  /*4330*/  SHF.L.U32 R65, R69, 0x10, RZ ;  /* 0x0000001045417819 */ /* 0x000fe200000006ff */
[----:B------:R-:W-:-:S02]  /*4340*/  FMUL.FTZ R63, R10, R67 ;  /* 0x000000430a3f7220 */ /* 0x000fc40000410000 */
[----:B------:R-:W-:Y:S02]  /*4350*/  FFMA.FTZ R67, R3, R64, R5 ;  /* 0x0000004003437223 */ /* 0x000fe40000010005 */
[----:B------:R-:W-:Y:S02]  /*4360*/  FADD.FTZ R65, -R66, R65 ;  /* 0x0000004142417221 */ /* 0x000fe40000010100 */
[----:B------:R-:W-:Y:S01]  /*4370*/  FMUL.FTZ R90, R67, -1.4426950216293334961 ;  /* 0xbfb8aa3b435a7820 */ /* 0x000fe20000410000 */
[----:B------:R-:W-:Y:S01]  /*4380*/  FMUL.FTZ R91, R91, R68 ;  /* 0x000000445b5b7220 */ /* 0x000fe20000410000 */
[----:B------:R-:W-:Y:S01]  /*4390*/  FMUL.FTZ R65, R10, R65 ;  /* 0x000000410a417220 */ /* 0x000fe20000410000 */
[----:B--2---:R-:W-:-:S03]  /*43a0*/  SHF.L.U32 R68, R70, 0x10, RZ ;  /* 0x0000001046447819 */ /* 0x004fc600000006ff */
[----:B------:R-:W0:Y:S01]  /*43b0*/  MUFU.EX2 R90, R90 ;  /* 0x0000005a005a7308 */ /* 0x000e220000000800 */
[----:B------:R-:W-:Y:S01]  /*43c0*/  FFMA.FTZ R155, R6, R65, R8 ;  /* 0x00000041069b7223 */ /* 0x000fe20000010008 */
[----:B------:R-:W-:-:S03]  /*43d0*/  FMUL.FTZ R139, R68, R139 ;  /* 0x0000008b448b7220 */ /* 0x000fc60000410000 */
[----:B------:R-:W-:Y:S01]  /*43e0*/  FMUL.FTZ R68, R155, -1.4426950216293334961 ;  /* 0xbfb8aa3b9b447820 */ /* 0x000fe20000410000 */
[----:B------:R-:W-:-:S05]  /*43f0*/  FMUL.FTZ R133, R121, R133 ;  /* 0x0000008579857220 */ /* 0x000fca0000410000 */
[----:B------:R-:W1:Y:S01]  /*4400*/  MUFU.EX2 R68, R68 ;  /* 0x0000004400447308 */ /* 0x000e620000000800 */
[----:B------:R-:W-:Y:S01]  /*4410*/  FFMA.FTZ R121, R2, R63, R4 ;  /* 0x0000003f02797223 */ /* 0x000fe20000010004 */
[----:B------:R-:W-:Y:S01]  /*4420*/  FMUL.FTZ R137, R137, R86 ;  /* 0x0000005689897220 */ /* 0x000fe20000410000 */
[----:B0-----:R-:W-:Y:S02]  /*4430*/  FADD.FTZ R90, R90, 1 ;  /* 0x3f8000005a5a7421 */ /* 0x001fe40000010000 */
[----:B------:R-:W-:Y:S01]  /*4440*/  FMUL.FTZ R86, R121, -1.4426950216293334961 ;  /* 0xbfb8aa3b79567820 */ /* 0x000fe20000410000 */
[C---:B------:R-:W-:Y:S02]  /*4450*/  PRMT R69, R71.reuse, 0x7632, R69 ;  /* 0x0000763247457816 */ /* 0x040fe40000000045 */
[----:B------:R-:W-:Y:S01]  /*4460*/  SHF.L.U32 R122, R71, 0x10, RZ ;  /* 0x00000010477a7819 */ /* 0x000fe200000006ff */
[----:B------:R-:W0:Y:S01]  /*4470*/  MUFU.RCP R90, R90 ;  /* 0x0000005a005a7308 */ /* 0x000e220000001000 */
[----:B------:R-:W-:-:S02]  /*4480*/  SHF.L.U32 R71, R69, 0x10, RZ ;  /* 0x0000001045477819 */ /* 0x000fc400000006ff */
[----:B------:R-:W-:Y:S01]  /*4490*/  PRMT R70, R70, 0x7632, R70 ;  /* 0x0000763246467816 */ /* 0x000fe20000000046 */
[----:B-1----:R-:W-:-:S04]  /*44a0*/  FADD.FTZ R68, R68, 1 ;  /* 0x3f80000044447421 */ /* 0x002fc80000010000 */
[----:B------:R-:W1:Y:S01]  /*44b0*/  MUFU.EX2 R86, R86 ;  /* 0x0000005600567308 */ /* 0x000e620000000800 */
[----:B------:R-:W-:Y:S01]  /*44c0*/  FMUL.FTZ R71, R71, R91 ;  /* 0x0000005b47477220 */ /* 0x000fe20000410000 */
[----:B------:R-:W-:-:S06]  /*44d0*/  SHF.L.U32 R70, R70, 0x10, RZ ;  /* 0x0000001046467819 */ /* 0x000fcc00000006ff */
[----:B------:R2:W-:Y:S01]  /*44e0*/  MUFU.RCP R91, R68 ;  /* 0x00000044005b7308 */ /* 0x0005e20000001000 */
[----:B------:R-:W-:Y:S01]  /*44f0*/  FMUL.FTZ R137, R70, R137 ;  /* 0x0000008946897220 */ /* 0x000fe20000410000 */
[----:B0-----:R-:W-:Y:S01]  /*4500*/  FADD.FTZ R70, -R90, 1 ;  /* 0x3f8000005a467421 */ /* 0x001fe20000010100 */
[----:B--2---:R-:W-:-:S04]  /*4510*/  PRMT R68, R69, 0x7632, R68 ;  /* 0x0000763245447816 */ /* 0x004fc80000000044 */
[----:B------:R-:W-:Y:S01]  /*4520*/  SHF.L.U32 R68, R68, 0x10, RZ ;  /* 0x0000001044447819 */ /* 0x000fe200000006ff */
[----:B-1----:R-:W-:Y:S01]  /*4530*/  FADD.FTZ R86, R86, 1 ;  /* 0x3f80000056567421 */ /* 0x002fe20000010000 */
[----:B------:R-:W-:-:S03]  /*4540*/  FFMA.FTZ R70, R67, R70, 1 ;  /* 0x3f80000043467423 */ /* 0x000fc60000010046 */
[----:B------:R-:W-:Y:S01]  /*4550*/  FADD.FTZ R68, -R66, R68 ;  /* 0x0000004442447221 */ /* 0x000fe20000010100 */
[----:B------:R-:W-:-:S03]  /*4560*/  FMUL.FTZ R90, R90, R70 ;  /* 0x000000465a5a7220 */ /* 0x000fc60000410000 */
[----:B------:R-:W-:Y:S01]  /*4570*/  FMUL.FTZ R68, R10, R68 ;  /* 0x000000440a447220 */ /* 0x000fe20000410000 */
[C---:B------:R-:W-:Y:S01]  /*4580*/  PRMT R69, R76.reuse, 0x7632, R69 ;  /* 0x000076324c457816 */ /* 0x040fe20000000045 */
[----:B------:R-:W0:Y:S01]  /*4590*/  MUFU.RCP R86, R86 ;  /* 0x0000005600567308 */ /* 0x000e220000001000 */
[----:B------:R-:W-:Y:S01]  /*45a0*/  PRMT R70, R77, 0x7632, R70 ;  /* 0x000076324d467816 */ /* 0x000fe20000000046 */
[----:B------:R-:W-:Y:S01]  /*45b0*/  FFMA.FTZ R129, R7, R68, R9 ;  /* 0x0000004407817223 */ /* 0x000fe20000010009 */
[----:B------:R-:W-:Y:S02]  /*45c0*/  SHF.L.U32 R76, R76, 0x10, RZ ;  /* 0x000000104c4c7819 */ /* 0x000fe400000006ff */
[----:B------:R-:W-:Y:S01]  /*45d0*/  SHF.L.U32 R67, R77, 0x10, RZ ;  /* 0x000000104d437819 */ /* 0x000fe200000006ff */
[----:B------:R-:W-:Y:S01]  /*45e0*/  FMUL.FTZ R154, R129, -1.4426950216293334961 ;  /* 0xbfb8aa3b819a7820 */ /* 0x000fe20000410000 */
[----:B------:R-:W-:Y:S02]  /*45f0*/  SHF.L.U32 R69, R69, 0x10, RZ ;  /* 0x0000001045457819 */ /* 0x000fe400000006ff */
[----:B------:R-:W-:Y:S01]  /*4600*/  SHF.L.U32 R70, R70, 0x10, RZ ;  /* 0x0000001046467819 */ /* 0x000fe200000006ff */
[C---:B------:R-:W-:Y:S01]  /*4610*/  FADD.FTZ R76, -R66.reuse, R76 ;  /* 0x0000004c424c7221 */ /* 0x040fe20000010100 */
[C---:B------:R-:W-:Y:S01]  /*4620*/  FADD.FTZ R67, -R66.reuse, R67 ;  /* 0x0000004342437221 */ /* 0x040fe20000010100 */
[----:B------:R-:W-:-:S02]  /*4630*/  FADD.FTZ R69, -R66, R69 ;  /* 0x0000004542457221 */ /* 0x000fc40000010100 */
[----:B------:R-:W-:Y:S01]  /*4640*/  FADD.FTZ R70, -R66, R70 ;  /* 0x0000004642467221 */ /* 0x000fe20000010100 */
[C---:B------:R-:W-:Y:S01]  /*4650*/  FMUL.FTZ R66, R10.reuse, R76 ;  /* 0x0000004c0a427220 */ /* 0x040fe20000410000 */
[----:B------:R-:W1:Y:S01]  /*4660*/  MUFU.EX2 R154, R154 ;  /* 0x0000009a009a7308 */ /* 0x000e620000000800 */
[----:B------:R-:W-:Y:S02]  /*4670*/  FMUL.FTZ R67, R10, R67 ;  /* 0x000000430a437220 */ /* 0x000fe40000410000 */
[----:B------:R-:W-:Y:S01]  /*4680*/  FFMA.FTZ R153, R2, R66, R4 ;  /* 0x0000004202997223 */ /* 0x000fe20000010004 */
[----:B------:R-:W-:Y:S01]  /*4690*/  FMUL.FTZ R136, R122, R136 ;  /* 0x000000887a887220 */ /* 0x000fe20000410000 */
[----:B0-----:R-:W-:Y:S01]  /*46a0*/  FADD.FTZ R127, -R86, 1 ;  /* 0x3f800000567f7421 */ /* 0x001fe20000010100 */
[----:B------:R-:W-:Y:S01]  /*46b0*/  FFMA.FTZ R152, R3, R67, R5 ;  /* 0x0000004303987223 */ /* 0x000fe20000010005 */
[----:B------:R-:W-:Y:S01]  /*46c0*/  FMUL.FTZ R122, R153, -1.4426950216293334961 ;  /* 0xbfb8aa3b997a7820 */ /* 0x000fe20000410000 */
[----:B------:R-:W-:Y:S01]  /*46d0*/  FMUL.FTZ R69, R10, R69 ;  /* 0x000000450a457220 */ /* 0x000fe20000410000 */
[----:B------:R-:W-:Y:S01]  /*46e0*/  FFMA.FTZ R121, R121, R127, 1 ;  /* 0x3f80000079797423 */ /* 0x000fe2000001007f */
[----:B------:R-:W-:Y:S01]  /*46f0*/  FMUL.FTZ R127, R152, -1.4426950216293334961 ;  /* 0xbfb8aa3b987f7820 */ /* 0x000fe20000410000 */
[----:B------:R-:W-:Y:S01]  /*4700*/  FADD.FTZ R76, -R91, 1 ;  /* 0x3f8000005b4c7421 */ /* 0x000fe20000010100 */
[----:B------:R-:W-:Y:S01]  /*4710*/  FFMA.FTZ R77, R6, R69, R8 ;  /* 0x00000045064d7223 */ /* 0x000fe20000010008 */
[----:B------:R-:W0:Y:S01]  /*4720*/  MUFU.EX2 R122, R122 ;  /* 0x0000007a007a7308 */ /* 0x000e220000000800 */
[----:B------:R-:W-:Y:S01]  /*4730*/  FMUL.FTZ R70, R10, R70 ;  /* 0x000000460a467220 */ /* 0x000fe20000410000 */
[----:B------:R-:W-:Y:S01]  /*4740*/  FFMA.FTZ R155, R155, R76, 1 ;  /* 0x3f8000009b9b7423 */ /* 0x000fe2000001004c */
[----:B------:R-:W-:Y:S01]  /*4750*/  FMUL.FTZ R128, R77, -1.4426950216293334961 ;  /* 0xbfb8aa3b4d807820 */ /* 0x000fe20000410000 */
[----:B-1----:R-:W-:Y:S01]  /*4760*/  FADD.FTZ R154, R154, 1 ;  /* 0x3f8000009a9a7421 */ /* 0x002fe20000010000 */
[----:B------:R-:W-:-:S03]  /*4770*/  FFMA.FTZ R76, R7, R70, R9 ;  /* 0x00000046074c7223 */ /* 0x000fc60000010009 */
[----:B------:R-:W1:Y:S01]  /*4780*/  MUFU.EX2 R127, R127 ;  /* 0x0000007f007f7308 */ /* 0x000e620000000800 */
[----:B------:R-:W-:Y:S01]  /*4790*/  FMUL.FTZ R86, R86, R121 ;  /* 0x0000007956567220 */ /* 0x000fe20000410000 */
[----:B------:R-:W-:-:S06]  /*47a0*/  FMUL.FTZ R121, R76, -1.4426950216293334961 ;  /* 0xbfb8aa3b4c797820 */ /* 0x000fcc0000410000 */
[----:B------:R-:W2:Y:S01]  /*47b0*/  MUFU.EX2 R128, R128 ;  /* 0x0000008000807308 */ /* 0x000ea20000000800 */
[----:B0-----:R-:W-:-:S07]  /*47c0*/  FADD.FTZ R122, R122, 1 ;  /* 0x3f8000007a7a7421 */ /* 0x001fce0000010000 */
[----:B------:R-:W0:Y:S01]  /*47d0*/  MUFU.RCP R154, R154 ;  /* 0x0000009a009a7308 */ /* 0x000e220000001000 */
[----:B-1----:R-:W-:-:S07]  /*47e0*/  FADD.FTZ R127, R127, 1 ;  /* 0x3f8000007f7f7421 */ /* 0x002fce0000010000 */
[----:B------:R-:W1:Y:S01]  /*47f0*/  MUFU.EX2 R121, R121 ;  /* 0x0000007900797308 */ /* 0x000e620000000800 */
[----:B------:R-:W-:Y:S01]  /*4800*/  FMUL.FTZ R91, R91, R155 ;  /* 0x0000009b5b5b7220 */ /* 0x000fe20000410000 */
[----:B--2---:R-:W-:-:S06]  /*4810*/  FADD.FTZ R128, R128, 1 ;  /* 0x3f80000080807421 */ /* 0x004fcc0000010000 */
[----:B------:R-:W2:Y:S01]  /*4820*/  MUFU.RCP R122, R122 ;  /* 0x0000007a007a7308 */ /* 0x000ea20000001000 */
[----:B0-----:R-:W-:-:S04]  /*4830*/  FADD.FTZ R155, -R154, 1 ;  /* 0x3f8000009a9b7421 */ /* 0x001fc80000010100 */
[----:B------:R-:W-:-:S03]  /*4840*/  FFMA.FTZ R155, R129, R155, 1 ;  /* 0x3f800000819b7423 */ /* 0x000fc6000001009b */
[----:B------:R-:W0:Y:S01]  /*4850*/  MUFU.RCP R127, R127 ;  /* 0x0000007f007f7308 */ /* 0x000e220000001000 */
[----:B-1----:R-:W-:Y:S01]  /*4860*/  FADD.FTZ R129, R121, 1 ;  /* 0x3f80000079817421 */ /* 0x002fe20000010000 */
[----:B------:R-:W-:-:S06]  /*4870*/  FMUL.FTZ R121, R154, R155 ;  /* 0x0000009b9a797220 */ /* 0x000fcc0000410000 */
[----:B------:R-:W1:Y:S01]  /*4880*/  MUFU.RCP R128, R128 ;  /* 0x0000008000807308 */ /* 0x000e620000001000 */
[----:B--2---:R-:W-:-:S07]  /*4890*/  FADD.FTZ R154, -R122, 1 ;  /* 0x3f8000007a9a7421 */ /* 0x004fce0000010100 */
[----:B------:R-:W2:Y:S01]  /*48a0*/  MUFU.RCP R129, R129 ;  /* 0x0000008100817308 */ /* 0x000ea20000001000 */
[----:B------:R-:W-:Y:S01]  /*48b0*/  FFMA.FTZ R153, R153, R154, 1 ;  /* 0x3f80000099997423 */ /* 0x000fe2000001009a */
[----:B0-----:R-:W-:-:S04]  /*48c0*/  FADD.FTZ R154, -R127, 1 ;  /* 0x3f8000007f9a7421 */ /* 0x001fc80000010100 */
[----:B------:R-:W-:Y:S01]  /*48d0*/  FFMA.FTZ R152, R152, R154, 1 ;  /* 0x3f80000098987423 */ /* 0x000fe2000001009a */
[----:B-1----:R-:W-:-:S04]  /*48e0*/  FADD.FTZ R154, -R128, 1 ;  /* 0x3f800000809a7421 */ /* 0x002fc80000010100 */
[----:B------:R-:W-:Y:S01]  /*48f0*/  FFMA.FTZ R77, R77, R154, 1 ;  /* 0x3f8000004d4d7423 */ /* 0x000fe2000001009a */
[----:B--2---:R-:W-:-:S04]  /*4900*/  FADD.FTZ R154, -R129, 1 ;  /* 0x3f800000819a7421 */ /* 0x004fc80000010100 */
[----:B------:R-:W-:Y:S01]  /*4910*/  FFMA.FTZ R76, R76, R154, 1 ;  /* 0x3f8000004c4c7423 */ /* 0x000fe2000001009a */
[----:B------:R-:W-:Y:S01]  /*4920*/  FMUL.FTZ R128, R128, R77 ;  /* 0x0000004d80807220 */ /* 0x000fe20000410000 */
[C---:B----4-:R-:W-:Y:S02]  /*4930*/  PRMT R77, R72.reuse, 0x7632, R77 ;  /* 0x00007632484d7816 */ /* 0x050fe4000000004d */
[----:B------:R-:W-:Y:S01]  /*4940*/  FMUL.FTZ R129, R129, R76 ;  /* 0x0000004c81817220 */ /* 0x000fe20000410000 */
[----:B------:R-:W-:Y:S02]  /*4950*/  SHF.L.U32 R76, R72, 0x10, RZ ;  /* 0x00000010484c7819 */ /* 0x000fe400000006ff */
[----:B------:R-:W-:Y:S01]  /*4960*/  PRMT R72, R73, 0x7632, R72 ;  /* 0x0000763249487816 */ /* 0x000fe20000000048 */
[----:B------:R-:W-:Y:S01]  /*4970*/  FFMA.FTZ R82, R150, R87, R82 ;  /* 0x0000005796527223 */ /* 0x000fe20000010052 */
[----:B------:R-:W-:Y:S02]  /*4980*/  FADD.FTZ R83, R87, R83 ;  /* 0x0000005357537221 */ /* 0x000fe40000010000 */
[----:B------:R-:W-:Y:S01]  /*4990*/  SHF.L.U32 R72, R72, 0x10, RZ ;  /* 0x0000001048487819 */ /* 0x000fe200000006ff */
[----:B------:R-:W-:Y:S01]  /*49a0*/  FFMA.FTZ R78, R0, R107, R78 ;  /* 0x0000006b004e7223 */ /* 0x000fe2000001004e */
[----:B------:R-:W-:Y:S01]  /*49b0*/  FFMA.FTZ R82, R12, R89, R82 ;  /* 0x000000590c527223 */ /* 0x000fe20000010052 */
[----:B------:R-:W-:Y:S01]  /*49c0*/  FADD.FTZ R83, R83, R89 ;  /* 0x0000005953537221 */ /* 0x000fe20000010000 */
[----:B------:R-:W-:Y:S01]  /*49d0*/  FMUL.FTZ R86, R76, R86 ;  /* 0x000000564c567220 */ /* 0x000fe20000410000 */
[----:B------:R-:W-:Y:S01]  /*49e0*/  FADD.FTZ R79, R107, R79 ;  /* 0x0000004f6b4f7221 */ /* 0x000fe20000010000 */
[----:B------:R-:W-:Y:S01]  /*49f0*/  SHF.L.U32 R76, R73, 0x10, RZ ;  /* 0x00000010494c7819 */ /* 0x000fe200000006ff */
[----:B------:R-:W-:Y:S01]  /*4a00*/  FMUL.FTZ R121, R72, R121 ;  /* 0x0000007948797220 */ /* 0x000fe20000410000 */
[----:B------:R-:W-:Y:S01]  /*4a10*/  SHF.L.U32 R73, R77, 0x10, RZ ;  /* 0x000000104d497819 */ /* 0x000fe200000006ff */
[----:B------:R-:W-:Y:S01]  /*4a20*/  FFMA.FTZ R78, R11, R88, R78 ;  /* 0x000000580b4e7223 */ /* 0x000fe2000001004e */
[----:B-----5:R-:W-:Y:S01]  /*4a30*/  SHF.L.U32 R72, R74, 0x10, RZ ;  /* 0x000000104a487819 */ /* 0x020fe200000006ff */
[----:B------:R-:W-:Y:S01]  /*4a40*/  FFMA.FTZ R82, R14, R93, R82 ;  /* 0x0000005d0e527223 */ /* 0x000fe20000010052 */
[----:B------:R-:W-:Y:S01]  /*4a50*/  FADD.FTZ R83, R83, R93 ;  /* 0x0000005d53537221 */ /* 0x000fe20000010000 */
[----:B------:R-:W-:Y:S01]  /*4a60*/  FMUL.FTZ R122, R122, R153 ;  /* 0x000000997a7a7220 */ /* 0x000fe20000410000 */
[----:B------:R-:W-:Y:S01]  /*4a70*/  FADD.FTZ R79, R79, R88 ;  /* 0x000000584f4f7221 */ /* 0x000fe20000010000 */
[----:B------:R-:W-:Y:S01]  /*4a80*/  FMUL.FTZ R162, R2, R107 ;  /* 0x0000006b02a27220 */ /* 0x000fe20000410000 */
[----:B------:R-:W-:Y:S01]  /*4a90*/  FFMA.FTZ R78, R13, R92, R78 ;  /* 0x0000005c0d4e7223 */ /* 0x000fe2000001004e */
[----:B------:R-:W-:Y:S01]  /*4aa0*/  FFMA.FTZ R82, R16, R95, R82 ;  /* 0x0000005f10527223 */ /* 0x000fe20000010052 */
[----:B------:R-:W-:Y:S01]  /*4ab0*/  FADD.FTZ R83, R83, R95 ;  /* 0x0000005f53537221 */ /* 0x000fe20000010000 */
[----:B------:R-:W-:Y:S01]  /*4ac0*/  FMUL.FTZ R91, R73, R91 ;  /* 0x0000005b495b7220 */ /* 0x000fe20000410000 */
[----:B------:R-:W-:Y:S01]  /*4ad0*/  FMUL.FTZ R122, R72, R122 ;  /* 0x0000007a487a7220 */ /* 0x000fe20000410000 */
[----:B------:R-:W-:Y:S01]  /*4ae0*/  PRMT R73, R74, 0x7632, R73 ;  /* 0x000076324a497816 */ /* 0x000fe20000000049 */
[----:B------:R-:W-:Y:S01]  /*4af0*/  FMUL.FTZ R156, R3, R87 ;  /* 0x00000057039c7220 */ /* 0x000fe20000410000 */
[----:B------:R-:W-:Y:S01]  /*4b00*/  PRMT R72, R75, 0x7632, R72 ;  /* 0x000076324b487816 */ /* 0x000fe20000000048 */
[----:B------:R-:W-:Y:S01]  /*4b10*/  FADD.FTZ R79, R79, R92 ;  /* 0x0000005c4f4f7221 */ /* 0x000fe20000010000 */
[----:B------:R-:W-:Y:S01]  /*4b20*/  FMUL.FTZ R90, R76, R90 ;  /* 0x0000005a4c5a7220 */ /* 0x000fe20000410000 */
[----:B------:R-:W-:Y:S01]  /*4b30*/  FFMA.FTZ R78, R15, R94, R78 ;  /* 0x0000005e0f4e7223 */ /* 0x000fe2000001004e */
[----:B------:R-:W-:Y:S01]  /*4b40*/  FFMA.FTZ R82, R18, R97, R82 ;  /* 0x0000006112527223 */ /* 0x000fe20000010052 */
[----:B------:R-:W-:Y:S01]  /*4b50*/  FADD.FTZ R83, R83, R97 ;  /* 0x0000006153537221 */ /* 0x000fe20000010000 */
[----:B------:R-:W-:Y:S01]  /*4b60*/  FMUL.FTZ R155, R6, R100 ;  /* 0x00000064069b7220 */ /* 0x000fe20000410000 */
[----:B------:R-:W-:Y:S01]  /*4b70*/  FADD.FTZ R76, RZ, R162 ;  /* 0x000000a2ff4c7221 */ /* 0x000fe20000010000 */
[----:B------:R-:W-:Y:S01]  /*4b80*/  FFMA.FTZ R77, R0, R162, RZ ;  /* 0x000000a2004d7223 */ /* 0x000fe200000100ff */
[----:B------:R-:W-:Y:S01]  /*4b90*/  SHF.L.U32 R73, R73, 0x10, RZ ;  /* 0x0000001049497819 */ /* 0x000fe200000006ff */
[----:B------:R-:W-:Y:S01]  /*4ba0*/  FADD.FTZ R79, R79, R94 ;  /* 0x0000005e4f4f7221 */ /* 0x000fe20000010000 */
[----:B------:R-:W-:Y:S01]  /*4bb0*/  SHF.L.U32 R72, R72, 0x10, RZ ;  /* 0x0000001048487819 */ /* 0x000fe200000006ff */
[----:B------:R-:W-:Y:S01]  /*4bc0*/  FMUL.FTZ R87, R2, R94 ;  /* 0x0000005e02577220 */ /* 0x000fe20000410000 */
[----:B------:R-:W-:Y:S01]  /*4bd0*/  MOV R94, R156 ;  /* 0x0000009c005e7202 */ /* 0x000fe20000000f00 */
[----:B------:R-:W-:Y:S01]  /*4be0*/  FFMA.FTZ R78, R17, R96, R78 ;  /* 0x00000060114e7223 */ /* 0x000fe2000001004e */
[----:B------:R-:W-:Y:S01]  /*4bf0*/  FFMA.FTZ R82, R20, R99, R82 ;  /* 0x0000006314527223 */ /* 0x000fe20000010052 */
[----:B------:R-:W-:Y:S01]  /*4c00*/  FADD.FTZ R83, R83, R99 ;  /* 0x0000006353537221 */ /* 0x000fe20000010000 */
[----:B------:R-:W-:Y:S01]  /*4c10*/  FADD.FTZ R76, R76, R155 ;  /* 0x0000009b4c4c7221 */ /* 0x000fe20000010000 */
[----:B------:R-:W-:Y:S01]  /*4c20*/  FFMA.FTZ R77, R151, R155, R77 ;  /* 0x0000009b974d7223 */ /* 0x000fe2000001004d */
[----:B------:R-:W-:Y:S01]  /*4c30*/  SHF.L.U32 R75, R75, 0x10, RZ ;  /* 0x000000104b4b7819 */ /* 0x000fe200000006ff */
[----:B------:R-:W-:Y:S01]  /*4c40*/  FMUL.FTZ R157, R2, R88 ;  /* 0x00000058029d7220 */ /* 0x000fe20000410000 */
[----:B------:R-:W-:Y:S01]  /*4c50*/  FMUL.FTZ R127, R127, R152 ;  /* 0x000000987f7f7220 */ /* 0x000fe20000410000 */
[----:B------:R-:W-:Y:S01]  /*4c60*/  FMUL.FTZ R128, R73, R128 ;  /* 0x0000008049807220 */ /* 0x000fe20000410000 */
[----:B------:R-:W-:Y:S01]  /*4c70*/  FMUL.FTZ R129, R72, R129 ;  /* 0x0000008148817220 */ /* 0x000fe20000410000 */
[----:B------:R-:W-:Y:S01]  /*4c80*/  FADD.FTZ R79, R79, R96 ;  /* 0x000000604f4f7221 */ /* 0x000fe20000010000 */
[----:B------:R-:W-:Y:S01]  /*4c90*/  FFMA.FTZ R78, R19, R98, R78 ;  /* 0x00000062134e7223 */ /* 0x000fe2000001004e */
[----:B------:R-:W-:Y:S01]  /*4ca0*/  FFMA.FTZ R73, R22, R125, R82 ;  /* 0x0000007d16497223 */ /* 0x000fe20000010052 */
[----:B------:R-:W-:Y:S01]  /*4cb0*/  FADD.FTZ R72, R83, R125 ;  /* 0x0000007d53487221 */ /* 0x000fe20000010000 */
[----:B------:R-:W-:Y:S01]  /*4cc0*/  FMUL.FTZ R152, R7, R101 ;  /* 0x0000006507987220 */ /* 0x000fe20000410000 */
[----:B------:R-:W-:Y:S01]  /*4cd0*/  FADD.FTZ R76, R76, R94 ;  /* 0x0000005e4c4c7221 */ /* 0x000fe20000010000 */
[----:B------:R-:W-:Y:S01]  /*4ce0*/  FFMA.FTZ R77, R150, R94, R77 ;  /* 0x0000005e964d7223 */ /* 0x000fe2000001004d */
[----:B------:R-:W-:Y:S01]  /*4cf0*/  FMUL.FTZ R88, R3, R93 ;  /* 0x0000005d03587220 */ /* 0x000fe20000410000 */
[----:B------:R-:W-:Y:S01]  /*4d00*/  FMUL.FTZ R127, R75, R127 ;  /* 0x0000007f4b7f7220 */ /* 0x000fe20000410000 */
[----:B------:R-:W-:Y:S01]  /*4d10*/  MOV R93, R157 ;  /* 0x0000009d005d7202 */ /* 0x000fe20000000f00 */
        /* <DEDUP_REMOVED lines=8> */
[-C--:B------:R-:W-:Y:S01]  /*4da0*/  FFMA.FTZ R73, R26, R140.reuse, R73 ;  /* 0x0000008c1a497223 */ /* 0x080fe20000010049 */
[----:B------:R-:W-:Y:S01]  /*4db0*/  FADD.FTZ R72, R72, R140 ;  /* 0x0000008c48487221 */ /* 0x000fe20000010000 */
[----:B------:R-:W-:Y:S01]  /*4dc0*/  FMUL.FTZ R153, R3, R140 ;  /* 0x0000008c03997220 */ /* 0x000fe20000410000 */
[----:B------:R-:W-:Y:S01]  /*4dd0*/  FADD.FTZ R77, R76, R93 ;  /* 0x0000005d4c4d7221 */ /* 0x000fe20000010000 */
[----:B------:R-:W-:Y:S01]  /*4de0*/  FMUL.FTZ R140, R6, R103 ;  /* 0x00000067068c7220 */ /* 0x000fe20000410000 */
[----:B------:R-:W-:Y:S01]  /*4df0*/  FFMA.FTZ R76, R11, R93, R78 ;  /* 0x0000005d0b4c7223 */ /* 0x000fe2000001004e */
[----:B------:R-:W-:Y:S01]  /*4e00*/  FMUL.FTZ R89, R2, R92 ;  /* 0x0000005c02597220 */ /* 0x000fe20000410000 */
[----:B------:R-:W-:Y:S01]  /*4e10*/  MOV R92, R159 ;  /* 0x0000009f005c7202 */ /* 0x000fe20000000f00 */
[----:B------:R-:W-:Y:S01]  /*4e20*/  FFMA.FTZ R75, R23, R130, R75 ;  /* 0x00000082174b7223 */ /* 0x000fe2000001004b */
[----:B------:R-:W-:Y:S01]  /*4e30*/  FADD.FTZ R74, R74, R130 ;  /* 0x000000824a4a7221 */ /* 0x000fe20000010000 */
[----:B------:R-:W-:Y:S01]  /*4e40*/  FADD.FTZ R77, R77, R140 ;  /* 0x0000008c4d4d7221 */ /* 0x000fe20000010000 */
[----:B------:R-:W-:Y:S01]  /*4e50*/  FFMA.FTZ R76, R30, R140, R76 ;  /* 0x0000008c1e4c7223 */ /* 0x000fe2000001004c */
[-C--:B------:R-:W-:Y:S01]  /*4e60*/  FFMA.FTZ R75, R25, R138.reuse, R75 ;  /* 0x0000008a194b7223 */ /* 0x080fe2000001004b */
[----:B------:R-:W-:Y:S01]  /*4e70*/  FADD.FTZ R74, R74, R138 ;  /* 0x0000008a4a4a7221 */ /* 0x000fe20000010000 */
[----:B------:R-:W-:Y:S01]  /*4e80*/  FMUL.FTZ R154, R2, R138 ;  /* 0x0000008a029a7220 */ /* 0x000fe20000410000 */
[----:B------:R-:W-:Y:S01]  /*4e90*/  FMUL.FTZ R138, R7, R105 ;  /* 0x00000069078a7220 */ /* 0x000fe20000410000 */
[----:B------:R-:W-:Y:S01]  /*4ea0*/  FADD.FTZ R79, R77, R92 ;  /* 0x0000005c4d4f7221 */ /* 0x000fe20000010000 */
[----:B------:R-:W-:Y:S01]  /*4eb0*/  FFMA.FTZ R82, R12, R92, R76 ;  /* 0x0000005c0c527223 */ /* 0x000fe2000001004c */
[----:B------:R0:W-:Y:S02]  /*4ec0*/  STL [R1+0x14], R156 ;  /* 0x0000149c01007387 */ /* 0x0001e40000100800 */
[----:B------:R-:W-:Y:S01]  /*4ed0*/  FADD.FTZ R79, R79, R138 ;  /* 0x0000008a4f4f7221 */ /* 0x000fe20000010000 */
[----:B------:R-:W-:-:S03]  /*4ee0*/  FFMA.FTZ R82, R31, R138, R82 ;  /* 0x0000008a1f527223 */ /* 0x000fc60000010052 */
[----:B------:R-:W-:Y:S01]  /*4ef0*/  FADD.FTZ R79, R79, R89 ;  /* 0x000000594f4f7221 */ /* 0x000fe20000010000 */
[----:B------:R-:W-:Y:S01]  /*4f00*/  FFMA.FTZ R82, R13, R89, R82 ;  /* 0x000000590d527223 */ /* 0x000fe20000010052 */
[----:B0-----:R-:W-:Y:S01]  /*4f10*/  FMUL.FTZ R156, R3, R134 ;  /* 0x00000086039c7220 */ /* 0x001fe20000410000 */
[----:B------:R-:W-:Y:S01]  /*4f20*/  FMUL.FTZ R134, R6, R102 ;  /* 0x0000006606867220 */ /* 0x000fe20000410000 */
[----:B------:R0:W-:Y:S03]  /*4f30*/  STL [R1+0x10], R157 ;  /* 0x0000109d01007387 */ /* 0x0001e60000100800 */
[----:B------:R-:W-:Y:S01]  /*4f40*/  FADD.FTZ R79, R79, R134 ;  /* 0x000000864f4f7221 */ /* 0x000fe20000010000 */
[----:B------:R-:W-:-:S03]  /*4f50*/  FFMA.FTZ R82, R32, R134, R82 ;  /* 0x0000008620527223 */ /* 0x000fc60000010052 */
[----:B------:R-:W-:Y:S01]  /*4f60*/  FADD.FTZ R79, R79, R88 ;  /* 0x000000584f4f7221 */ /* 0x000fe20000010000 */
[----:B------:R-:W-:Y:S01]  /*4f70*/  FFMA.FTZ R82, R14, R88, R82 ;  /* 0x000000580e527223 */ /* 0x000fe20000010052 */
[----:B0-----:R-:W-:Y:S01]  /*4f80*/  FMUL.FTZ R157, R2, R130 ;  /* 0x00000082029d7220 */ /* 0x001fe20000410000 */
[----:B------:R-:W-:Y:S01]  /*4f90*/  FMUL.FTZ R130, R7, R104 ;  /* 0x0000006807827220 */ /* 0x000fe20000410000 */
[----:B------:R-:W-:Y:S01]  /*4fa0*/  FFMA.FTZ R84, R148, R101, R84 ;  /* 0x0000006594547223 */ /* 0x000fe20000010054 */
[----:B------:R-:W-:Y:S01]  /*4fb0*/  FADD.FTZ R85, R101, R85 ;  /* 0x0000005565557221 */ /* 0x000fe20000010000 */
[----:B------:R-:W-:Y:S01]  /*4fc0*/  FFMA.FTZ R80, R151, R100, R80 ;  /* 0x0000006497507223 */ /* 0x000fe20000010050 */
[----:B------:R-:W-:Y:S01]  /*4fd0*/  FADD.FTZ R79, R79, R130 ;  /* 0x000000824f4f7221 */ /* 0x000fe20000010000 */
[----:B------:R-:W-:Y:S01]  /*4fe0*/  FFMA.FTZ R82, R33, R130, R82 ;  /* 0x0000008221527223 */ /* 0x000fe20000010052 */
[----:B------:R-:W-:Y:S01]  /*4ff0*/  MOV R107, R158 ;  /* 0x0000009e006b7202 */ /* 0x000fe20000000f00 */
[----:B------:R-:W-:Y:S01]  /*5000*/  FADD.FTZ R81, R100, R81 ;  /* 0x0000005164517221 */ /* 0x000fe20000010000 */
[----:B------:R-:W-:Y:S01]  /*5010*/  FMUL.FTZ R158, R3, R125 ;  /* 0x0000007d039e7220 */ /* 0x000fe20000410000 */
[----:B------:R-:W-:Y:S01]  /*5020*/  FFMA.FTZ R84, R31, R105, R84 ;  /* 0x000000691f547223 */ /* 0x000fe20000010054 */
[----:B------:R-:W-:Y:S01]  /*5030*/  FADD.FTZ R78, R85, R105 ;  /* 0x00000069554e7221 */ /* 0x000fe20000010000 */
[----:B------:R-:W-:Y:S01]  /*5040*/  FMUL.FTZ R125, R6, R106 ;  /* 0x0000006a067d7220 */ /* 0x000fe20000410000 */
[----:B------:R-:W-:Y:S01]  /*5050*/  FADD.FTZ R79, R79, R87 ;  /* 0x000000574f4f7221 */ /* 0x000fe20000010000 */
[----:B------:R-:W-:Y:S01]  /*5060*/  FFMA.FTZ R82, R15, R87, R82 ;  /* 0x000000570f527223 */ /* 0x000fe20000010052 */
[----:B------:R-:W-:Y:S01]  /*5070*/  FFMA.FTZ R80, R30, R103, R80 ;  /* 0x000000671e507223 */ /* 0x000fe20000010050 */
[----:B------:R-:W-:Y:S01]  /*5080*/  FADD.FTZ R74, R74, R142 ;  /* 0x0000008e4a4a7221 */ /* 0x000fe20000010000 */
[----:B------:R-:W-:Y:S01]  /*5090*/  FADD.FTZ R81, R81, R103 ;  /* 0x0000006751517221 */ /* 0x000fe20000010000 */
[----:B------:R-:W-:Y:S01]  /*50a0*/  FFMA.FTZ R84, R33, R104, R84 ;  /* 0x0000006821547223 */ /* 0x000fe20000010054 */
[----:B------:R-:W-:Y:S01]  /*50b0*/  FADD.FTZ R78, R78, R104 ;  /* 0x000000684e4e7221 */ /* 0x000fe20000010000 */
[----:B------:R-:W-:Y:S01]  /*50c0*/  FMUL.FTZ R165, R3, R95 ;  /* 0x0000005f03a57220 */ /* 0x000fe20000410000 */
[----:B------:R-:W-:Y:S01]  /*50d0*/  FADD.FTZ R79, R79, R125 ;  /* 0x0000007d4f4f7221 */ /* 0x000fe20000010000 */
[----:B------:R-:W-:Y:S01]  /*50e0*/  FFMA.FTZ R82, R34, R125, R82 ;  /* 0x0000007d22527223 */ /* 0x000fe20000010052 */
[----:B------:R-:W-:Y:S01]  /*50f0*/  FFMA.FTZ R76, R32, R102, R80 ;  /* 0x00000066204c7223 */ /* 0x000fe20000010050 */
[----:B------:R-:W-:Y:S01]  /*5100*/  FFMA.FTZ R75, R27, R142, R75 ;  /* 0x0000008e1b4b7223 */ /* 0x000fe2000001004b */
[----:B------:R-:W-:Y:S01]  /*5110*/  FADD.FTZ R80, R74, R149 ;  /* 0x000000954a507221 */ /* 0x000fe20000010000 */
[----:B------:R-:W-:Y:S01]  /*5120*/  FADD.FTZ R77, R81, R102 ;  /* 0x00000066514d7221 */ /* 0x000fe20000010000 */
[-C--:B------:R-:W-:Y:S01]  /*5130*/  FFMA.FTZ R74, R35, R120.reuse, R84 ;  /* 0x00000078234a7223 */ /* 0x080fe20000010054 */
[----:B------:R-:W-:Y:S01]  /*5140*/  FADD.FTZ R78, R78, R120 ;  /* 0x000000784e4e7221 */ /* 0x000fe20000010000 */
        /* <DEDUP_REMOVED lines=19> */
[----:B------:R-:W-:Y:S01]  /*5280*/  FFMA.FTZ R84, R46, R147, R73 ;  /* 0x000000932e547223 */ /* 0x000fe20000010049 */
[----:B------:R-:W-:Y:S01]  /*5290*/  FADD.FTZ R85, R72, R147 ;  /* 0x0000009348557221 */ /* 0x000fe20000010000 */
        /* <DEDUP_REMOVED lines=21> */
[----:B------:R0:W-:Y:S02]  /*53f0*/  STL [R1+0xc], R159 ;  /* 0x00000c9f01007387 */ /* 0x0001e40000100800 */
[----:B------:R-:W-:Y:S01]  /*5400*/  FADD.FTZ R79, R79, R116 ;  /* 0x000000744f4f7221 */ /* 0x000fe20000010000 */
[----:B------:R-:W-:Y:S01]  /*5410*/  FFMA.FTZ R82, R39, R116, R82 ;  /* 0x0000007427527223 */ /* 0x000fe20000010052 */
[-C--:B------:R-:W-:Y:S01]  /*5420*/  FFMA.FTZ R76, R40, R115.reuse, R76 ;  /* 0x00000073284c7223 */ /* 0x080fe2000001004c */
[----:B------:R-:W-:Y:S01]  /*5430*/  FADD.FTZ R77, R75, R115 ;  /* 0x000000734b4d7221 */ /* 0x000fe20000010000 */
[----:B------:R-:W-:Y:S01]  /*5440*/  FMUL.FTZ R115, R6, R115 ;  /* 0x0000007306737220 */ /* 0x000fe20000410000 */
[----:B0-----:R-:W-:-:S04]  /*5450*/  FMUL.FTZ R159, R2, R108 ;  /* 0x0000006c029f7220 */ /* 0x001fc80000410000 */
[----:B------:R-:W-:Y:S01]  /*5460*/  FADD.FTZ R79, R79, R159 ;  /* 0x0000009f4f4f7221 */ /* 0x000fe20000010000 */
[----:B------:R-:W-:-:S03]  /*5470*/  FFMA.FTZ R82, R21, R159, R82 ;  /* 0x0000009f15527223 */ /* 0x000fc60000010052 */
        /* <DEDUP_REMOVED lines=49> */
[----:B------:R-:W-:Y:S02]  /*5790*/  FMUL.FTZ R149, R2, R149 ;  /* 0x0000009502957220 */ /* 0x000fe40000410000 */
[----:B------:R-:W-:Y:S01]  /*57a0*/  FADD.FTZ R79, R79, R108 ;  /* 0x0000006c4f4f7221 */ /* 0x000fe20000010000 */
[----:B------:R-:W-:Y:S01]  /*57b0*/  FFMA.FTZ R82, R48, R108, R82 ;  /* 0x0000006c30527223 */ /* 0x000fe20000010052 */
[----:B------:R0:W-:Y:S02]  /*57c0*/  STL [R1+0x8], R89 ;  /* 0x0000085901007387 */ /* 0x0001e40000100800 */
[----:B------:R-:W-:Y:S01]  /*57d0*/  FADD.FTZ R79, R79, R149 ;  /* 0x000000954f4f7221 */ /* 0x000fe20000010000 */
[----:B------:R-:W-:Y:S01]  /*57e0*/  FFMA.FTZ R82, R29, R149, R82 ;  /* 0x000000951d527223 */ /* 0x000fe20000010052 */
[----:B------:R-:W-:Y:S01]  /*57f0*/  FMUL.FTZ R106, R3, R147 ;  /* 0x00000093036a7220 */ /* 0x000fe20000410000 */
[----:B0-----:R-:W-:Y:S01]  /*5800*/  MOV R89, R107 ;  /* 0x0000006b00597202 */ /* 0x001fe20000000f00 */
[----:B------:R-:W-:-:S04]  /*5810*/  FMUL.FTZ R107, R6, R132 ;  /* 0x00000084066b7220 */ /* 0x000fc80000410000 */
        /* <DEDUP_REMOVED lines=28> */
[----:B------:R0:W-:Y:S01]  /*59e0*/  STL [R1+0x4], R88 ;  /* 0x0000045801007387 */ /* 0x0001e20000100800 */
[----:B------:R-:W-:Y:S01]  /*59f0*/  FMUL.FTZ R97, R7, R135 ;  /* 0x0000008707617220 */ /* 0x000fe20000410000 */
[----:B------:R-:W-:Y:S01]  /*5a00*/  FADD.FTZ R79, R79, R98 ;  /* 0x000000624f4f7221 */ /* 0x000fe20000010000 */
[----:B------:R-:W-:Y:S01]  /*5a10*/  FMUL.FTZ R96, R2, R139 ;  /* 0x0000008b02607220 */ /* 0x000fe20000410000 */
[----:B0-----:R-:W-:Y:S01]  /*5a20*/  FADD.FTZ R88, R73, R126 ;  /* 0x0000007e49587221 */ /* 0x001fe20000010000 */
[----:B------:R-:W-:Y:S01]  /*5a30*/  FFMA.FTZ R73, R52, R98, R82 ;  /* 0x0000006234497223 */ /* 0x000fe20000010052 */
[----:B------:R-:W-:-:S03]  /*5a40*/  FADD.FTZ R79, R79, R97 ;  /* 0x000000614f4f7221 */ /* 0x000fc60000010000 */
[----:B------:R-:W-:Y:S01]  /*5a50*/  FFMA.FTZ R73, R58, R97, R73 ;  /* 0x000000613a497223 */ /* 0x000fe20000010049 */
[----:B------:R-:W-:Y:S01]  /*5a60*/  FFMA.FTZ R74, R48, R123, R74 ;  /* 0x0000007b304a7223 */ /* 0x000fe2000001004a */
[----:B------:R-:W-:Y:S01]  /*5a70*/  FMUL.FTZ R95, R6, R137 ;  /* 0x00000089065f7220 */ /* 0x000fe20000410000 */
[----:B------:R-:W-:Y:S01]  /*5a80*/  FADD.FTZ R79, R79, R96 ;  /* 0x000000604f4f7221 */ /* 0x000fe20000010000 */
[----:B------:R-:W-:Y:S01]  /*5a90*/  FFMA.FTZ R73, R59, R96, R73 ;  /* 0x000000603b497223 */ /* 0x000fe20000010049 */
[----:B------:R-:W-:Y:S01]  /*5aa0*/  FFMA.FTZ R74, R54, R124, R74 ;  /* 0x0000007c364a7223 */ /* 0x000fe2000001004a */
[----:B------:R-:W-:Y:S01]  /*5ab0*/  FMUL.FTZ R94, R3, R136 ;  /* 0x00000088035e7220 */ /* 0x000fe20000410000 */
[----:B------:R-:W-:Y:S01]  /*5ac0*/  FADD.FTZ R79, R79, R95 ;  /* 0x0000005f4f4f7221 */ /* 0x000fe20000010000 */
[----:B------:R-:W-:Y:S01]  /*5ad0*/  FFMA.FTZ R73, R61, R95, R73 ;  /* 0x0000005f3d497223 */ /* 0x000fe20000010049 */
[----:B------:R0:W-:Y:S01]  /*5ae0*/  STL [R1], R87 ;  /* 0x0000005701007387 */ /* 0x0001e20000100800 */
[----:B------:R-:W-:Y:S01]  /*5af0*/  FADD.FTZ R72, R76, R132 ;  /* 0x000000844c487221 */ /* 0x000fe20000010000 */
[----:B------:R-:W-:Y:S01]  /*5b00*/  FMUL.FTZ R93, R7, R71 ;  /* 0x00000047075d7220 */ /* 0x000fe20000410000 */
[----:B------:R-:W-:Y:S01]  /*5b10*/  FADD.FTZ R78, R79, R94 ;  /* 0x0000005e4f4e7221 */ /* 0x000fe20000010000 */
[----:B------:R-:W-:Y:S01]  /*5b20*/  FFMA.FTZ R73, R60, R94, R73 ;  /* 0x0000005e3c497223 */ /* 0x000fe20000010049 */
[----:B------:R-:W-:Y:S01]  /*5b30*/  FADD.FTZ R72, R72, R131 ;  /* 0x0000008348487221 */ /* 0x000fe20000010000 */
[----:B------:R-:W-:Y:S01]  /*5b40*/  FADD.FTZ R88, R88, R135 ;  /* 0x0000008758587221 */ /* 0x000fe20000010000 */
[----:B0-----:R-:W-:Y:S01]  /*5b50*/  FFMA.FTZ R87, R56, R126, R74 ;  /* 0x0000007e38577223 */ /* 0x001fe2000001004a */
[----:B------:R-:W-:Y:S01]  /*5b60*/  FADD.FTZ R78, R78, R93 ;  /* 0x0000005d4e4e7221 */ /* 0x000fe20000010000 */
[----:B------:R-:W-:Y:S01]  /*5b70*/  FFMA.FTZ R79, R62, R93, R73 ;  /* 0x0000005d3e4f7223 */ /* 0x000fe20000010049 */
[----:B------:R-:W-:Y:S01]  /*5b80*/  FMUL.FTZ R92, R2, R86 ;  /* 0x00000056025c7220 */ /* 0x000fe20000410000 */
[----:B------:R-:W-:Y:S01]  /*5b90*/  FFMA.FTZ R87, R58, R135, R87 ;  /* 0x000000873a577223 */ /* 0x000fe20000010057 */
[----:B------:R-:W-:Y:S01]  /*5ba0*/  FADD.FTZ R72, R72, R133 ;  /* 0x0000008548487221 */ /* 0x000fe20000010000 */
[----:B------:R-:W-:Y:S01]  /*5bb0*/  FADD.FTZ R88, R88, R71 ;  /* 0x0000004758587221 */ /* 0x000fe20000010000 */
[----:B------:R-:W-:Y:S01]  /*5bc0*/  FADD.FTZ R78, R78, R92 ;  /* 0x0000005c4e4e7221 */ /* 0x000fe20000010000 */
[----:B------:R-:W-:Y:S01]  /*5bd0*/  FFMA.FTZ R87, R62, R71, R87 ;  /* 0x000000473e577223 */ /* 0x000fe20000010057 */
[----:B------:R-:W-:Y:S01]  /*5be0*/  FFMA.FTZ R79, R63, R92, R79 ;  /* 0x0000005c3f4f7223 */ /* 0x000fe2000001004f */
[----:B------:R-:W-:Y:S01]  /*5bf0*/  FMUL.FTZ R71, R6, R91 ;  /* 0x0000005b06477220 */ /* 0x000fe20000410000 */
[----:B------:R-:W-:Y:S01]  /*5c00*/  FFMA.FTZ R75, R53, R132, R75 ;  /* 0x00000084354b7223 */ /* 0x000fe2000001004b */
[----:B------:R-:W-:Y:S01]  /*5c10*/  FADD.FTZ R82, R72, R137 ;  /* 0x0000008948527221 */ /* 0x000fe20000010000 */
[----:B------:R-:W-:Y:S01]  /*5c20*/  FMUL.FTZ R72, R3, R90 ;  /* 0x0000005a03487220 */ /* 0x000fe20000410000 */
[----:B------:R-:W-:Y:S01]  /*5c30*/  FADD.FTZ R78, R78, R71 ;  /* 0x000000474e4e7221 */ /* 0x000fe20000010000 */
        /* <DEDUP_REMOVED lines=18> */
[----:B------:R-:W-:-:S03]  /*5d60*/  FFMA.FTZ R79, R67, R76, R79 ;  /* 0x0000004c434f7223 */ /* 0x000fc6000001004f */
[----:B------:R-:W-:Y:S01]  /*5d70*/  FADD.FTZ R78, R78, R77 ;  /* 0x0000004d4e4e7221 */ /* 0x000fe20000010000 */
[----:B------:R-:W-:Y:S01]  /*5d80*/  FFMA.FTZ R79, R70, R77, R79 ;  /* 0x0000004d464f7223 */ /* 0x000fe2000001004f */
[----:B------:R-:W0:Y:S04]  /*5d90*/  S2R R147, SR_TID.X ;  /* 0x0000000000937919 */ /* 0x000e280000002100 */
[----:B------:R1:W-:Y:S02]  /*5da0*/  STS.64 [R89], R78 ;  /* 0x0000004e59007388 */ /* 0x0003e40000000a00 */
[----:B-1----:R-:W1:Y:S01]  /*5db0*/  S2R R89, SR_TID.X ;  /* 0x0000000000597919 */ /* 0x002e620000002100 */
[----:B------:R-:W-:Y:S01]  /*5dc0*/  UIADD3 UR10, UP0, UPT, UR10, 0x90, URZ ;  /* 0x000000900a0a7890 */ /* 0x000fe2000ff1e0ff */
[----:B------:R-:W-:Y:S01]  /*5dd0*/  FFMA.FTZ R84, R50, R144, R84 ;  /* 0x0000009032547223 */ /* 0x000fe20000010054 */
[----:B------:R-:W-:Y:S01]  /*5de0*/  FADD.FTZ R80, R80, R146 ;  /* 0x0000009250507221 */ /* 0x000fe20000010000 */
[----:B------:R-:W-:Y:S01]  /*5df0*/  FADD.FTZ R85, R85, R144 ;  /* 0x0000009055557221 */ /* 0x000fe20000010000 */
[----:B------:R-:W-:Y:S01]  /*5e00*/  FFMA.FTZ R81, R49, R146, R81 ;  /* 0x0000009231517223 */ /* 0x000fe20000010051 */
[----:B------:R-:W-:Y:S01]  /*5e10*/  UIADD3.X UR5, UPT, UPT, URZ, UR5, URZ, UP0, !UPT ;  /* 0x00000005ff057290 */ /* 0x000fe200087fe4ff */
[----:B------:R-:W-:Y:S01]  /*5e20*/  FFMA.FTZ R84, R52, R141, R84 ;  /* 0x0000008d34547223 */ /* 0x000fe20000010054 */
[----:B------:R-:W-:Y:S01]  /*5e30*/  UISETP.GE.U32.AND UP0, UPT, UR10, UR18, UPT ;  /* 0x000000120a00728c */ /* 0x000fe2000bf06070 */
[----:B------:R-:W-:Y:S01]  /*5e40*/  FADD.FTZ R80, R80, R143 ;  /* 0x0000008f50507221 */ /* 0x000fe20000010000 */
[----:B------:R-:W-:Y:S01]  /*5e50*/  FADD.FTZ R85, R85, R141 ;  /* 0x0000008d55557221 */ /* 0x000fe20000010000 */
[----:B------:R-:W-:Y:S01]  /*5e60*/  FFMA.FTZ R81, R51, R143, R81 ;  /* 0x0000008f33517223 */ /* 0x000fe20000010051 */
[----:B------:R-:W-:Y:S01]  /*5e70*/  FFMA.FTZ R84, R60, R136, R84 ;  /* 0x000000883c547223 */ /* 0x000fe20000010054 */
[----:B------:R-:W-:Y:S01]  /*5e80*/  UISETP.GE.AND.EX UP0, UPT, UR5, UR11, UPT, UP0 ;  /* 0x0000000b0500728c */ /* 0x000fe2000bf06300 */
[----:B------:R-:W-:Y:S01]  /*5e90*/  FADD.FTZ R80, R80, R139 ;  /* 0x0000008b50507221 */ /* 0x000fe20000010000 */
        /* <DEDUP_REMOVED lines=13> */
[----:B------:R-:W-:Y:S01]  /*5f70*/  FFMA.FTZ R80, R69, R128, R85 ;  /* 0x0000008045507223 */ /* 0x000fe20000010055 */
[----:B------:R-:W-:Y:S01]  /*5f80*/  FADD.FTZ R83, R90, R127 ;  /* 0x0000007f5a537221 */ /* 0x000fe20000010000 */
[----:B------:R-:W-:Y:S01]  /*5f90*/  FADD.FTZ R81, R91, R128 ;  /* 0x000000805b517221 */ /* 0x000fe20000010000 */
[----:B------:R-:W-:Y:S01]  /*5fa0*/  BAR.SYNC.DEFER_BLOCKING 0x0 ;  /* 0x0000000000007b1d */ /* 0x000fe20000010000 */
[C---:B0-----:R-:W-:Y:S01]  /*5fb0*/  ISETP.GT.U32.AND P1, PT, R147.reuse, 0x7, PT ;  /* 0x000000079300780c */ /* 0x041fe20003f24070 */
[----:B------:R-:W-:Y:S01]  /*5fc0*/  FFMA.FTZ R84, R70, R129, R87 ;  /* 0x0000008146547223 */ /* 0x000fe20000010057 */
[----:B------:R-:W-:Y:S01]  /*5fd0*/  LOP3.LUT P0, RZ, R147, 0x3fb, RZ, 0xc0, !PT ;  /* 0x000003fb93ff7812 */ /* 0x000fe2000780c0ff */
[----:B------:R-:W-:Y:S01]  /*5fe0*/  FADD.FTZ R85, R88, R129 ;  /* 0x0000008158557221 */ /* 0x000fe20000010000 */
[----:B-1----:R-:W-:Y:S01]  /*5ff0*/  SHF.R.U32.HI R123, RZ, 0x2, R89 ;  /* 0x00000002ff7b7819 */ /* 0x002fe20000011659 */
[----:B------:R-:W-:Y:S10]  /*6000*/  BRA.U !UP0, `(.L_x_477) ;  /* 0x0000000108b47547 */ /* 0x000ff4000b800000 */
[----:B------:R-:W0:Y:S01]  /*6010*/  S2UR UR12, SR_CgaCtaId ;  /* 0x00000000000c79c3 */ /* 0x000e220000008800 */
[----:B------:R-:W-:Y:S01]  /*6020*/  UMOV UR8, 0x400 ;  /* 0x0000040000087882 */ /* 0x000fe20000000000 */
[----:B------:R-:W-:-:S04]  /*6030*/  SHF.L.U32 R87, R123, 0x3, RZ ;  /* 0x000000037b577819 */ /* 0x000fc800000006ff */
[----:B------:R-:W-:Y:S01]  /*6040*/  LOP3.LUT R87, R87, 0x18, RZ, 0xc0, !PT ;  /* 0x0000001857577812 */ /* 0x000fe200078ec0ff */
[----:B0-----:R-:W-:-:S06]  /*6050*/  ULEA UR8, UR12, UR8, 0x18 ;  /* 0x000000080c087291 */ /* 0x001fcc000f8ec0ff */
[----:B------:R-:W-:-:S04]  /*6060*/  LEA R86, R147, UR8, 0x5 ;  /* 0x0000000893567c11 */ /* 0x000fc8000f8e28ff */
[----:B------:R-:W-:-:S05]  /*6070*/  IADD3 R88, PT, PT, R86, R87, RZ ;  /* 0x0000005756587210 */ /* 0x000fca0007ffe0ff */
[----:B------:R0:W-:Y:S02]  /*6080*/  STS.64 [R88], R78 ;  /* 0x0000004e58007388 */ /* 0x0001e40000000a00 */
[----:B0-----:R-:W-:-:S04]  /*6090*/  LOP3.LUT R88, R87, 0x8, RZ, 0x3c, !PT ;  /* 0x0000000857587812 */ /* 0x001fc800078e3cff */
[----:B------:R-:W-:-:S05]  /*60a0*/  IADD3 R88, PT, PT, R86, R88, RZ ;  /* 0x0000005856587210 */ /* 0x000fca0007ffe0ff */
        /* <DEDUP_REMOVED lines=11> */
[----:B------:R-:W-:Y:S01]  /*6160*/  IADD3 R87, PT, PT, R87, UR8, RZ ;  /* 0x0000000857577c10 */ /* 0x000fe2000fffe0ff */
[----:B------:R-:W-:-:S03]  /*6170*/  USHF.R.U32.HI UR8, URZ, 0x3, UR9 ;  /* 0x00000003ff087899 */ /* 0x000fc60008011609 */
[----:B------:R-:W-:Y:S01]  /*6180*/  LEA R90, R123, R87, 0x5 ;  /* 0x000000577b5a7211 */ /* 0x000fe200078e28ff */
[----:B------:R-:W-:Y:S06]  /*6190*/  BAR.SYNC.DEFER_BLOCKING 0x0 ;  /* 0x0000000000007b1d */ /* 0x000fec0000010000 */
        /* <DEDUP_REMOVED lines=8> */
[----:B------:R-:W-:Y:S02]  /*6220*/  FADD.FTZ R89, R89, R87 ;  /* 0x0000005759597221 */ /* 0x000fe40000010000 */
[----:B------:R0:W1:Y:S02]  /*6230*/  LDS.64 R86, [R90+0x1e00] ;  /* 0x001e00005a567984 */ /* 0x0000640000000a00 */
[----:B0-----:R-:W0:Y:S01]  /*6240*/  LDC.64 R90, c[0x0][0x3d0] ;  /* 0x0000f400ff5a7b82 */ /* 0x001e220000000a00 */
[----:B-1----:R-:W-:Y:S01]  /*6250*/  FADD.FTZ R86, R88, R86 ;  /* 0x0000005658567221 */ /* 0x002fe20000010000 */
[----:B------:R-:W-:Y:S01]  /*6260*/  MOV R88, UR8 ;  /* 0x0000000800587c02 */ /* 0x000fe20008000f00 */
[----:B------:R-:W-:Y:S01]  /*6270*/  FADD.FTZ R87, R89, R87 ;  /* 0x0000005759577221 */ /* 0x000fe20000010000 */
[----:B------:R-:W-:-:S03]  /*6280*/  MOV R89, UR16 ;  /* 0x0000001000597c02 */ /* 0x000fc60008000f00 */
[----:B------:R-:W-:-:S04]  /*6290*/  IMAD R88, R88, 0xa00, R147 ;  /* 0x00000a0058587824 */ /* 0x000fc800078e0293 */
[----:B------:R-:W-:-:S05]  /*62a0*/  IMAD R88, R89, 0x140, R88 ;  /* 0x0000014059587824 */ /* 0x000fca00078e0258 */
[----:B------:R-:W-:-:S05]  /*62b0*/  SHF.L.U32 R88, R88, 0x1, RZ ;  /* 0x0000000158587819 */ /* 0x000fca00000006ff */
[----:B0-----:R-:W-:-:S05]  /*62c0*/  IMAD.WIDE.U32 R88, R88, 0x4, R90 ;  /* 0x0000000458587825 */ /* 0x001fca00078e005a */
[----:B------:R0:W-:Y:S02]  /*62d0*/  STG.E.64 desc[UR14][R88.64+0x1200], R86 ;  /* 0x0012005658007986 */ /* 0x0001e4000c101b0e */
.L_x_477:
[----:B------:R-:W-:Y:S01]  /*62e0*/  BSSY.RECONVERGENT B0, `(.L_x_478) ;  /* 0x00000db000007945 */ /* 0x000fe20003800200 */
[----:B0-----:R-:W-:Y:S02]  /*62f0*/  MOV R89, RZ ;  /* 0x000000ff00597202 */ /* 0x001fe40000000f00 */
[----:B------:R-:W-:Y:S01]  /*6300*/  MOV R86, RZ ;  /* 0x000000ff00567202 */ /* 0x000fe20000000f00 */
[----:B------:R-:W-:Y:S06]  /*6310*/  @P1 BRA `(.L_x_479) ;  /* 0x0000000c005c1947 */ /* 0x000fec0003800000 */
[----:B------:R-:W2:Y:S04]  /*6320*/  LDL R88, [R1+0x84] ;  /* 0x0000840001587983 */ /* 0x000ea80000100800 */
[----:B------:R-:W3:Y:S04]  /*6330*/  LDL R124, [R1+0x80] ;  /* 0x00008000017c7983 */ /* 0x000ee80000100800 */
[----:B------:R-:W4:Y:S01]  /*6340*/  LDL R122, [R1+0x7c] ;  /* 0x00007c00017a7983 */ /* 0x000f220000100800 */
[----:B------:R-:W-:Y:S01]  /*6350*/  HFMA2 R90, -RZ, RZ, 0, 9.5367431640625e-06 ;  /* 0x000000a0ff5a7431 */ /* 0x000fe200000001ff */
[----:B------:R-:W-:Y:S01]  /*6360*/  MOV R86, UR16 ;  /* 0x0000001000567c02 */ /* 0x000fe20008000f00 */
[----:B------:R-:W-:Y:S01]  /*6370*/  UIMAD UR8, UR16, 0x140, URZ ;  /* 0x00000140100878a4 */ /* 0x000fe2000f8e02ff */
[----:B------:R-:W0:Y:S01]  /*6380*/  S2R R87, SR_CgaCtaId ;  /* 0x0000000000577919 */ /* 0x000e220000008800 */
[----:B------:R-:W-:-:S02]  /*6390*/  MOV R91, 0x400 ;  /* 0x00000400005b7802 */ /* 0x000fc40000000f00 */
[----:B------:R-:W-:Y:S01]  /*63a0*/  LEA R86, R86, R123, 0x1 ;  /* 0x0000007b56567211 */ /* 0x000fe200078e08ff */
[----:B------:R-:W5:Y:S01]  /*63b0*/  LDL R126, [R1+0x78] ;  /* 0x00007800017e7983 */ /* 0x000f620000100800 */
[----:B------:R-:W-:Y:S02]  /*63c0*/  IADD3 R91, PT, PT, R91, 0x2800, RZ ;  /* 0x000028005b5b7810 */ /* 0x000fe40007ffe0ff */
[----:B------:R-:W-:Y:S01]  /*63d0*/  SHF.L.U32 R121, R147, 0x3, RZ ;  /* 0x0000000393797819 */ /* 0x000fe200000006ff */
[----:B------:R-:W-:Y:S01]  /*63e0*/  IMAD R90, R86, R90, -UR8 ;  /* 0x80000008565a7e24 */ /* 0x000fe2000f8e025a */
[----:B------:R-:W5:Y:S02]  /*63f0*/  LDL R132, [R1+0x6c] ;  /* 0x00006c0001847983 */ /* 0x000f640000100800 */
[----:B------:R-:W-:Y:S02]  /*6400*/  LOP3.LUT R121, R121, 0x18, RZ, 0xc0, !PT ;  /* 0x0000001879797812 */ /* 0x000fe400078ec0ff */
[----:B------:R-:W-:Y:S01]  /*6410*/  SHF.R.U32.HI R86, RZ, 0x2, R90 ;  /* 0x00000002ff567819 */ /* 0x000fe2000001165a */
[----:B------:R-:W5:Y:S04]  /*6420*/  LDL R131, [R1+0x68] ;  /* 0x0000680001837983 */ /* 0x000f680000100800 */
[----:B------:R-:W5:Y:S04]  /*6430*/  LDL R129, [R1+0x64] ;  /* 0x0000640001817983 */ /* 0x000f680000100800 */
[----:B------:R-:W5:Y:S04]  /*6440*/  LDL R128, [R1+0x60] ;  /* 0x0000600001807983 */ /* 0x000f680000100800 */
[----:B------:R-:W5:Y:S04]  /*6450*/  LDL R127, [R1+0x5c] ;  /* 0x00005c00017f7983 */ /* 0x000f680000100800 */
[----:B------:R-:W5:Y:S01]  /*6460*/  LDL R136, [R1+0x4c] ;  /* 0x00004c0001887983 */ /* 0x000f620000100800 */
[----:B0-----:R-:W-:-:S03]  /*6470*/  LEA R91, R87, R91, 0x18 ;  /* 0x0000005b575b7211 */ /* 0x001fc600078ec0ff */
[----:B------:R-:W5:Y:S02]  /*6480*/  LDL R135, [R1+0x48] ;  /* 0x0000480001877983 */ /* 0x000f640000100800 */
[----:B------:R-:W-:Y:S02]  /*6490*/  IMAD R86, R86, 0x28, R91 ;  /* 0x0000002856567824 */ /* 0x000fe400078e025b */
[----:B------:R-:W5:Y:S03]  /*64a0*/  LDL R133, [R1+0x44] ;  /* 0x0000440001857983 */ /* 0x000f660000100800 */
[----:B------:R-:W-:-:S06]  /*64b0*/  IADD3 R86, PT, PT, R121, R86, RZ ;  /* 0x0000005679567210 */ /* 0x000fcc0007ffe0ff */
[----:B------:R-:W0:Y:S02]  /*64c0*/  LDS.64 R86, [R86] ;  /* 0x0000000056567984 */ /* 0x000e240000000a00 */
[----:B0-----:R-:W-:Y:S01]  /*64d0*/  FADD.FTZ R86, RZ, R86 ;  /* 0x00000056ff567221 */ /* 0x001fe20000010000 */
[----:B------:R-:W-:Y:S01]  /*64e0*/  FADD.FTZ R87, RZ, R87 ;  /* 0x00000057ff577221 */ /* 0x000fe20000010000 */
[----:B--2---:R-:W0:Y:S02]  /*64f0*/  LDS.64 R88, [R88] ;  /* 0x0000000058587984 */ /* 0x004e240000000a00 */
[----:B0-----:R-:W-:Y:S01]  /*6500*/  FADD.FTZ R88, R86, R88 ;  /* 0x0000005856587221 */ /* 0x001fe20000010000 */
[----:B------:R-:W-:Y:S02]  /*6510*/  FADD.FTZ R89, R87, R89 ;  /* 0x0000005957597221 */ /* 0x000fe40000010000 */
[----:B---3--:R0:W1:Y:S04]  /*6520*/  LDS.64 R86, [R124] ;  /* 0x000000007c567984 */ /* 0x0080680000000a00 */
[----:B0-----:R-:W2:Y:S01]  /*6530*/  LDL R124, [R1+0x74] ;  /* 0x00007400017c7983 */ /* 0x001ea20000100800 */
[----:B-1----:R-:W-:Y:S01]  /*6540*/  FADD.FTZ R88, R88, R86 ;  /* 0x0000005658587221 */ /* 0x002fe20000010000 */
[----:B------:R-:W-:-:S02]  /*6550*/  FADD.FTZ R89, R89, R87 ;  /* 0x0000005759597221 */ /* 0x000fc40000010000 */
[----:B----4-:R0:W1:Y:S04]  /*6560*/  LDS.64 R86, [R122] ;  /* 0x000000007a567984 */ /* 0x0100680000000a00 */
[----:B0-----:R-:W3:Y:S01]  /*6570*/  LDL R122, [R1+0x70] ;  /* 0x00007000017a7983 */ /* 0x001ee20000100800 */
[----:B-1----:R-:W-:Y:S01]  /*6580*/  FADD.FTZ R88, R88, R86 ;  /* 0x0000005658587221 */ /* 0x002fe20000010000 */
[----:B------:R-:W-:-:S04]  /*6590*/  LOP3.LUT R86, R90, 0x10, RZ, 0xfc, !PT ;  /* 0x000000105a567812 */ /* 0x000fc800078efcff */
[----:B------:R-:W-:-:S05]  /*65a0*/  SHF.R.U32.HI R86, RZ, 0x2, R86 ;  /* 0x00000002ff567819 */ /* 0x000fca0000011656 */
[----:B------:R-:W-:-:S05]  /*65b0*/  IMAD R86, R86, 0x28, R91 ;  /* 0x0000002856567824 */ /* 0x000fca00078e025b */
[----:B------:R-:W-:Y:S01]  /*65c0*/  IADD3 R86, PT, PT, R121, R86, RZ ;  /* 0x0000005679567210 */ /* 0x000fe20007ffe0ff */
[----:B------:R-:W-:-:S05]  /*65d0*/  FADD.FTZ R89, R89, R87 ;  /* 0x0000005759597221 */ /* 0x000fca0000010000 */
[----:B------:R-:W0:Y:S02]  /*65e0*/  LDS.64 R86, [R86] ;  /* 0x0000000056567984 */ /* 0x000e240000000a00 */
[----:B0-----:R-:W-:Y:S01]  /*65f0*/  FADD.FTZ R88, R88, R86 ;  /* 0x0000005658587221 */ /* 0x001fe20000010000 */
        /* <DEDUP_REMOVED lines=21> */
[----:B------:R-:W-:-:S04]  /*6750*/  IADD3 R86, PT, PT, R90, 0x20, RZ ;  /* 0x000000205a567810 */ /* 0x000fc80007ffe0ff */
[----:B------:R-:W-:-:S05]  /*6760*/  SHF.R.U32.HI R86, RZ, 0x2, R86 ;  /* 0x00000002ff567819 */ /* 0x000fca0000011656 */
[----:B------:R-:W-:-:S05]  /*6770*/  IMAD R86, R86, 0x28, R91 ;  /* 0x0000002856567824 */ /* 0x000fca00078e025b */
[----:B------:R-:W-:Y:S01]  /*6780*/  IADD3 R86, PT, PT, R121, R86, RZ ;  /* 0x0000005679567210 */ /* 0x000fe20007ffe0ff */
[----:B------:R-:W-:-:S05]  /*6790*/  FADD.FTZ R89, R89, R87 ;  /* 0x0000005759597221 */ /* 0x000fca0000010000 */
[----:B------:R-:W0:Y:S02]  /*67a0*/  LDS.64 R86, [R86] ;  /* 0x0000000056567984 */ /* 0x000e240000000a00 */
[----:B0-----:R-:W-:Y:S01]  /*67b0*/  FADD.FTZ R88, R88, R86 ;  /* 0x0000005658587221 */ /* 0x001fe20000010000 */
[----:B------:R-:W-:Y:S02]  /*67c0*/  FADD.FTZ R89, R89, R87 ;  /* 0x0000005759597221 */ /* 0x000fe40000010000 */
[----:B-----5:R0:W1:Y:S04]  /*67d0*/  LDS.64 R86, [R126] ;  /* 0x000000007e567984 */ /* 0x0200680000000a00 */
[----:B0-----:R-:W4:Y:S01]  /*67e0*/  LDL R126, [R1+0x58] ;  /* 0x00005800017e7983 */ /* 0x001f220000100800 */
[----:B-1----:R-:W-:Y:S01]  /*67f0*/  FADD.FTZ R88, R88, R86 ;  /* 0x0000005658587221 */ /* 0x002fe20000010000 */
[----:B------:R-:W-:-:S02]  /*6800*/  FADD.FTZ R89, R89, R87 ;  /* 0x0000005759597221 */ /* 0x000fc40000010000 */
[----:B--2---:R0:W1:Y:S04]  /*6810*/  LDS.64 R86, [R124] ;  /* 0x000000007c567984 */ /* 0x0040680000000a00 */
[----:B0-----:R-:W2:Y:S01]  /*6820*/  LDL R124, [R1+0x54] ;  /* 0x00005400017c7983 */ /* 0x001ea20000100800 */
[----:B-1----:R-:W-:Y:S01]  /*6830*/  FADD.FTZ R88, R88, R86 ;  /* 0x0000005658587221 */ /* 0x002fe20000010000 */
[----:B------:R-:W-:Y:S02]  /*6840*/  FADD.FTZ R89, R89, R87 ;  /* 0x0000005759597221 */ /* 0x000fe40000010000 */
[----:B---3--:R0:W1:Y:S04]  /*6850*/  LDS.64 R86, [R122] ;  /* 0x000000007a567984 */ /* 0x0080680000000a00 */
[----:B0-----:R-:W3:Y:S01]  /*6860*/  LDL R122, [R1+0x50] ;  /* 0x00005000017a7983 */ /* 0x001ee20000100800 */
[----:B-1----:R-:W-:Y:S01]  /*6870*/  FADD.FTZ R88, R88, R86 ;  /* 0x0000005658587221 */ /* 0x002fe20000010000 */
[----:B------:R-:W-:-:S02]  /*6880*/  FADD.FTZ R89, R89, R87 ;  /* 0x0000005759597221 */ /* 0x000fc40000010000 */
[----:B------:R0:W1:Y:S04]  /*6890*/  LDS.64 R86, [R132] ;  /* 0x0000000084567984 */ /* 0x0000680000000a00 */
[----:B0-----:R-:W5:Y:S01]  /*68a0*/  LDL R132, [R1+0x40] ;  /* 0x0000400001847983 */ /* 0x001f620000100800 */
[----:B-1----:R-:W-:Y:S01]  /*68b0*/  FADD.FTZ R88, R88, R86 ;  /* 0x0000005658587221 */ /* 0x002fe20000010000 */
[----:B------:R-:W-:Y:S02]  /*68c0*/  FADD.FTZ R89, R89, R87 ;  /* 0x0000005759597221 */ /* 0x000fe40000010000 */
[----:B------:R0:W1:Y:S04]  /*68d0*/  LDS.64 R86, [R131] ;  /* 0x0000000083567984 */ /* 0x0000680000000a00 */
[----:B0-----:R-:W5:Y:S01]  /*68e0*/  LDL R131, [R1+0x3c] ;  /* 0x00003c0001837983 */ /* 0x001f620000100800 */
        /* <DEDUP_REMOVED lines=14> */
[----:B----4-:R0:W1:Y:S04]  /*69d0*/  LDS.64 R86, [R126] ;  /* 0x000000007e567984 */ /* 0x0100680000000a00 */
        /* <DEDUP_REMOVED lines=11> */
[----:B------:R-:W0:Y:S02]  /*6a90*/  LDS.64 R86, [R136] ;  /* 0x0000000088567984 */ /* 0x000e240000000a00 */
[----:B0-----:R-:W-:Y:S01]  /*6aa0*/  FADD.FTZ R88, R88, R86 ;  /* 0x0000005658587221 */ /* 0x001fe20000010000 */
[----:B------:R-:W-:Y:S02]  /*6ab0*/  FADD.FTZ R89, R89, R87 ;  /* 0x0000005759597221 */ /* 0x000fe40000010000 */
[----:B------:R-:W0:Y:S02]  /*6ac0*/  LDS.64 R86, [R135] ;  /* 0x0000000087567984 */ /* 0x000e240000000a00 */
[----:B0-----:R-:W-:Y:S01]  /*6ad0*/  FADD.FTZ R88, R88, R86 ;  /* 0x0000005658587221 */ /* 0x001fe20000010000 */
[----:B------:R-:W-:Y:S02]  /*6ae0*/  FADD.FTZ R89, R89, R87 ;  /* 0x0000005759597221 */ /* 0x000fe40000010000 */
[----:B------:R-:W0:Y:S02]  /*6af0*/  LDS.64 R86, [R133] ;  /* 0x0000000085567984 */ /* 0x000e240000000a00 */
[----:B0-----:R-:W-:Y:S01]  /*6b00*/  FADD.FTZ R88, R88, R86 ;  /* 0x0000005658587221 */ /* 0x001fe20000010000 */
[----:B------:R-:W-:-:S02]  /*6b10*/  FADD.FTZ R89, R89, R87 ;  /* 0x0000005759597221 */ /* 0x000fc40000010000 */
[----:B-----5:R-:W0:Y:S02]  /*6b20*/  LDS.64 R86, [R132] ;  /* 0x0000000084567984 */ /* 0x020e240000000a00 */
        /* <DEDUP_REMOVED lines=8> */
[----:B------:R-:W0:Y:S02]  /*6bb0*/  LDS.64 R86, [R128] ;  /* 0x0000000080567984 */ /* 0x000e240000000a00 */
[----:B0-----:R-:W-:Y:S01]  /*6bc0*/  FADD.FTZ R88, R88, R86 ;  /* 0x0000005658587221 */ /* 0x001fe20000010000 */
[----:B------:R-:W-:Y:S02]  /*6bd0*/  FADD.FTZ R89, R89, R87 ;  /* 0x0000005759597221 */ /* 0x000fe40000010000 */
[----:B------:R-:W0:Y:S02]  /*6be0*/  LDS.64 R86, [R127] ;  /* 0x000000007f567984 */ /* 0x000e240000000a00 */
[----:B0-----:R-:W-:Y:S01]  /*6bf0*/  FADD.FTZ R88, R88, R86 ;  /* 0x0000005658587221 */ /* 0x001fe20000010000 */
[----:B------:R-:W-:Y:S02]  /*6c00*/  FADD.FTZ R89, R89, R87 ;  /* 0x0000005759597221 */ /* 0x000fe40000010000 */
[----:B----4-:R-:W0:Y:S02]  /*6c10*/  LDS.64 R86, [R126] ;  /* 0x000000007e567984 */ /* 0x010e240000000a00 */
[----:B0-----:R-:W-:Y:S01]  /*6c20*/  FADD.FTZ R88, R88, R86 ;  /* 0x0000005658587221 */ /* 0x001fe20000010000 */
[----:B------:R-:W-:-:S02]  /*6c30*/  FADD.FTZ R89, R89, R87 ;  /* 0x0000005759597221 */ /* 0x000fc40000010000 */
[----:B--2---:R-:W0:Y:S02]  /*6c40*/  LDS.64 R86, [R124] ;  /* 0x000000007c567984 */ /* 0x004e240000000a00 */
[----:B0-----:R-:W-:Y:S01]  /*6c50*/  FADD.FTZ R88, R88, R86 ;  /* 0x0000005658587221 */ /* 0x001fe20000010000 */
[----:B------:R-:W-:Y:S02]  /*6c60*/  FADD.FTZ R89, R89, R87 ;  /* 0x0000005759597221 */ /* 0x000fe40000010000 */
[----:B---3--:R-:W0:Y:S02]  /*6c70*/  LDS.64 R86, [R122] ;  /* 0x000000007a567984 */ /* 0x008e240000000a00 */
        /* <DEDUP_REMOVED lines=55> */
[----:B------:R-:W0:Y:S01]  /*6ff0*/  LDS.64 R86, [R86] ;  /* 0x0000000056567984 */ /* 0x000e220000000a00 */
[----:B------:R-:W-:-:S04]  /*7000*/  IADD3 R90, PT, PT, R90, 0x9c, RZ ;  /* 0x0000009c5a5a7810 */ /* 0x000fc80007ffe0ff */
[----:B------:R-:W-:-:S05]  /*7010*/  SHF.R.U32.HI R90, RZ, 0x2, R90 ;  /* 0x00000002ff5a7819 */ /* 0x000fca000001165a */
[----:B------:R-:W-:Y:S02]  /*7020*/  IMAD R90, R90, 0x28, R91 ;  /* 0x000000285a5a7824 */ /* 0x000fe400078e025b */
[----:B0-----:R-:W-:-:S03]  /*7030*/  FADD.FTZ R88, R88, R86 ;  /* 0x0000005658587221 */ /* 0x001fc60000010000 */
[----:B------:R-:W-:Y:S01]  /*7040*/  IADD3 R86, PT, PT, R121, R90, RZ ;  /* 0x0000005a79567210 */ /* 0x000fe20007ffe0ff */
[----:B------:R-:W-:-:S05]  /*7050*/  FADD.FTZ R89, R89, R87 ;  /* 0x0000005759597221 */ /* 0x000fca0000010000 */
[----:B------:R-:W0:Y:S02]  /*7060*/  LDS.64 R86, [R86] ;  /* 0x0000000056567984 */ /* 0x000e240000000a00 */
[----:B0-----:R-:W-:Y:S01]  /*7070*/  FADD.FTZ R86, R88, R86 ;  /* 0x0000005658567221 */ /* 0x001fe20000010000 */
[----:B------:R-:W-:-:S07]  /*7080*/  FADD.FTZ R89, R89, R87 ;  /* 0x0000005759597221 */ /* 0x000fce0000010000 */
.L_x_479:
[----:B------:R-:W-:Y:S05]  /*7090*/  BSYNC.RECONVERGENT B0 ;  /* 0x0000000000007941 */ /* 0x000fea0003800200 */
.L_x_478:
[----:B------:R-:W0:Y:S01]  /*70a0*/  SHFL.BFLY PT, R90, R86, 0x2, 0x1f ;  /* 0x0c401f00565a7f89 */ /* 0x000e2200000e0000 */
[----:B------:R-:W-:-:S03]  /*70b0*/  @!P0 MOV R88, 0x400 ;  /* 0x0000040000588802 */ /* 0x000fc60000000f00 */
[----:B------:R-:W1:Y:S01]  /*70c0*/  SHFL.BFLY PT, R87, R89, 0x2, 0x1f ;  /* 0x0c401f0059577f89 */ /* 0x000e6200000e0000 */
[----:B------:R-:W-:Y:S01]  /*70d0*/  @!P0 IADD3 R88, PT, PT, R88, 0x3480, RZ ;  /* 0x0000348058588810 */ /* 0x000fe20007ffe0ff */
[----:B------:R-:W2:Y:S01]  /*70e0*/  @!P0 S2R R91, SR_CgaCtaId ;  /* 0x00000000005b8919 */ /* 0x000ea20000008800 */
[----:B0-----:R-:W-:Y:S01]  /*70f0*/  FADD.FTZ R90, R90, R86 ;  /* 0x000000565a5a7221 */ /* 0x001fe20000010000 */
[----:B-1----:R-:W-:-:S04]  /*7100*/  FADD.FTZ R89, R87, R89 ;  /* 0x0000005957597221 */ /* 0x002fc80000010000 */
[----:B------:R-:W0:Y:S04]  /*7110*/  SHFL.BFLY PT, R86, R90, 0x1, 0x1f ;  /* 0x0c201f005a567f89 */ /* 0x000e2800000e0000 */
[----:B------:R-:W1:Y:S01]  /*7120*/  SHFL.BFLY PT, R87, R89, 0x1, 0x1f ;  /* 0x0c201f0059577f89 */ /* 0x000e6200000e0000 */
[----:B--2---:R-:W-:Y:S02]  /*7130*/  @!P0 LEA R88, R91, R88, 0x18 ;  /* 0x000000585b588211 */ /* 0x004fe400078ec0ff */
[----:B------:R-:W-:-:S04]  /*7140*/  MOV R91, UR4 ;  /* 0x00000004005b7c02 */ /* 0x000fc80008000f00 */
[----:B------:R-:W-:-:S04]  /*7150*/  @!P0 LEA R91, R91, R123, 0x1 ;  /* 0x0000007b5b5b8211 */ /* 0x000fc800078e08ff */
[----:B------:R-:W-:Y:S01]  /*7160*/  @!P0 LEA R88, R91, R88, 0x3 ;  /* 0x000000585b588211 */ /* 0x000fe200078e18ff */
[----:B0-----:R-:W-:Y:S01]  /*7170*/  FADD.FTZ R86, R90, R86 ;  /* 0x000000565a567221 */ /* 0x001fe20000010000 */
[----:B-1----:R-:W-:-:S05]  /*7180*/  FADD.FTZ R87, R89, R87 ;  /* 0x0000005759577221 */ /* 0x002fca0000010000 */
[----:B------:R0:W-:Y:S01]  /*7190*/  @!P0 STS.64 [R88], R86 ;  /* 0x0000005658008388 */ /* 0x0001e20000000a00 */
[----:B------:R-:W-:Y:S05]  /*71a0*/  BRA.U !UP0, `(.L_x_480) ;  /* 0x0000000108687547 */ /* 0x000fea000b800000 */
[----:B------:R-:W-:Y:S01]  /*71b0*/  BAR.SYNC.DEFER_BLOCKING 0x0 ;  /* 0x0000000000007b1d */ /* 0x000fe20000010000 */
[----:B------:R-:W-:-:S13]  /*71c0*/  ISETP.NE.AND P0, PT, R147, RZ, PT ;  /* 0x000000ff9300720c */ /* 0x000fda0003f05270 */
[----:B------:R-:W-:Y:S05]  /*71d0*/  @P0 BRA `(.L_x_481) ;  /* 0x0000000000500947 */ /* 0x000fea0003800000 */
[----:B------:R-:W1:Y:S01]  /*71e0*/  S2UR UR12, SR_CTAID.X ;  /* 0x00000000000c79c3 */ /* 0x000e620000002500 */
[----:B------:R-:W-:Y:S01]  /*71f0*/  USHF.R.U32.HI UR8, URZ, 0x3, UR9 ;  /* 0x00000003ff087899 */ /* 0x000fe20008011609 */
[----:B0-----:R-:W-:Y:S02]  /*7200*/  MOV R86, UR6 ;  /* 0x0000000600567c02 */ /* 0x001fe40008000f00 */
[----:B------:R-:W-:Y:S01]  /*7210*/  MOV R87, UR7 ;  /* 0x0000000700577c02 */ /* 0x000fe20008000f00 */
[----:B-1----:R-:W-:-:S03]  /*7220*/  ULOP3.LUT UP1, URZ, UR8, UR12, URZ, 0xfc, !UPT ;  /* 0x0000000c08ff7292 */ /* 0x002fc6000f82fcff */
[----:B------:R-:W-:Y:S02]  /*7230*/  UMOV UR8, 0x7fffffef ;  /* 0x7fffffef00087882 */ /* 0x000fe40000000000 */
[----:B------:R-:W-:-:S06]  /*7240*/  USEL UR8, UR8, 0x1, !UP1 ;  /* 0x0000000108087887 */ /* 0x000fcc000c800000 */
[----:B------:R-:W-:Y:S01]  /*7250*/  MOV R88, UR8 ;  /* 0x0000000800587c02 */ /* 0x000fe20008000f00 */
[----:B------:R-:W-:Y:S06]  /*7260*/  MEMBAR.ALL.GPU ;  /* 0x0000000000007992 */ /* 0x000fec000000a000 */
[----:B------:R-:W-:-:S00]  /*7270*/  ERRBAR ;  /* 0x00000000000079ab */ /* 0x000fc00000000000 */
[----:B------:R-:W-:Y:S06]  /*7280*/  CGAERRBAR ;  /* 0x00000000000075ab */ /* 0x000fec0000000000 */
[----:B------:R0:W5:Y:S02]  /*7290*/  ATOM.E.ADD.STRONG.GPU PT, R88, desc[UR14][R86.64+0x240], R88 ;  /* 0x800240585658798a */ /* 0x00016400081ef10e */
.L_x_482:
[----:B0-----:R-:W-:Y:S02]  /*72a0*/  MOV R86, UR6 ;  /* 0x0000000600567c02 */ /* 0x001fe40008000f00 */
[----:B------:R-:W-:-:S05]  /*72b0*/  MOV R87, UR7 ;  /* 0x0000000700577c02 */ /* 0x000fca0008000f00 */
[----:B------:R-:W2:Y:S04]  /*72c0*/  LD.E.STRONG.GPU R86, desc[UR14][R86.64+0x240] ;  /* 0x0002400e56567980 */ /* 0x000ea8000c10f900 */
[----:B--2---:R-:W-:Y:S01]  /*72d0*/  CCTL.IVALL ;  /* 0x00000000ff00798f */ /* 0x004fe20002000000 */
[----:B------:R-:W-:Y:S05]  /*72e0*/  YIELD ;  /* 0x0000000000007946 */ /* 0x000fea0003800000 */
[----:B-----5:R-:W-:-:S04]  /*72f0*/  LOP3.LUT R86, R86, R88, RZ, 0x3c, !PT ;  /* 0x0000005856567212 */ /* 0x020fc800078e3cff */
[----:B------:R-:W-:-:S13]  /*7300*/  ISETP.GT.AND P0, PT, R86, -0x1, PT ;  /* 0xffffffff5600780c */ /* 0x000fda0003f04270 */
[----:B------:R-:W-:Y:S05]  /*7310*/  @P0 BRA `(.L_x_482) ;  /* 0xfffffffc00e00947 */ /* 0x000fea000383ffff */
.L_x_481:
[----:B------:R-:W-:Y:S05]  /*7320*/  WARPSYNC.ALL ;  /* 0x0000000000007948 */ /* 0x000fea0003800000 */
[----:B------:R-:W-:Y:S06]  /*7330*/  BAR.SYNC.DEFER_BLOCKING 0x0 ;  /* 0x0000000000007b1d */ /* 0x000fec0000010000 */
[----:B------:R-:W-:Y:S05]  /*7340*/  BRA `(.L_x_483) ;  /* 0x0000000000047947 */ /* 0x000fea0003800000 */
.L_x_480:
[----:B------:R-:W-:Y:S06]  /*7350*/  BAR.SYNC.DEFER_BLOCKING 0x0 ;  /* 0x0000000000007b1d */ /* 0x000fec0000010000 */
.L_x_483:
[----:B0-----:R-:W0:Y:S01]  /*7360*/  S2R R88, SR_TID.X ;  /* 0x0000000000587919 */ /* 0x001e220000002100 */
[----:B------:R-:W-:Y:S01]  /*7370*/  BSSY.RECONVERGENT B0, `(.L_x_484) ;  /* 0x0000013000007945 */ /* 0x000fe20003800200 */
[----:B0-----:R-:W-:-:S13]  /*7380*/  ISETP.GT.U32.AND P0, PT, R88, 0x1, PT ;  /* 0x000000015800780c */ /* 0x001fda0003f04070 */
[----:B------:R-:W-:Y:S05]  /*7390*/  @P0 BRA `(.L_x_485) ;  /* 0x0000000000400947 */ /* 0x000fea0003800000 */
[----:B------:R-:W0:Y:S01]  /*73a0*/  S2UR UR13, SR_CgaCtaId ;  /* 0x00000000000d79c3 */ /* 0x000e220000008800 */
[----:B------:R-:W-:Y:S01]  /*73b0*/  UMOV UR8, 0x400 ;  /* 0x0000040000087882 */ /* 0x000fe20000000000 */
[----:B------:R-:W-:Y:S01]  /*73c0*/  MOV R86, UR4 ;  /* 0x0000000400567c02 */ /* 0x000fe20008000f00 */
[----:B------:R-:W-:Y:S02]  /*73d0*/  UIADD3 UR12, UPT, UPT, UR8, 0x3480, URZ ;  /* 0x00003480080c7890 */ /* 0x000fe4000fffe0ff */
[----:B------:R-:W-:Y:S01]  /*73e0*/  UIADD3 UR8, UPT, UPT, UR8, 0x34a0, URZ ;  /* 0x000034a008087890 */ /* 0x000fe2000fffe0ff */
[----:B------:R-:W-:Y:S01]  /*73f0*/  LEA R86, R86, R88, 0x1 ;  /* 0x0000005856567211 */ /* 0x000fe200078e08ff */
[----:B0-----:R-:W-:Y:S02]  /*7400*/  ULEA UR12, UR13, UR12, 0x18 ;  /* 0x0000000c0d0c7291 */ /* 0x001fe4000f8ec0ff */
[----:B------:R-:W-:-:S04]  /*7410*/  ULEA UR8, UR13, UR8, 0x18 ;  /* 0x000000080d087291 */ /* 0x000fc8000f8ec0ff */
[----:B------:R-:W-:Y:S02]  /*7420*/  LEA R86, R86, UR12, 0x3 ;  /* 0x0000000c56567c11 */ /* 0x000fe4000f8e18ff */
[----:B------:R-:W-:-:S04]  /*7430*/  LEA R88, R88, UR8, 0x3 ;  /* 0x0000000858587c11 */ /* 0x000fc8000f8e18ff */
[----:B------:R-:W0:Y:S02]  /*7440*/  LDS.64 R86, [R86] ;  /* 0x0000000056567984 */ /* 0x000e240000000a00 */
[----:B0-----:R-:W-:Y:S01]  /*7450*/  FADD.FTZ R86, RZ, R86 ;  /* 0x00000056ff567221 */ /* 0x001fe20000010000 */
[----:B------:R-:W-:-:S03]  /*7460*/  FADD.FTZ R87, RZ, R87 ;  /* 0x00000057ff577221 */ /* 0x000fc60000010000 */
[----:B------:R-:W-:Y:S01]  /*7470*/  FMUL.FTZ R86, R86, 9.7656251455191522837e-05 ;  /* 0x38cccccd56567820 */ /* 0x000fe20000410000 */
[----:B------:R-:W-:-:S05]  /*7480*/  FMUL.FTZ R87, R87, 9.7656251455191522837e-05 ;  /* 0x38cccccd57577820 */ /* 0x000fca0000410000 */
[----:B------:R0:W-:Y:S02]  /*7490*/  STS.64 [R88], R86 ;  /* 0x0000005658007388 */ /* 0x0001e40000000a00 */
.L_x_485:
[----:B------:R-:W-:Y:S05]  /*74a0*/  BSYNC.RECONVERGENT B0 ;  /* 0x0000000000007941 */ /* 0x000fea0003800200 */
.L_x_484:
[----:B0-----:R-:W2:Y:S04]  /*74b0*/  LDL R87, [R1+0x20] ;  /* 0x0000200001577983 */ /* 0x001ea80000100800 */
[----:B------:R-:W3:Y:S01]  /*74c0*/  LDL.LU R122, [R1+0x14] ;  /* 0x00001400017a7983 */ /* 0x000ee20000300800 */
[----:B------:R-:W0:Y:S01]  /*74d0*/  S2UR UR12, SR_CgaCtaId ;  /* 0x00000000000c79c3 */ /* 0x000e220000008800 */
[----:B------:R-:W-:Y:S01]  /*74e0*/  UMOV UR8, 0x400 ;  /* 0x0000040000087882 */ /* 0x000fe20000000000 */
[----:B------:R-:W-:Y:S01]  /*74f0*/  MOV R86, UR16 ;  /* 0x0000001000567c02 */ /* 0x000fe20008000f00 */
[----:B------:R-:W-:Y:S01]  /*7500*/  UIADD3 UR8, UPT, UPT, UR8, 0x34a0, URZ ;  /* 0x000034a008087890 */ /* 0x000fe2000fffe0ff */
[----:B------:R-:W4:Y:S04]  /*7510*/  LDL.LU R88, [R1+0x10] ;  /* 0x0000100001587983 */ /* 0x000f280000300800 */
[----:B------:R-:W5:Y:S04]  /*7520*/  LDL.LU R89, [R1+0xc] ;  /* 0x00000c0001597983 */ /* 0x000f680000300800 */
[----:B------:R-:W5:Y:S04]  /*7530*/  LDL.LU R90, [R1+0x8] ;  /* 0x00000800015a7983 */ /* 0x000f680000300800 */
[----:B------:R-:W5:Y:S04]  /*7540*/  LDL.LU R91, [R1+0x4] ;  /* 0x00000400015b7983 */ /* 0x000f680000300800 */
[----:B------:R-:W5:Y:S01]  /*7550*/  LDL.LU R121, [R1] ;  /* 0x0000000001797983 */ /* 0x000f620000300800 */
[----:B0-----:R-:W-:-:S03]  /*7560*/  ULEA UR8, UR12, UR8, 0x18 ;  /* 0x000000080c087291 */ /* 0x001fc6000f8ec0ff */
[----:B------:R-:W5:Y:S01]  /*7570*/  LDL.LU R123, [R1+0x18] ;  /* 0x00001800017b7983 */ /* 0x000f620000300800 */
[----:B------:R-:W0:Y:S01]  /*7580*/  LDCU.64 UR12, c[0x0][0x380] ;  /* 0x00007000ff0c77ac */ /* 0x000e220008000a00 */
[----:B------:R-:W-:Y:S01]  /*7590*/  BAR.SYNC.DEFER_BLOCKING 0x0 ;  /* 0x0000000000007b1d */ /* 0x000fe20000010000 */
[----:B--2---:R-:W-:-:S05]  /*75a0*/  IMAD R86, R86, -0x2, R87 ;  /* 0xfffffffe56567824 */ /* 0x004fca00078e0257 */
[----:B------:R-:W-:-:S06]  /*75b0*/  LEA R86, R86, UR8, 0x3 ;  /* 0x0000000856567c11 */ /* 0x000fcc000f8e18ff */
[----:B------:R-:W1:Y:S02]  /*75c0*/  LDS.64 R86, [R86] ;  /* 0x0000000056567984 */ /* 0x000e640000000a00 */
[--C-:B-1----:R-:W-:Y:S01]  /*75d0*/  FADD.FTZ R162, R162, -R86.reuse ;  /* 0x80000056a2a27221 */ /* 0x102fe20000010000 */
[--C-:B------:R-:W-:Y:S01]  /*75e0*/  FADD.FTZ R155, R155, -R86.reuse ;  /* 0x800000569b9b7221 */ /* 0x100fe20000010000 */
[--C-:B------:R-:W-:Y:S01]  /*75f0*/  FADD.FTZ R152, R152, -R86.reuse ;  /* 0x8000005698987221 */ /* 0x100fe20000010000 */
[----:B----4-:R-:W-:Y:S01]  /*7600*/  FADD.FTZ R88, R88, -R86 ;  /* 0x8000005658587221 */ /* 0x010fe20000010000 */
[-C--:B------:R-:W-:Y:S01]  /*7610*/  FFMA.FTZ R162, R0, -R87.reuse, R162 ;  /* 0x8000005700a27223 */ /* 0x080fe200000100a2 */
[--C-:B---3--:R-:W-:Y:S01]  /*7620*/  FADD.FTZ R0, R122, -R86.reuse ;  /* 0x800000567a007221 */ /* 0x108fe20000010000 */
[--C-:B------:R-:W-:Y:S01]  /*7630*/  FADD.FTZ R163, R163, -R86.reuse ;  /* 0x80000056a3a37221 */ /* 0x100fe20000010000 */
[----:B------:R-:W2:Y:S01]  /*7640*/  LDL.LU R122, [R1+0x1c] ;  /* 0x00001c00017a7983 */ /* 0x000ea20000300800 */
[----:B------:R-:W-:Y:S01]  /*7650*/  FADD.FTZ R161, R161, -R86 ;  /* 0x80000056a1a17221 */ /* 0x000fe20000010000 */
[-C--:B------:R-:W-:Y:S01]  /*7660*/  FFMA.FTZ R155, R151, -R87.reuse, R155 ;  /* 0x80000057979b7223 */ /* 0x080fe2000001009b */
[-C--:B------:R-:W-:Y:S01]  /*7670*/  FFMA.FTZ R0, R150, -R87.reuse, R0 ;  /* 0x8000005796007223 */ /* 0x080fe20000010000 */
[--C-:B-----5:R-:W-:Y:S01]  /*7680*/  FADD.FTZ R89, R89, -R86.reuse ;  /* 0x8000005659597221 */ /* 0x120fe20000010000 */
[--C-:B------:R-:W-:Y:S01]  /*7690*/  FADD.FTZ R160, R160, -R86.reuse ;  /* 0x80000056a0a07221 */ /* 0x100fe20000010000 */
[----:B------:R-:W-:Y:S01]  /*76a0*/  FADD.FTZ R116, R116, -R86 ;  /* 0x8000005674747221 */ /* 0x000fe20000010000 */
[-C--:B------:R-:W-:Y:S01]  /*76b0*/  FFMA.FTZ R152, R148, -R87.reuse, R152 ;  /* 0x8000005794987223 */ /* 0x080fe20000010098 */
        /* <DEDUP_REMOVED lines=70> */
[----:B0-----:R-:W-:Y:S01]  /*7b20*/  IADD3 R12, P0, PT, R123, UR12, RZ ;  /* 0x0000000c7b0c7c10 */ /* 0x001fe2000ff1e0ff */
        /* <DEDUP_REMOVED lines=135> */
[----:B------:R-:W-:Y:S01]  /*83a0*/  F2FP.BF16.F32.PACK_AB R67, R68, R67 ;  /* 0x000000434443723e */ /* 0x000fe200000010ff */
[----:B------:R-:W-:Y:S01]  /*83b0*/  ULOP3.LUT UR4, UR4, 0x1, URZ, 0x3c, !UPT ;  /* 0x0000000104047892 */ /* 0x000fe2000f8e3cff */
[----:B--2---:R-:W-:-:S05]  /*83c0*/  IADD3.X R13, PT, PT, R122, UR13, RZ, P0, !PT ;  /* 0x0000000d7a0d7c10 */ /* 0x004fca00087fe4ff */
[----:B------:R0:W-:Y:S04]  /*83d0*/  STG.E.64 desc[UR14][R12.64], R18 ;  /* 0x000000120c007986 */ /* 0x0001e8000c101b0e */
[----:B------:R1:W-:Y:S04]  /*83e0*/  STG.E.64 desc[UR14][R12.64+0x5000], R10 ;  /* 0x0050000a0c007986 */ /* 0x0003e8000c101b0e */
[----:B------:R1:W-:Y:S01]  /*83f0*/  STG.E.64 desc[UR14][R12.64+0xa000], R14 ;  /* 0x00a0000e0c007986 */ /* 0x0003e2000c101b0e */
[----:B0-----:R-:W-:Y:S02]  /*8400*/  F2FP.BF16.F32.PACK_AB R18, R30, R159 ;  /* 0x0000009f1e12723e */ /* 0x001fe400000010ff */
[----:B------:R-:W-:-:S02]  /*8410*/  F2FP.BF16.F32.PACK_AB R19, R41, R32 ;  /* 0x000000202913723e */ /* 0x000fc400000010ff */
        /* <DEDUP_REMOVED lines=15> */
[----:B------:R-:W-:Y:S05]  /*8510*/  BRA.U !UP0, `(.L_x_486) ;  /* 0xffffff8908187547 */ /* 0x000fea000b83ffff */
.L_x_476:
[----:B------:R-:W0:Y:S01]  /*8520*/  S2UR UR8, SR_CTAID.X ;  /* 0x00000000000879c3 */ /* 0x000e220000002500 */
[----:B------:R-:W-:-:S04]  /*8530*/  UIMAD UR12, UR16, 0x140, URZ ;  /* 0x00000140100c78a4 */ /* 0x000fc8000f8e02ff */
[----:B------:R-:W-:Y:S02]  /*8540*/  UIADD3 UR13, UPT, UPT, UR12, 0x140, URZ ;  /* 0x000001400c0d7890 */ /* 0x000fe4000fffe0ff */
[----:B0-----:R-:W-:-:S04]  /*8550*/  ULEA.HI UR8, UR9, UR8, URZ, 0x1d ;  /* 0x0000000809087291 */ /* 0x001fc8000f8fe8ff */
[----:B------:R-:W-:-:S04]  /*8560*/  ULEA UR8, UR8, UR12, 0x5 ;  /* 0x0000000c08087291 */ /* 0x000fc8000f8e28ff */
[----:B------:R-:W-:-:S06]  /*8570*/  UISETP.GE.AND UP0, UPT, UR8, UR13, UPT ;  /* 0x0000000d0800728c */ /* 0x000fcc000bf06270 */
[----:B------:R-:W-:-:S13]  /*8580*/  PLOP3.LUT P0, PT, PT, PT, UP0, 0x80, 0x8 ;  /* 0x000000000008781c */ /* 0x000fda0003f0f008 */
[----:B------:R-:W-:Y:S05]  /*8590*/  @P0 EXIT ;  /* 0x000000000000094d */ /* 0x000fea0003800000 */
[----:B------:R-:W0:Y:S01]  /*85a0*/  S2R R24, SR_TID.X ;  /* 0x0000000000187919 */ /* 0x000e220000002100 */
[----:B------:R-:W2:Y:S01]  /*85b0*/  S2UR UR7, SR_CgaCtaId ;  /* 0x00000000000779c3 */ /* 0x000ea20000008800 */
[----:B------:R-:W-:Y:S01]  /*85c0*/  UMOV UR6, 0x400 ;  /* 0x0000040000067882 */ /* 0x000fe20000000000 */
[----:B------:R-:W3:Y:S01]  /*85d0*/  LDCU.64 UR4, c[0x0][0x3d0] ;  /* 0x00007a00ff0477ac */ /* 0x000ee20008000a00 */
[----:B-1----:R-:W-:-:S05]  /*85e0*/  MOV R13, UR8 ;  /* 0x00000008000d7c02 */ /* 0x002fca0008000f00 */
[----:B------:R-:W1:Y:S01]  /*85f0*/  LDC.64 R26, c[0x0][0x3c8] ;  /* 0x0000f200ff1a7b82 */ /* 0x000e620000000a00 */
[----:B---3--:R-:W-:Y:S02]  /*8600*/  UIADD3 UR4, UP0, UPT, UR4, 0x1200, URZ ;  /* 0x0000120004047890 */ /* 0x008fe4000ff1e0ff */
[----:B--2---:R-:W-:Y:S02]  /*8610*/  ULEA UR6, UR7, UR6, 0x18 ;  /* 0x0000000607067291 */ /* 0x004fe4000f8ec0ff */
[----:B------:R-:W-:Y:S01]  /*8620*/  UIADD3.X UR5, UPT, UPT, URZ, UR5, URZ, UP0, !UPT ;  /* 0x00000005ff057290 */ /* 0x000fe200087fe4ff */
[--C-:B0-----:R-:W-:Y:S02]  /*8630*/  SHF.R.U32.HI R28, RZ, 0x4, R24.reuse ;  /* 0x00000004ff1c7819 */ /* 0x101fe40000011618 */
[----:B------:R-:W-:Y:S02]  /*8640*/  SHF.R.U32.HI R0, RZ, 0x5, R24 ;  /* 0x00000005ff007819 */ /* 0x000fe40000011618 */
[----:B------:R-:W-:-:S02]  /*8650*/  LOP3.LUT R3, R28, 0x1e, RZ, 0xc0, !PT ;  /* 0x0000001e1c037812 */ /* 0x000fc400078ec0ff */
[----:B------:R-:W-:Y:S02]  /*8660*/  LEA R2, R0, UR6, 0x7 ;  /* 0x0000000600027c11 */ /* 0x000fe4000f8e38ff */
[----:B------:R-:W-:Y:S02]  /*8670*/  LOP3.LUT R3, R3, 0x1f, R24, 0x78, !PT ;  /* 0x0000001f03037812 */ /* 0x000fe400078e7818 */
[----:B-1----:R-:W-:Y:S02]  /*8680*/  ISETP.LT.U32.AND P0, PT, R26, 0x12, PT ;  /* 0x000000121a00780c */ /* 0x002fe40003f01070 */
[----:B------:R-:W-:Y:S02]  /*8690*/  LEA R12, R3, R2, 0x2 ;  /* 0x00000002030c7211 */ /* 0x000fe400078e10ff */
[----:B------:R-:W-:Y:S02]  /*86a0*/  SHF.L.U32 R2, R24, 0x7, RZ ;  /* 0x0000000718027819 */ /* 0x000fe400000006ff */
[----:B------:R-:W-:-:S02]  /*86b0*/  ISETP.LT.AND.EX P0, PT, R27, RZ, PT, P0 ;  /* 0x000000ff1b00720c */ /* 0x000fc40003f01300 */
[----:B------:R-:W-:Y:S01]  /*86c0*/  LOP3.LUT R4, R2, 0x780, RZ, 0xc0, !PT ;  /* 0x0000078002047812 */ /* 0x000fe200078ec0ff */
[----:B------:R-:W-:Y:S01]  /*86d0*/  IMAD.WIDE.U32 R2, R0, 0xa00, RZ ;  /* 0x00000a0000027825 */ /* 0x000fe200078e00ff */
[C---:B------:R-:W-:Y:S02]  /*86e0*/  LOP3.LUT R29, R24.reuse, 0xf, RZ, 0xc0, !PT ;  /* 0x0000000f181d7812 */ /* 0x040fe400078ec0ff */
[----:B------:R-:W-:Y:S02]  /*86f0*/  SHF.L.U32 R15, R24, 0x1, RZ ;  /* 0x00000001180f7819 */ /* 0x000fe400000006ff */
[----:B------:R-:W-:Y:S02]  /*8700*/  SEL R25, R26, 0x12, P0 ;  /* 0x000000121a197807 */ /* 0x000fe40000000000 */
[----:B------:R-:W-:Y:S02]  /*8710*/  SEL R27, R27, RZ, P0 ;  /* 0x000000ff1b1b7207 */ /* 0x000fe40000000000 */
[----:B------:R-:W-:-:S02]  /*8720*/  IADD3 R14, PT, PT, R4, UR6, RZ ;  /* 0x00000006040e7c10 */ /* 0x000fc4000fffe0ff */
[----:B------:R-:W-:-:S07]  /*8730*/  LOP3.LUT R24, R2, 0x1f, R24, 0xf8, !PT ;  /* 0x0000001f02187812 */ /* 0x000fce00078ef818 */
.L_x_496:
[----:B------:R-:W-:Y:S01]  /*8740*/  ISETP.GT.U32.AND P0, PT, R25, R0, PT ;  /* 0x000000001900720c */ /* 0x000fe20003f04070 */
[----:B------:R-:W-:Y:S01]  /*8750*/  BSSY.RECONVERGENT B0, `(.L_x_487) ;  /* 0x0000043000007945 */ /* 0x000fe20003800200 */
[----:B0-----:R-:W-:Y:S02]  /*8760*/  CS2R R6, SRZ ;  /* 0x0000000000067805 */ /* 0x001fe4000001ff00 */
[----:B------:R-:W-:-:S13]  /*8770*/  ISETP.GT.AND.EX P0, PT, R27, RZ, PT, P0 ;  /* 0x000000ff1b00720c */ /* 0x000fda0003f04300 */
[----:B-12---:R-:W-:Y:S05]  /*8780*/  @!P0 BRA `(.L_x_488) ;  /* 0x0000000000fc8947 */ /* 0x006fea0003800000 */
[----:B------:R-:W-:Y:S01]  /*8790*/  IADD3 R4, P2, PT, -R0, R25, RZ ;  /* 0x0000001900047210 */ /* 0x000fe20007f5e1ff */
[----:B------:R-:W-:Y:S01]  /*87a0*/  BSSY.RECONVERGENT B1, `(.L_x_489) ;  /* 0x0000025000017945 */ /* 0x000fe20003800200 */
[----:B------:R-:W-:Y:S01]  /*87b0*/  IADD3 R9, P0, PT, R13, R24, RZ ;  /* 0x000000180d097210 */ /* 0x000fe20007f1e0ff */
[----:B------:R-:W-:Y:S01]  /*87c0*/  HFMA2 R22, -RZ, RZ, 0, 0 ;  /* 0x00000000ff167431 */ /* 0x000fe200000001ff */
[----:B------:R-:W-:Y:S02]  /*87d0*/  ISETP.GT.U32.AND P1, PT, R4, 0x1e, PT ;  /* 0x0000001e0400780c */ /* 0x000fe40003f24070 */
[----:B------:R-:W-:Y:S02]  /*87e0*/  CS2R R6, SRZ ;  /* 0x0000000000067805 */ /* 0x000fe4000001ff00 */
[----:B------:R-:W-:Y:S02]  /*87f0*/  IADD3.X R5, PT, PT, R27, -0x1, RZ, P2, !PT ;  /* 0xffffffff1b057810 */ /* 0x000fe400017fe4ff */
[----:B------:R-:W-:-:S02]  /*8800*/  LEA.HI.X.SX32 R4, R13, R3, 0x1, P0 ;  /* 0x000000030d047211 */ /* 0x000fc400000f0eff */
[----:B------:R-:W-:Y:S02]  /*8810*/  ISETP.GT.AND.EX P1, PT, R5, RZ, PT, P1 ;  /* 0x000000ff0500720c */ /* 0x000fe40003f24310 */
[C---:B------:R-:W-:Y:S02]  /*8820*/  LEA R8, P2, R9.reuse, UR4, 0x3 ;  /* 0x0000000409087c11 */ /* 0x040fe4000f8418ff */
[----:B------:R-:W-:Y:S02]  /*8830*/  PLOP3.LUT P0, PT, PT, PT, PT, 0x80, 0x8 ;  /* 0x000000000008781c */ /* 0x000fe40003f0f070 */
[----:B------:R-:W-:Y:S02]  /*8840*/  LEA.HI.X R9, R9, UR5, R4, 0x3, P2 ;  /* 0x0000000509097c11 */ /* 0x000fe400090f1c04 */
[----:B------:R-:W-:-:S05]  /*8850*/  MOV R23, R0 ;  /* 0x0000000000177202 */ /* 0x000fca0000000f00 */
[----:B------:R-:W-:Y:S05]  /*8860*/  @!P1 BRA `(.L_x_490) ;  /* 0x0000000000609947 */ /* 0x000fea0003800000 */
[----:B------:R-:W-:Y:S02]  /*8870*/  IADD3 R20, P1, PT, R25, -0x1e, RZ ;  /* 0xffffffe219147810 */ /* 0x000fe40007f3e0ff */
[----:B------:R-:W-:Y:S02]  /*8880*/  PLOP3.LUT P0, PT, PT, PT, PT, 0x8, 0x80 ;  /* 0x000000000080781c */ /* 0x000fe40003f0e170 */
[----:B------:R-:W-:-:S11]  /*8890*/  IADD3.X R21, PT, PT, R27, -0x1, RZ, P1, !PT ;  /* 0xffffffff1b157810 */ /* 0x000fd60000ffe4ff */
.L_x_491:
[----:B------:R-:W-:Y:S02]  /*88a0*/  MOV R4, R8 ;  /* 0x0000000800047202 */ /* 0x000fe40000000f00 */
[----:B------:R-:W-:-:S05]  /*88b0*/  MOV R5, R9 ;  /* 0x0000000900057202 */ /* 0x000fca0000000f00 */
[----:B------:R-:W2:Y:S04]  /*88c0*/  LDG.E.64 R8, desc[UR14][R4.64] ;  /* 0x0000000e04087981 */ /* 0x000ea8000c1e1b00 */
[----:B------:R-:W3:Y:S04]  /*88d0*/  LDG.E.64 R10, desc[UR14][R4.64+0x32000] ;  /* 0x0320000e040a7981 */ /* 0x000ee8000c1e1b00 */
[----:B------:R-:W4:Y:S04]  /*88e0*/  LDG.E.64 R16, desc[UR14][R4.64+0x64000] ;  /* 0x0640000e04107981 */ /* 0x000f28000c1e1b00 */
[----:B------:R-:W5:Y:S01]  /*88f0*/  LDG.E.64 R18, desc[UR14][R4.64+0x96000] ;  /* 0x0960000e04127981 */ /* 0x000f62000c1e1b00 */
[----:B------:R-:W-:-:S04]  /*8900*/  IADD3 R23, P1, PT, R23, 0x28, RZ ;  /* 0x0000002817177810 */ /* 0x000fc80007f3e0ff */
[----:B------:R-:W-:Y:S02]  /*8910*/  IADD3.X R22, PT, PT, RZ, R22, RZ, P1, !PT ;  /* 0x00000016ff167210 */ /* 0x000fe40000ffe4ff */
[----:B------:R-:W-:-:S04]  /*8920*/  ISETP.GE.U32.AND P1, PT, R23, R20, PT ;  /* 0x000000141700720c */ /* 0x000fc80003f26070 */
[----:B------:R-:W-:Y:S01]  /*8930*/  ISETP.GE.AND.EX P1, PT, R22, R21, PT, P1 ;  /* 0x000000151600720c */ /* 0x000fe20003f26310 */
[----:B--2---:R-:W-:Y:S01]  /*8940*/  FADD.FTZ R7, R8, R7 ;  /* 0x0000000708077221 */ /* 0x004fe20000010000 */
[----:B------:R-:W-:Y:S01]  /*8950*/  FADD.FTZ R6, R9, R6 ;  /* 0x0000000609067221 */ /* 0x000fe20000010000 */
[----:B------:R-:W-:Y:S02]  /*8960*/  IADD3 R8, P2, PT, R4, 0xc8000, RZ ;  /* 0x000c800004087810 */ /* 0x000fe40007f5e0ff */
[----:B---3--:R-:W-:Y:S01]  /*8970*/  FADD.FTZ R7, R7, R10 ;  /* 0x0000000a07077221 */ /* 0x008fe20000010000 */
[----:B------:R-:W-:Y:S01]  /*8980*/  FADD.FTZ R6, R6, R11 ;  /* 0x0000000b06067221 */ /* 0x000fe20000010000 */
[----:B------:R-:W-:Y:S02]  /*8990*/  IADD3.X R9, PT, PT, RZ, R5, RZ, P2, !PT ;  /* 0x00000005ff097210 */ /* 0x000fe400017fe4ff */
[----:B----4-:R-:W-:Y:S01]  /*89a0*/  FADD.FTZ R7, R7, R16 ;  /* 0x0000001007077221 */ /* 0x010fe20000010000 */
[----:B------:R-:W-:-:S03]  /*89b0*/  FADD.FTZ R6, R6, R17 ;  /* 0x0000001106067221 */ /* 0x000fc60000010000 */
[----:B-----5:R-:W-:Y:S01]  /*89c0*/  FADD.FTZ R7, R7, R18 ;  /* 0x0000001207077221 */ /* 0x020fe20000010000 */
[----:B------:R-:W-:Y:S01]  /*89d0*/  FADD.FTZ R6, R6, R19 ;  /* 0x0000001306067221 */ /* 0x000fe20000010000 */
[----:B------:R-:W-:Y:S06]  /*89e0*/  @!P1 BRA `(.L_x_491) ;  /* 0xfffffffc00ac9947 */ /* 0x000fec000383ffff */
.L_x_490:
[----:B------:R-:W-:Y:S05]  /*89f0*/  BSYNC.RECONVERGENT B1 ;  /* 0x0000000000017941 */ /* 0x000fea0003800200 */
.L_x_489:
[----:B------:R-:W-:-:S04]  /*8a00*/  IADD3 R4, P2, PT, -R23, R25, RZ ;  /* 0x0000001917047210 */ /* 0x000fc80007f5e1ff */
[----:B------:R-:W-:Y:S02]  /*8a10*/  ISETP.GT.U32.AND P1, PT, R4, 0xa, PT ;  /* 0x0000000a0400780c */ /* 0x000fe40003f24070 */
[----:B------:R-:W-:-:S04]  /*8a20*/  IADD3.X R4, PT, PT, ~R22, R27, RZ, P2, !PT ;  /* 0x0000001b16047210 */ /* 0x000fc800017fe5ff */
[----:B------:R-:W-:-:S13]  /*8a30*/  ISETP.GT.AND.EX P1, PT, R4, RZ, PT, P1 ;  /* 0x000000ff0400720c */ /* 0x000fda0003f24310 */
[----:B------:R-:W-:Y:S02]  /*8a40*/  @P1 IADD3 R23, P3, PT, R23, 0x14, RZ ;  /* 0x0000001417171810 */ /* 0x000fe40007f7e0ff */
[----:B------:R-:W-:Y:S02]  /*8a50*/  @P1 PLOP3.LUT P0, PT, PT, PT, PT, 0x8, 0x80 ;  /* 0x000000000080181c */ /* 0x000fe40003f0e170 */
[----:B------:R-:W-:Y:S02]  /*8a60*/  ISETP.LT.U32.AND P2, PT, R23, R25, PT ;  /* 0x000000191700720c */ /* 0x000fe40003f41070 */
[----:B------:R-:W-:Y:S02]  /*8a70*/  @P1 IADD3.X R22, PT, PT, RZ, R22, RZ, P3, !PT ;  /* 0x00000016ff161210 */ /* 0x000fe40001ffe4ff */
[----:B------:R-:W-:Y:S02]  /*8a80*/  @P1 MOV R4, R8 ;  /* 0x0000000800041202 */ /* 0x000fe40000000f00 */
[----:B------:R-:W-:-:S02]  /*8a90*/  ISETP.LT.OR.EX P0, PT, R22, R27, P0, P2 ;  /* 0x0000001b1600720c */ /* 0x000fc40000701720 */
[----:B------:R-:W-:Y:S02]  /*8aa0*/  @P1 MOV R5, R9 ;  /* 0x0000000900051202 */ /* 0x000fe40000000f00 */
[----:B------:R-:W-:-:S03]  /*8ab0*/  @P1 IADD3 R8, P2, PT, R8, 0x64000, RZ ;  /* 0x0006400008081810 */ /* 0x000fc60007f5e0ff */
[----:B------:R-:W2:Y:S01]  /*8ac0*/  @P1 LDG.E.64 R10, desc[UR14][R4.64] ;  /* 0x0000000e040a1981 */ /* 0x000ea2000c1e1b00 */
[----:B------:R-:W-:-:S03]  /*8ad0*/  @P1 IADD3.X R9, PT, PT, RZ, R9, RZ, P2, !PT ;  /* 0x00000009ff091210 */ /* 0x000fc600017fe4ff */
[----:B------:R0:W3:Y:S02]  /*8ae0*/  @P1 LDG.E.64 R18, desc[UR14][R4.64+0x32000] ;  /* 0x0320000e04121981 */ /* 0x0000e4000c1e1b00 */
[----:B0-----:R-:W-:Y:S02]  /*8af0*/  MOV R4, R8 ;  /* 0x0000000800047202 */ /* 0x001fe40000000f00 */
[----:B------:R-:W-:-:S05]  /*8b00*/  MOV R5, R9 ;  /* 0x0000000900057202 */ /* 0x000fca0000000f00 */
[----:B------:R-:W4:Y:S01]  /*8b10*/  @P0 LDG.E.64 R8, desc[UR14][R4.64] ;  /* 0x0000000e04080981 */ /* 0x000f22000c1e1b00 */
[----:B--2---:R-:W-:Y:S01]  /*8b20*/  @P1 FADD.FTZ R17, R7, R10 ;  /* 0x0000000a07111221 */ /* 0x004fe20000010000 */
[----:B------:R-:W-:-:S03]  /*8b30*/  @P1 FADD.FTZ R10, R6, R11 ;  /* 0x0000000b060a1221 */ /* 0x000fc60000010000 */
[----:B---3--:R-:W-:Y:S01]  /*8b40*/  @P1 FADD.FTZ R7, R17, R18 ;  /* 0x0000001211071221 */ /* 0x008fe20000010000 */
[----:B------:R-:W-:-:S03]  /*8b50*/  @P1 FADD.FTZ R6, R10, R19 ;  /* 0x000000130a061221 */ /* 0x000fc60000010000 */
[----:B----4-:R-:W-:Y:S01]  /*8b60*/  @P0 FADD.FTZ R7, R7, R8 ;  /* 0x0000000807070221 */ /* 0x010fe20000010000 */
[----:B------:R-:W-:-:S07]  /*8b70*/  @P0 FADD.FTZ R6, R6, R9 ;  /* 0x0000000906060221 */ /* 0x000fce0000010000 */
.L_x_488:
[----:B------:R-:W-:Y:S05]  /*8b80*/  BSYNC.RECONVERGENT B0 ;  /* 0x0000000000007941 */ /* 0x000fea0003800200 */
.L_x_487:
[----:B------:R0:W-:Y:S01]  /*8b90*/  STS [R12], R7 ;  /* 0x000000070c007388 */ /* 0x0001e20000000800 */
[----:B------:R-:W1:Y:S01]  /*8ba0*/  LDC.64 R8, c[0x0][0x388] ;  /* 0x0000e200ff087b82 */ /* 0x000e620000000a00 */
[----:B------:R-:W-:Y:S02]  /*8bb0*/  ISETP.GT.U32.AND P0, PT, R29, 0x9, PT ;  /* 0x000000091d00780c */ /* 0x000fe40003f04070 */
[----:B------:R0:W-:Y:S01]  /*8bc0*/  STS [R12+0x500], R6 ;  /* 0x000500060c007388 */ /* 0x0001e20000000800 */
[----:B------:R-:W-:-:S04]  /*8bd0*/  MOV R16, R28 ;  /* 0x0000001c00107202 */ /* 0x000fc80000000f00 */
[----:B------:R-:W2:Y:S08]  /*8be0*/  LDC.64 R10, c[0x0][0x390] ;  /* 0x0000e400ff0a7b82 */ /* 0x000eb00000000a00 */
[----:B0-----:R-:W-:Y:S06]  /*8bf0*/  BAR.SYNC.DEFER_BLOCKING 0x0 ;  /* 0x0000000000007b1d */ /* 0x001fec0000010000 */
.L_x_495:
[----:B0-----:R-:W-:Y:S01]  /*8c00*/  @!P0 LOP3.LUT R5, R16, 0x1e, R15, 0x78, !PT ;  /* 0x0000001e10058812 */ /* 0x001fe200078e780f */
[----:B------:R-:W-:Y:S01]  /*8c10*/  UMOV UR6, 0xffff ;  /* 0x0000ffff00067882 */ /* 0x000fe20000000000 */
[----:B------:R-:W-:Y:S02]  /*8c20*/  ISETP.NE.AND P1, PT, R29, RZ, PT ;  /* 0x000000ff1d00720c */ /* 0x000fe40003f25270 */
[----:B------:R-:W-:Y:S02]  /*8c30*/  @!P0 LEA R6, R5, R14, 0x2 ;  /* 0x0000000e05068211 */ /* 0x000fe400078e10ff */
[----:B------:R-:W-:-:S06]  /*8c40*/  CS2R R4, SRZ ;  /* 0x0000000000047805 */ /* 0x000fcc000001ff00 */
        /* <DEDUP_REMOVED lines=26> */
.L_x_506:
        /* <DEDUP_REMOVED lines=8> */
[----:B--2---:R-:W-:Y:S01]  /*8e70*/  IMAD.WIDE R6, R7, 0x2, R10 ;  /* 0x0000000207067825 */ /* 0x004fe200078e020a */
[----:B------:R0:W-:Y:S04]  /*8e80*/  STG.E.U16 desc[UR14][R4.64], R17 ;  /* 0x0000001104007986 */ /* 0x0001e8000c10150e */
[----:B------:R0:W-:Y:S02]  /*8e90*/  STG.E.U16 desc[UR14][R6.64], R18 ;  /* 0x0000001206007986 */ /* 0x0001e4000c10150e */
.L_x_494:
[----:B------:R-:W-:Y:S05]  /*8ea0*/  BSYNC.RECONVERGENT B0 ;  /* 0x0000000000007941 */ /* 0x000fea0003800200 */
.L_x_493:
        /* <DEDUP_REMOVED lines=9> */
.L_x_492:
        /* <DEDUP_REMOVED lines=8> */
.L_x_498:
[----:B------:R-:W-:Y:S05]  /*8fc0*/  BSYNC B0 ;  /* 0x0000000000007941 */ /* 0x000fea0003800000 */
.L_x_497:
        /* <DEDUP_REMOVED lines=8> */
.L_x_499:
[----:B------:R-:W-:Y:S01]  /*9050*/  FADD.FTZ R7, R7, R4 ;  /* 0x0000000407077221 */ /* 0x000fe20000010000 */
[----:B------:R-:W-:-:S04]  /*9060*/  HFMA2 R23, -RZ, RZ, 0, 2.384185791015625e-07 ;  /* 0x00000004ff177431 */ /* 0x000fc800000001ff */
[----:B------:R-:W-:Y:S02]  /*9070*/  MOV R26, R7 ;  /* 0x00000007001a7202 */ /* 0x000fe40000000f00 */
[----:B------:R-:W-:-:S07]  /*9080*/  MOV R6, R22 ;  /* 0x0000001600067202 */ /* 0x000fce0000000f00 */
[----:B------:R-:W-:Y:S05]  /*9090*/  WARPSYNC.COLLECTIVE R21, `(.L_x_500) ;  /* 0x0000000015087348 */ /* 0x000fea0003c00000 */
[----:B------:R0:W1:Y:S02]  /*90a0*/  SHFL.BFLY P2, R22, R26, R23, R30 ;  /* 0x0c0000171a167389 */ /* 0x000064000004001e */
[----:B01----:R-:W-:Y:S05]  /*90b0*/  ENDCOLLECTIVE ;  /* 0x000000000000791b */ /* 0x003fea0003800000 */
.L_x_500:
[----:B------:R-:W-:-:S05]  /*90c0*/  FADD.FTZ R6, R6, R5 ;  /* 0x0000000506067221 */ /* 0x000fca0000010000 */
[----:B------:R-:W-:Y:S02]  /*90d0*/  MOV R26, R6 ;  /* 0x00000006001a7202 */ /* 0x000fe40000000f00 */
[----:B------:R-:W-:-:S07]  /*90e0*/  MOV R18, R22 ;  /* 0x0000001600127202 */ /* 0x000fce0000000f00 */
[----:B------:R-:W-:Y:S05]  /*90f0*/  WARPSYNC.COLLECTIVE R21, `(.L_x_501) ;  /* 0x0000000015087348 */ /* 0x000fea0003c00000 */
[----:B------:R0:W1:Y:S02]  /*9100*/  SHFL.BFLY P2, R22, R26, R23, R30 ;  /* 0x0c0000171a167389 */ /* 0x000064000004001e */
[----:B01----:R-:W-:Y:S05]  /*9110*/  ENDCOLLECTIVE ;  /* 0x000000000000791b */ /* 0x003fea0003800000 */
.L_x_501:
[----:B------:R-:W-:Y:S01]  /*9120*/  FADD.FTZ R18, R7, R18 ;  /* 0x0000001207127221 */ /* 0x000fe20000010000 */
[----:B------:R-:W-:-:S04]  /*9130*/  HFMA2 R23, -RZ, RZ, 0, 1.1920928955078125e-07 ;  /* 0x00000002ff177431 */ /* 0x000fc800000001ff */
[----:B------:R-:W-:Y:S02]  /*9140*/  MOV R26, R18 ;  /* 0x00000012001a7202 */ /* 0x000fe40000000f00 */
[----:B------:R-:W-:-:S07]  /*9150*/  MOV R17, R22 ;  /* 0x0000001600117202 */ /* 0x000fce0000000f00 */
[----:B------:R-:W-:Y:S05]  /*9160*/  WARPSYNC.COLLECTIVE R21, `(.L_x_502) ;  /* 0x0000000015087348 */ /* 0x000fea0003c00000 */
[----:B------:R0:W1:Y:S02]  /*9170*/  SHFL.BFLY P2, R22, R26, R23, R30 ;  /* 0x0c0000171a167389 */ /* 0x000064000004001e */
[----:B01----:R-:W-:Y:S05]  /*9180*/  ENDCOLLECTIVE ;  /* 0x000000000000791b */ /* 0x003fea0003800000 */
.L_x_502:
[----:B------:R-:W-:-:S05]  /*9190*/  FADD.FTZ R17, R6, R17 ;  /* 0x0000001106117221 */ /* 0x000fca0000010000 */
[----:B------:R-:W-:Y:S02]  /*91a0*/  MOV R26, R17 ;  /* 0x00000011001a7202 */ /* 0x000fe40000000f00 */
[----:B------:R-:W-:-:S07]  /*91b0*/  MOV R19, R22 ;  /* 0x0000001600137202 */ /* 0x000fce0000000f00 */
[----:B------:R-:W-:Y:S05]  /*91c0*/  WARPSYNC.COLLECTIVE R21, `(.L_x_503) ;  /* 0x0000000015087348 */ /* 0x000fea0003c00000 */
[----:B------:R0:W1:Y:S02]  /*91d0*/  SHFL.BFLY P2, R22, R26, R23, R30 ;  /* 0x0c0000171a167389 */ /* 0x000064000004001e */
[----:B01----:R-:W-:Y:S05]  /*91e0*/  ENDCOLLECTIVE ;  /* 0x000000000000791b */ /* 0x003fea0003800000 */
.L_x_503:
[----:B------:R-:W-:Y:S01]  /*91f0*/  FADD.FTZ R19, R18, R19 ;  /* 0x0000001312137221 */ /* 0x000fe20000010000 */
[----:B------:R-:W-:-:S04]  /*9200*/  HFMA2 R23, -RZ, RZ, 0, 5.9604644775390625e-08 ;  /* 0x00000001ff177431 */ /* 0x000fc800000001ff */
[----:B------:R-:W-:Y:S02]  /*9210*/  MOV R26, R19 ;  /* 0x00000013001a7202 */ /* 0x000fe40000000f00 */
[----:B------:R-:W-:-:S07]  /*9220*/  MOV R4, R22 ;  /* 0x0000001600047202 */ /* 0x000fce0000000f00 */
[----:B------:R-:W-:Y:S05]  /*9230*/  WARPSYNC.COLLECTIVE R21, `(.L_x_504) ;  /* 0x0000000015087348 */ /* 0x000fea0003c00000 */
[----:B------:R0:W1:Y:S02]  /*9240*/  SHFL.BFLY P2, R22, R26, R23, R30 ;  /* 0x0c0000171a167389 */ /* 0x000064000004001e */
[----:B01----:R-:W-:Y:S05]  /*9250*/  ENDCOLLECTIVE ;  /* 0x000000000000791b */ /* 0x003fea0003800000 */
.L_x_504:
[----:B------:R-:W-:-:S05]  /*9260*/  FADD.FTZ R4, R17, R4 ;  /* 0x0000000411047221 */ /* 0x000fca0000010000 */
[----:B------:R-:W-:Y:S02]  /*9270*/  MOV R26, R4 ;  /* 0x00000004001a7202 */ /* 0x000fe40000000f00 */
[----:B------:R-:W-:-:S07]  /*9280*/  MOV R20, R22 ;  /* 0x0000001600147202 */ /* 0x000fce0000000f00 */
[----:B------:R-:W-:Y:S05]  /*9290*/  WARPSYNC.COLLECTIVE R21, `(.L_x_505) ;  /* 0x0000000015087348 */ /* 0x000fea0003c00000 */
[----:B------:R0:W1:Y:S02]  /*92a0*/  SHFL.BFLY P2, R22, R26, R23, R30 ;  /* 0x0c0000171a167389 */ /* 0x000064000004001e */
[----:B01----:R-:W-:Y:S05]  /*92b0*/  ENDCOLLECTIVE ;  /* 0x000000000000791b */ /* 0x003fea0003800000 */
.L_x_505:
[----:B------:R-:W-:Y:S01]  /*92c0*/  FADD.FTZ R20, R19, R20 ;  /* 0x0000001413147221 */ /* 0x000fe20000010000 */
[----:B------:R-:W-:Y:S01]  /*92d0*/  MOV R5, R22 ;  /* 0x0000001600057202 */ /* 0x000fe20000000f00 */
[----:B------:R-:W-:Y:S06]  /*92e0*/  BRA `(.L_x_506) ;  /* 0xfffffff800c07947 */ /* 0x000fec000383ffff */
.L_x_507:
        /* <DEDUP_REMOVED lines=9> */
.L_x_1140:


//--------------------- .text._ZN13group_norm_v214gn_cuda_kernelI13__nv_bfloat16Li320ELi1ELi32ELi80ELi64ELb0ELi64ELi80ELi80ELi4ELb0ELi116ELb0ELb0ENS_16CompileConditionILi1000EEEEEvPT_PKS4_S7_S7_flPfS8_Pj --------------------------
	.section	.text._ZN13group_norm_v214gn_cuda_kernelI13__nv_bfloat16Li320ELi1ELi32ELi80ELi64ELb0ELi64ELi80ELi80ELi4ELb0ELi116ELb0ELb0ENS_16CompileConditionILi1000EEEEEvPT_PKS4_S7_S7_flPfS8_Pj,"ax",@progbits
	.align	128
        .global         _ZN13group_norm_v214gn_cuda_kernelI13__nv_bfloat16Li320ELi1ELi32ELi80ELi64ELb0ELi64ELi80ELi80ELi4ELb0ELi116ELb0ELb0ENS_16CompileConditionILi1000EEEEEvPT_PKS4_S7_S7_flPfS8_Pj
        .type           _ZN13group_norm_v214gn_cuda_kernelI13__nv_bfloat16Li320ELi1ELi32ELi80ELi64ELb0ELi64ELi80ELi80ELi4ELb0ELi116ELb0ELb0ENS_16CompileConditionILi1000EEEEEvPT_PKS4_S7_S7_flPfS8_Pj,@function
        .size           _ZN13group_norm_v214gn_cuda_kernelI13__nv_bfloat16Li320ELi1ELi32ELi80ELi64ELb0ELi64ELi80ELi80ELi4ELb0ELi116ELb0ELb0ENS_16CompileConditionILi1000EEEEEvPT_PKS4_S7_S7_flPfS8_Pj,(.L_x_1141 - _ZN13group_norm_v214gn_cuda_kernelI13__nv_bfloat16Li320ELi1ELi32ELi80ELi64ELb0ELi64ELi80ELi80ELi4ELb0ELi116ELb0ELb0ENS_16CompileConditionILi1000EEEEEvPT_PKS4_S7_S7_flPfS8_Pj)
        .other          _ZN13group_norm_v214gn_cuda_kernelI13__nv_bfloat16Li320ELi1ELi32ELi80ELi64ELb0ELi64ELi80ELi80ELi4ELb0ELi116ELb0ELb0ENS_16CompileConditionILi1000EEEEEvPT_PKS4_S7_S7_flPfS8_Pj,@"STO_CUDA_ENTRY STV_DEFAULT"
_ZN13group_norm_v214gn_cuda_kernelI13__nv_bfloat16Li320ELi1ELi32ELi80ELi64ELb0ELi64ELi80ELi80ELi4ELb0ELi116ELb0ELb0ENS_16CompileConditionILi1000EEEEEvPT_PKS4_S7_S7_flPfS8_Pj:
.text._ZN13group_norm_v214gn_cuda_kernelI13__nv_bfloat16Li320ELi1ELi32ELi80ELi64ELb0ELi64ELi80ELi80ELi4ELb0ELi116ELb0ELb0ENS_16CompileConditionILi1000EEEEEvPT_PKS4_S7_S7_flPfS8_Pj:
[----:B------:R-:W-:Y:S01]  /*0000*/  LDC R1, c[0x0][0x37c] ;  /* 0x0000df00ff017b82 */ /* 0x000fe20000000800 */
[----:B------:R-:W0:Y:S01]  /*0010*/  S2R R22, SR_TID.X ;  /* 0x0000000000167919 */ /* 0x000e220000002100 */
[----:B------:R-:W1:Y:S01]  /*0020*/  LDCU.64 UR4, c[0x0][0x388] ;  /* 0x00007100ff0477ac */ /* 0x000e620008000a00 */
[----:B------:R-:W2:Y:S01]  /*0030*/  S2R R25, SR_CTAID.Y ;  /* 0x0000000000197919 */ /* 0x000ea20000002600 */
[----:B------:R-:W3:Y:S01]  /*0040*/  LDCU.64 UR6, c[0x0][0x358] ;  /* 0x00006b00ff0677ac */ /* 0x000ee20008000a00 */
[----:B------:R-:W4:Y:S01]  /*0050*/  LDCU.128 UR8, c[0x0][0x390] ;  /* 0x00007200ff0877ac */ /* 0x000f220008000c00 */
[----:B0-----:R-:W-:Y:S02]  /*0060*/  LOP3.LUT R0, R22, 0xffff, RZ, 0xc0, !PT ;  /* 0x0000ffff16007812 */ /* 0x001fe400078ec0ff */
[----:B--2---:R-:W-:-:S03]  /*0070*/  LOP3.LUT R26, R25, 0x1f, RZ, 0xc0, !PT ;  /* 0x0000001f191a7812 */ /* 0x004fc600078ec0ff */
[----:B------:R-:W-:Y:S01]  /*0080*/  IMAD R0, R0, 0xccd, RZ ;  /* 0x00000ccd00007824 */ /* 0x000fe200078e02ff */
[----:B------:R-:W-:-:S04]  /*0090*/  SHF.R.U32.HI R25, RZ, 0x5, R25 ;  /* 0x00000005ff197819 */ /* 0x000fc80000011619 */
        /* <DEDUP_REMOVED lines=8> */
[----:B------:R-:W-:Y:S02]  /*0120*/  IMAD R30, R26, 0x50, R31 ;  /* 0x000000501a1e7824 */ /* 0x000fe400078e021f */
[----:B------:R-:W-:-:S03]  /*0130*/  HFMA2 R31, -RZ, RZ, 0, 0 ;  /* 0x00000000ff1f7431 */ /* 0x000fc600000001ff */
[----:B------:R-:W-:-:S04]  /*0140*/  IMAD.WIDE.U32 R2, R25, 0x28000, R30 ;  /* 0x0002800019027825 */ /* 0x000fc800078e001e */
[----:B------:R-:W-:-:S03]  /*0150*/  IMAD.WIDE.U32 R2, R5, 0xa00, R2 ;  /* 0x00000a0005027825 */ /* 0x000fc600078e0002 */
[C---:B------:R-:W-:Y:S02]  /*0160*/  SHF.L.U32 R9, R2.reuse, 0x1, RZ ;  /* 0x0000000102097819 */ /* 0x040fe400000006ff */
[----:B------:R-:W-:Y:S02]  /*0170*/  SHF.L.U64.HI R10, R2, 0x1, R3 ;  /* 0x00000001020a7819 */ /* 0x000fe40000010203 */
[----:B-1----:R-:W-:-:S04]  /*0180*/  IADD3 R4, P0, PT, R9, UR4, RZ ;  /* 0x0000000409047c10 */ /* 0x002fc8000ff1e0ff */
[----:B------:R-:W-:-:S05]  /*0190*/  IADD3.X R5, PT, PT, R10, UR5, RZ, P0, !PT ;  /* 0x000000050a057c10 */ /* 0x000fca00087fe4ff */
[----:B---3--:R-:W2:Y:S04]  /*01a0*/  LDG.E.64.CONSTANT R6, desc[UR6][R4.64] ;  /* 0x0000000604067981 */ /* 0x008ea8000c1e9b00 */
[----:B------:R-:W3:Y:S04]  /*01b0*/  LDG.E.64.CONSTANT R2, desc[UR6][R4.64+0x14000] ;  /* 0x0140000604027981 */ /* 0x000ee8000c1e9b00 */
[----:B------:R-:W3:Y:S04]  /*01c0*/  LDG.E.64.CONSTANT R12, desc[UR6][R4.64+0x28000] ;  /* 0x02800006040c7981 */ /* 0x000ee8000c1e9b00 */
[----:B------:R0:W3:Y:S01]  /*01d0*/  LDG.E.64.CONSTANT R20, desc[UR6][R4.64+0x3c000] ;  /* 0x03c0000604147981 */ /* 0x0000e2000c1e9b00 */
[----:B------:R-:W-:-:S02]  /*01e0*/  SHF.L.U32 R16, R30, 0x1, RZ ;  /* 0x000000011e107819 */ /* 0x000fc400000006ff */
[----:B------:R-:W-:Y:S02]  /*01f0*/  SHF.R.U32.HI R0, RZ, 0x1f, R30 ;  /* 0x0000001fff007819 */ /* 0x000fe4000001161e */
[C---:B----4-:R-:W-:Y:S02]  /*0200*/  IADD3 R18, P0, PT, R16.reuse, UR8, RZ ;  /* 0x0000000810127c10 */ /* 0x050fe4000ff1e0ff */
[----:B------:R-:W-:Y:S02]  /*0210*/  IADD3 R16, P1, PT, R16, UR10, RZ ;  /* 0x0000000a10107c10 */ /* 0x000fe4000ff3e0ff */
[C---:B------:R-:W-:Y:S02]  /*0220*/  IADD3.X R19, PT, PT, R0.reuse, UR9, RZ, P0, !PT ;  /* 0x0000000900137c10 */ /* 0x040fe400087fe4ff */
[----:B------:R-:W-:-:S04]  /*0230*/  IADD3.X R17, PT, PT, R0, UR11, RZ, P1, !PT ;  /* 0x0000000b00117c10 */ /* 0x000fc80008ffe4ff */
[----:B------:R-:W5:Y:S04]  /*0240*/  LDG.E.64.CONSTANT R18, desc[UR6][R18.64] ;  /* 0x0000000612127981 */ /* 0x000f68000c1e9b00 */
[----:B------:R-:W5:Y:S01]  /*0250*/  LDG.E.64.CONSTANT R16, desc[UR6][R16.64] ;  /* 0x0000000610107981 */ /* 0x000f62000c1e9b00 */
[----:B------:R-:W-:-:S13]  /*0260*/  LOP3.LUT P0, RZ, R22, 0x1f, RZ, 0xc0, !PT ;  /* 0x0000001f16ff7812 */ /* 0x000fda000780c0ff */
[----:B------:R-:W1:Y:S01]  /*0270*/  @!P0 S2R R37, SR_CgaCtaId ;  /* 0x0000000000258919 */ /* 0x000e620000008800 */
[C---:B--2---:R-:W-:Y:S02]  /*0280*/  PRMT R8, R6.reuse, 0x7632, R8 ;  /* 0x0000763206087816 */ /* 0x044fe40000000008 */
[----:B------:R-:W-:Y:S02]  /*0290*/  SHF.L.U32 R0, R6, 0x10, RZ ;  /* 0x0000001006007819 */ /* 0x000fe400000006ff */
[----:B------:R-:W-:Y:S02]  /*02a0*/  SHF.L.U32 R8, R8, 0x10, RZ ;  /* 0x0000001008087819 */ /* 0x000fe400000006ff */
[C---:B------:R-:W-:Y:S01]  /*02b0*/  PRMT R6, R7.reuse, 0x7632, R6 ;  /* 0x0000763207067816 */ /* 0x040fe20000000006 */
[----:B0-----:R-:W-:Y:S01]  /*02c0*/  FADD.FTZ R5, RZ, R0 ;  /* 0x00000000ff057221 */ /* 0x001fe20000010000 */
[----:B------:R-:W-:Y:S01]  /*02d0*/  FFMA.FTZ R11, R0, R0, RZ ;  /* 0x00000000000b7223 */ /* 0x000fe200000100ff */
[----:B------:R-:W-:-:S02]  /*02e0*/  SHF.L.U32 R7, R7, 0x10, RZ ;  /* 0x0000001007077819 */ /* 0x000fc400000006ff */
[----:B------:R-:W-:Y:S01]  /*02f0*/  FADD.FTZ R4, R5, R8 ;  /* 0x0000000805047221 */ /* 0x000fe20000010000 */
[----:B------:R-:W-:Y:S01]  /*0300*/  FFMA.FTZ R14, R8, R8, R11 ;  /* 0x00000008080e7223 */ /* 0x000fe2000001000b */
[----:B------:R-:W-:Y:S02]  /*0310*/  SHF.L.U32 R6, R6, 0x10, RZ ;  /* 0x0000001006067819 */ /* 0x000fe400000006ff */
[----:B------:R-:W-:Y:S01]  /*0320*/  FADD.FTZ R11, R4, R7 ;  /* 0x00000007040b7221 */ /* 0x000fe20000010000 */
[----:B------:R-:W-:Y:S01]  /*0330*/  FFMA.FTZ R15, R7, R7, R14 ;  /* 0x00000007070f7223 */ /* 0x000fe2000001000e */
[C---:B---3--:R-:W-:Y:S02]  /*0340*/  PRMT R4, R2.reuse, 0x7632, R4 ;  /* 0x0000763202047816 */ /* 0x048fe40000000004 */
[----:B------:R-:W-:Y:S01]  /*0350*/  SHF.L.U32 R5, R2, 0x10, RZ ;  /* 0x0000001002057819 */ /* 0x000fe200000006ff */
[----:B------:R-:W-:Y:S01]  /*0360*/  FADD.FTZ R2, R11, R6 ;  /* 0x000000060b027221 */ /* 0x000fe20000010000 */
[----:B------:R-:W-:Y:S01]  /*0370*/  FFMA.FTZ R14, R6, R6, R15 ;  /* 0x00000006060e7223 */ /* 0x000fe2000001000f */
[----:B------:R-:W-:-:S02]  /*0380*/  SHF.L.U32 R4, R4, 0x10, RZ ;  /* 0x0000001004047819 */ /* 0x000fc400000006ff */
[----:B------:R-:W-:Y:S01]  /*0390*/  FADD.FTZ R11, R2, R5 ;  /* 0x00000005020b7221 */ /* 0x000fe20000010000 */
[----:B------:R-:W-:Y:S01]  /*03a0*/  FFMA.FTZ R15, R5, R5, R14 ;  /* 0x00000005050f7223 */ /* 0x000fe2000001000e */
[C---:B------:R-:W-:Y:S02]  /*03b0*/  PRMT R2, R3.reuse, 0x7632, R2 ;  /* 0x0000763203027816 */ /* 0x040fe40000000002 */
[----:B------:R-:W-:Y:S01]  /*03c0*/  SHF.L.U32 R3, R3, 0x10, RZ ;  /* 0x0000001003037819 */ /* 0x000fe200000006ff */
[----:B------:R-:W-:Y:S01]  /*03d0*/  FADD.FTZ R14, R11, R4 ;  /* 0x000000040b0e7221 */ /* 0x000fe20000010000 */
[----:B------:R-:W-:Y:S01]  /*03e0*/  FFMA.FTZ R24, R4, R4, R15 ;  /* 0x0000000404187223 */ /* 0x000fe2000001000f */
[----:B------:R-:W-:Y:S02]  /*03f0*/  SHF.L.U32 R2, R2, 0x10, RZ ;  /* 0x0000001002027819 */ /* 0x000fe400000006ff */
[----:B------:R-:W-:Y:S01]  /*0400*/  FADD.FTZ R15, R14, R3 ;  /* 0x000000030e0f7221 */ /* 0x000fe20000010000 */
[----:B------:R-:W-:Y:S01]  /*0410*/  FFMA.FTZ R23, R3, R3, R24 ;  /* 0x0000000303177223 */ /* 0x000fe20000010018 */
[----:B------:R-:W-:-:S02]  /*0420*/  PRMT R14, R12, 0x7632, R14 ;  /* 0x000076320c0e7816 */ /* 0x000fc4000000000e */
[----:B------:R-:W-:Y:S01]  /*0430*/  SHF.L.U32 R11, R12, 0x10, RZ ;  /* 0x000000100c0b7819 */ /* 0x000fe200000006ff */
[----:B------:R-:W-:Y:S01]  /*0440*/  FADD.FTZ R24, R15, R2 ;  /* 0x000000020f187221 */ /* 0x000fe20000010000 */
[----:B------:R-:W-:Y:S01]  /*0450*/  FFMA.FTZ R28, R2, R2, R23 ;  /* 0x00000002021c7223 */ /* 0x000fe20000010017 */
[----:B------:R-:W-:Y:S02]  /*0460*/  SHF.L.U32 R12, R14, 0x10, RZ ;  /* 0x000000100e0c7819 */ /* 0x000fe400000006ff */
[----:B------:R-:W-:Y:S01]  /*0470*/  FADD.FTZ R23, R24, R11 ;  /* 0x0000000b18177221 */ /* 0x000fe20000010000 */
[----:B------:R-:W-:Y:S01]  /*0480*/  FFMA.FTZ R27, R11, R11, R28 ;  /* 0x0000000b0b1b7223 */ /* 0x000fe2000001001c */
[C---:B------:R-:W-:Y:S02]  /*0490*/  PRMT R15, R13.reuse, 0x7632, R15 ;  /* 0x000076320d0f7816 */ /* 0x040fe4000000000f */
        /* <DEDUP_REMOVED lines=19> */
[----:B------:R-:W-:-:S03]  /*05d0*/  FFMA.FTZ R23, R27, R27, R32 ;  /* 0x0000001b1b177223 */ /* 0x000fc60000010020 */
[----:B------:R-:W-:Y:S01]  /*05e0*/  FADD.FTZ R21, R21, R28 ;  /* 0x0000001c15157221 */ /* 0x000fe20000010000 */
[----:B------:R-:W-:-:S04]  /*05f0*/  FFMA.FTZ R23, R28, R28, R23 ;  /* 0x0000001c1c177223 */ /* 0x000fc80000010017 */
[----:B------:R-:W0:Y:S04]  /*0600*/  SHFL.BFLY PT, R20, R21, 0x10, 0x1f ;  /* 0x0e001f0015147f89 */ /* 0x000e2800000e0000 */
        /* <DEDUP_REMOVED lines=14> */
[----:B------:R-:W-:Y:S01]  /*06f0*/  @!P0 MOV R21, 0x400 ;  /* 0x0000040000158802 */ /* 0x000fe20000000f00 */
[----:B--2---:R-:W-:-:S03]  /*0700*/  FADD.FTZ R35, R36, R35 ;  /* 0x0000002324237221 */ /* 0x004fc60000010000 */
[----:B------:R-:W0:Y:S01]  /*0710*/  SHFL.BFLY PT, R20, R23, 0x1, 0x1f ;  /* 0x0c201f0017147f89 */ /* 0x000e2200000e0000 */
[----:B-1----:R-:W-:-:S03]  /*0720*/  @!P0 LEA R29, R37, R21, 0x18 ;  /* 0x00000015251d8211 */ /* 0x002fc600078ec0ff */
[----:B------:R-:W1:Y:S01]  /*0730*/  SHFL.BFLY PT, R32, R35, 0x1, 0x1f ;  /* 0x0c201f0023207f89 */ /* 0x000e6200000e0000 */
[----:B------:R-:W-:Y:S01]  /*0740*/  @!P0 LEA.HI R29, R22, R29, RZ, 0x1e ;  /* 0x0000001d161d8211 */ /* 0x000fe200078ff0ff */
[----:B0-----:R-:W-:Y:S01]  /*0750*/  FADD.FTZ R20, R23, R20 ;  /* 0x0000001417147221 */ /* 0x001fe20000010000 */
[----:B-1----:R-:W-:-:S05]  /*0760*/  FADD.FTZ R21, R35, R32 ;  /* 0x0000002023157221 */ /* 0x002fca0000010000 */
[----:B------:R0:W-:Y:S01]  /*0770*/  @!P0 STS.64 [R29], R20 ;  /* 0x000000141d008388 */ /* 0x0001e20000000a00 */
[----:B------:R-:W-:Y:S01]  /*0780*/  BAR.SYNC.DEFER_BLOCKING 0x0 ;  /* 0x0000000000007b1d */ /* 0x000fe20000010000 */
[----:B------:R-:W-:-:S13]  /*0790*/  ISETP.GT.U32.AND P0, PT, R22, 0x1f, PT ;  /* 0x0000001f1600780c */ /* 0x000fda0003f04070 */
[----:B0-----:R-:W-:Y:S05]  /*07a0*/  @P0 BRA `(.L_x_508) ;  /* 0x0000000000880947 */ /* 0x001fea0003800000 */
[----:B------:R-:W-:Y:S01]  /*07b0*/  ISETP.GT.U32.AND P0, PT, R22, 0x9, PT ;  /* 0x000000091600780c */ /* 0x000fe20003f04070 */
[----:B------:R-:W-:-:S12]  /*07c0*/  UMOV UR4, 0xffffffff ;  /* 0xffffffff00047882 */ /* 0x000fd80000000000 */
[----:B------:R-:W0:Y:S01]  /*07d0*/  @!P0 S2R R21, SR_CgaCtaId ;  /* 0x0000000000158919 */ /* 0x000e220000008800 */
[----:B------:R-:W-:-:S04]  /*07e0*/  @!P0 MOV R20, 0x400 ;  /* 0x0000040000148802 */ /* 0x000fc80000000f00 */
[----:B0-----:R-:W-:Y:S02]  /*07f0*/  @!P0 LEA R23, R21, R20, 0x18 ;  /* 0x0000001415178211 */ /* 0x001fe400078ec0ff */
[----:B------:R-:W-:Y:S02]  /*0800*/  CS2R R20, SRZ ;  /* 0x0000000000147805 */ /* 0x000fe4000001ff00 */
[----:B------:R-:W-:-:S05]  /*0810*/  @!P0 LEA R23, R22, R23, 0x3 ;  /* 0x0000001716178211 */ /* 0x000fca00078e18ff */
[----:B------:R0:W1:Y:S01]  /*0820*/  @!P0 LDS.64 R20, [R23] ;  /* 0x0000000017148984 */ /* 0x0000620000000a00 */
[----:B------:R-:W-:Y:S05]  /*0830*/  BRA.DIV UR4, `(.L_x_509) ;  /* 0x0000000a04107947 */ /* 0x000fea000b800000 */
[----:B-1----:R-:W1:Y:S04]  /*0840*/  SHFL.BFLY PT, R33, R20, 0x8, 0x1f ;  /* 0x0d001f0014217f89 */ /* 0x002e6800000e0000 */
        /* <DEDUP_REMOVED lines=12> */
[----:B------:R2:W3:Y:S02]  /*0910*/  SHFL.BFLY PT, R21, R36, 0x1, 0x1f ;  /* 0x0c201f0024157f89 */ /* 0x0004e400000e0000 */
[----:B-12---:R-:W-:-:S07]  /*0920*/  FADD.FTZ R20, R37, R35 ;  /* 0x0000002325147221 */ /* 0x006fce0000010000 */
.L_x_520:
[----:B------:R-:W-:Y:S01]  /*0930*/  ISETP.NE.AND P0, PT, R22, RZ, PT ;  /* 0x000000ff1600720c */ /* 0x000fe20003f05270 */
[----:B---3--:R-:W-:-:S12]  /*0940*/  FADD.FTZ R36, R36, R21 ;  /* 0x0000001524247221 */ /* 0x008fd80000010000 */
[----:B------:R-:W1:Y:S01]  /*0950*/  @!P0 S2R R32, SR_CgaCtaId ;  /* 0x0000000000208919 */ /* 0x000e620000008800 */
[----:B------:R-:W-:Y:S01]  /*0960*/  @!P0 FMUL.FTZ R20, R20, 0.00019531250291038304567 ;  /* 0x394ccccd14148820 */ /* 0x000fe20000410000 */
[----:B0-----:R-:W-:-:S03]  /*0970*/  @!P0 MOV R23, 0x400 ;  /* 0x0000040000178802 */ /* 0x001fc60000000f00 */
[----:B------:R-:W-:-:S04]  /*0980*/  @!P0 FMUL.FTZ R21, R20, R20 ;  /* 0x0000001414158220 */ /* 0x000fc80000410000 */
[----:B------:R-:W-:-:S05]  /*0990*/  @!P0 FFMA.FTZ R21, R36, 0.00019531250291038304567, -R21 ;  /* 0x394ccccd24158823 */ /* 0x000fca0000010815 */
[----:B------:R-:W-:Y:S02]  /*09a0*/  @!P0 FMNMX.FTZ R21, RZ, R21, !PT ;  /* 0x00000015ff158209 */ /* 0x000fe40007810000 */
[----:B-1----:R-:W-:-:S05]  /*09b0*/  @!P0 LEA R23, R32, R23, 0x18 ;  /* 0x0000001720178211 */ /* 0x002fca00078ec0ff */
[----:B------:R0:W-:Y:S02]  /*09c0*/  @!P0 STS.64 [R23+0x50], R20 ;  /* 0x0000501417008388 */ /* 0x0001e40000000a00 */
.L_x_508:
[----:B------:R-:W-:Y:S05]  /*09d0*/  WARPSYNC.ALL ;  /* 0x0000000000007948 */ /* 0x000fea0003800000 */
[----:B0-----:R-:W0:Y:S01]  /*09e0*/  LDC.64 R20, c[0x0][0x3b0] ;  /* 0x0000ec00ff147b82 */ /* 0x001e220000000a00 */
[----:B------:R-:W-:Y:S07]  /*09f0*/  BSSY.RECONVERGENT B0, `(.L_x_510) ;  /* 0x0000010000007945 */ /* 0x000fee0003800200 */
[----:B------:R-:W-:Y:S01]  /*0a00*/  BAR.SYNC.DEFER_BLOCKING 0x0 ;  /* 0x0000000000007b1d */ /* 0x000fe20000010000 */
[----:B0-----:R-:W-:-:S04]  /*0a10*/  ISETP.NE.U32.AND P0, PT, R20, RZ, PT ;  /* 0x000000ff1400720c */ /* 0x001fc80003f05070 */
[----:B------:R-:W-:-:S04]  /*0a20*/  ISETP.NE.AND.EX P0, PT, R21, RZ, PT, P0 ;  /* 0x000000ff1500720c */ /* 0x000fc80003f05300 */
[----:B------:R-:W-:-:S13]  /*0a30*/  ISETP.NE.OR P0, PT, R22, RZ, !P0 ;  /* 0x000000ff1600720c */ /* 0x000fda0004705670 */
[----:B------:R-:W-:Y:S05]  /*0a40*/  @P0 BRA `(.L_x_511) ;  /* 0x0000000000280947 */ /* 0x000fea0003800000 */
[----:B------:R-:W0:Y:S01]  /*0a50*/  S2UR UR5, SR_CgaCtaId ;  /* 0x00000000000579c3 */ /* 0x000e220000008800 */
[----:B------:R-:W-:Y:S01]  /*0a60*/  UMOV UR4, 0x400 ;  /* 0x0000040000047882 */ /* 0x000fe20000000000 */
[----:B------:R-:W-:Y:S01]  /*0a70*/  IMAD.WIDE.U32 R32, R25, 0x40, RZ ;  /* 0x0000004019207825 */ /* 0x000fe200078e00ff */
[----:B------:R-:W-:-:S04]  /*0a80*/  SHF.L.U32 R25, R26, 0x1, RZ ;  /* 0x000000011a197819 */ /* 0x000fc800000006ff */
[----:B------:R-:W-:-:S04]  /*0a90*/  LOP3.LUT R25, R32, R25, RZ, 0xfc, !PT ;  /* 0x0000001920197212 */ /* 0x000fc800078efcff */
[----:B------:R-:W-:-:S04]  /*0aa0*/  LEA R20, P0, R25, R20, 0x2 ;  /* 0x0000001419147211 */ /* 0x000fc800078010ff */
[----:B------:R-:W-:Y:S01]  /*0ab0*/  LEA.HI.X R21, R25, R21, R33, 0x2, P0 ;  /* 0x0000001519157211 */ /* 0x000fe200000f1421 */
[----:B0-----:R-:W-:-:S09]  /*0ac0*/  ULEA UR4, UR5, UR4, 0x18 ;  /* 0x0000000405047291 */ /* 0x001fd2000f8ec0ff */
[----:B------:R-:W0:Y:S04]  /*0ad0*/  LDS.64 R22, [UR4+0x50] ;  /* 0x00005004ff167984 */ /* 0x000e280008000a00 */
[----:B0-----:R0:W-:Y:S02]  /*0ae0*/  STG.E.64 desc[UR6][R20.64], R22 ;  /* 0x0000001614007986 */ /* 0x0011e4000c101b06 */
.L_x_511:
[----:B------:R-:W-:Y:S05]  /*0af0*/  BSYNC.RECONVERGENT B0 ;  /* 0x0000000000007941 */ /* 0x000fea0003800200 */
.L_x_510:
[----:B------:R-:W1:Y:S01]  /*0b00*/  S2UR UR5, SR_CgaCtaId ;  /* 0x00000000000579c3 */ /* 0x000e620000008800 */
[----:B------:R-:W-:Y:S01]  /*0b10*/  LOP3.LUT R30, R30, 0xffff, RZ, 0xc0, !PT ;  /* 0x0000ffff1e1e7812 */ /* 0x000fe200078ec0ff */
[----:B------:R-:W-:Y:S02]  /*0b20*/  UMOV UR4, 0x400 ;  /* 0x0000040000047882 */ /* 0x000fe40000000000 */
[----:B------:R-:W-:Y:S02]  /*0b30*/  UIADD3 UR4, UPT, UPT, UR4, 0x50, URZ ;  /* 0x0000005004047890 */ /* 0x000fe4000fffe0ff */
[----:B0-----:R-:W-:-:S05]  /*0b40*/  IMAD R21, R30, 0xcccd, RZ ;  /* 0x0000cccd1e157824 */ /* 0x001fca00078e02ff */
[----:B------:R-:W-:Y:S01]  /*0b50*/  LEA.HI R26, R21, -R26, RZ, 0xa ;  /* 0x8000001a151a7211 */ /* 0x000fe200078f50ff */
[----:B-1----:R-:W-:-:S06]  /*0b60*/  ULEA UR4, UR5, UR4, 0x18 ;  /* 0x0000000405047291 */ /* 0x002fcc000f8ec0ff */
[----:B------:R-:W-:-:S05]  /*0b70*/  LEA R20, R26, UR4, 0x3 ;  /* 0x000000041a147c11 */ /* 0x000fca000f8e18ff */
[----:B------:R-:W0:Y:S01]  /*0b80*/  LDCU UR4, c[0x0][0x3a0] ;  /* 0x00007400ff0477ac */ /* 0x000e220008000800 */
[----:B------:R-:W0:Y:S02]  /*0b90*/  LDS.64 R20, [R20] ;  /* 0x0000000014147984 */ /* 0x000e240000000a00 */
[----:B0-----:R-:W-:Y:S01]  /*0ba0*/  FADD.FTZ R21, R21, UR4 ;  /* 0x0000000415157e21 */ /* 0x001fe20008010000 */
[--C-:B------:R-:W-:Y:S01]  /*0bb0*/  FADD.FTZ R0, R0, -R20.reuse ;  /* 0x8000001400007221 */ /* 0x100fe20000010000 */
[--C-:B------:R-:W-:Y:S01]  /*0bc0*/  FADD.FTZ R26, R6, -R20.reuse ;  /* 0x80000014061a7221 */ /* 0x100fe20000010000 */
[--C-:B------:R-:W-:Y:S01]  /*0bd0*/  FADD.FTZ R6, R5, -R20.reuse ;  /* 0x8000001405067221 */ /* 0x100fe20000010000 */
[--C-:B------:R-:W-:Y:S01]  /*0be0*/  FADD.FTZ R30, R2, -R20.reuse ;  /* 0x80000014021e7221 */ /* 0x100fe20000010000 */
[--C-:B------:R-:W-:Y:S01]  /*0bf0*/  FADD.FTZ R8, R8, -R20.reuse ;  /* 0x8000001408087221 */ /* 0x100fe20000010000 */
[----:B------:R-:W0:Y:S01]  /*0c00*/  MUFU.RSQ R21, R21 ;  /* 0x0000001500157308 */ /* 0x000e220000001400 */
        /* <DEDUP_REMOVED lines=11> */
[----:B-----5:R-:W-:Y:S01]  /*0cc0*/  SHF.L.U32 R3, R18, 0x10, RZ ;  /* 0x0000001012037819 */ /* 0x020fe200000006ff */
[----:B------:R-:W1:Y:S01]  /*0cd0*/  LDCU.64 UR4, c[0x0][0x380] ;  /* 0x00007000ff0477ac */ /* 0x000e620008000a00 */
[----:B------:R-:W-:-:S02]  /*0ce0*/  SHF.L.U32 R20, R16, 0x10, RZ ;  /* 0x0000001010147819 */ /* 0x000fc400000006ff */
[----:B------:R-:W-:Y:S01]  /*0cf0*/  PRMT R18, R18, 0x7632, R18 ;  /* 0x0000763212127816 */ /* 0x000fe20000000012 */
[C---:B0-----:R-:W-:Y:S01]  /*0d00*/  FMUL.FTZ R5, R21.reuse, R0 ;  /* 0x0000000015057220 */ /* 0x041fe20000410000 */
[C---:B------:R-:W-:Y:S01]  /*0d10*/  FMUL.FTZ R0, R21.reuse, R6 ;  /* 0x0000000615007220 */ /* 0x040fe20000410000 */
[C---:B------:R-:W-:Y:S01]  /*0d20*/  FMUL.FTZ R7, R21.reuse, R2 ;  /* 0x0000000215077220 */ /* 0x040fe20000410000 */
[----:B------:R-:W-:Y:S01]  /*0d30*/  FMUL.FTZ R11, R21, R24 ;  /* 0x00000018150b7220 */ /* 0x000fe20000410000 */
[----:B------:R-:W-:Y:S01]  /*0d40*/  PRMT R16, R16, 0x7632, R16 ;  /* 0x0000763210107816 */ /* 0x000fe20000000010 */
[--C-:B------:R-:W-:Y:S01]  /*0d50*/  FFMA.FTZ R6, R5, R3, R20.reuse ;  /* 0x0000000305067223 */ /* 0x100fe20000010014 */
[C-C-:B------:R-:W-:Y:S01]  /*0d60*/  FFMA.FTZ R5, R3.reuse, R0, R20.reuse ;  /* 0x0000000003057223 */ /* 0x140fe20000010014 */
[C-C-:B------:R-:W-:Y:S01]  /*0d70*/  FFMA.FTZ R0, R3.reuse, R7, R20.reuse ;  /* 0x0000000703007223 */ /* 0x140fe20000010014 */
[----:B------:R-:W-:Y:S01]  /*0d80*/  FFMA.FTZ R20, R3, R11, R20 ;  /* 0x0000000b03147223 */ /* 0x000fe20000010014 */
[----:B------:R-:W-:Y:S01]  /*0d90*/  SHF.L.U32 R11, R18, 0x10, RZ ;  /* 0x00000010120b7819 */ /* 0x000fe200000006ff */
[C---:B------:R-:W-:Y:S01]  /*0da0*/  FMUL.FTZ R8, R21.reuse, R8 ;  /* 0x0000000815087220 */ /* 0x040fe20000410000 */
[----:B------:R-:W-:Y:S01]  /*0db0*/  SHF.L.U32 R3, R16, 0x10, RZ ;  /* 0x0000001010037819 */ /* 0x000fe200000006ff */
[C---:B------:R-:W-:Y:S01]  /*0dc0*/  FMUL.FTZ R4, R21.reuse, R4 ;  /* 0x0000000415047220 */ /* 0x040fe20000410000 */
[C---:B------:R-:W-:Y:S01]  /*0dd0*/  FMUL.FTZ R12, R21.reuse, R12 ;  /* 0x0000000c150c7220 */ /* 0x040fe20000410000 */
[----:B------:R-:W-:Y:S01]  /*0de0*/  FMUL.FTZ R36, R21, R36 ;  /* 0x0000002415247220 */ /* 0x000fe20000410000 */
[----:B------:R-:W-:Y:S01]  /*0df0*/  PRMT R15, R19, 0x7632, R15 ;  /* 0x00007632130f7816 */ /* 0x000fe2000000000f */
[--C-:B------:R-:W-:Y:S01]  /*0e00*/  FFMA.FTZ R13, R8, R11, R3.reuse ;  /* 0x0000000b080d7223 */ /* 0x100fe20000010003 */
[----:B------:R-:W-:Y:S01]  /*0e10*/  PRMT R16, R17, 0x7632, R16 ;  /* 0x0000763211107816 */ /* 0x000fe20000000010 */
[C-C-:B------:R-:W-:Y:S01]  /*0e20*/  FFMA.FTZ R4, R11.reuse, R4, R3.reuse ;  /* 0x000000040b047223 */ /* 0x140fe20000010003 */
[--C-:B------:R-:W-:Y:S01]  /*0e30*/  FFMA.FTZ R7, R11, R12, R3.reuse ;  /* 0x0000000c0b077223 */ /* 0x100fe20000010003 */
[----:B------:R-:W-:Y:S01]  /*0e40*/  SHF.L.U32 R19, R19, 0x10, RZ ;  /* 0x0000001013137819 */ /* 0x000fe200000006ff */
[----:B------:R-:W-:Y:S01]  /*0e50*/  FFMA.FTZ R11, R11, R36, R3 ;  /* 0x000000240b0b7223 */ /* 0x000fe20000010003 */
[C---:B------:R-:W-:Y:S01]  /*0e60*/  FMUL.FTZ R22, R21.reuse, R22 ;  /* 0x0000001615167220 */ /* 0x040fe20000410000 */
[C---:B------:R-:W-:Y:S01]  /*0e70*/  FMUL.FTZ R32, R21.reuse, R32 ;  /* 0x0000002015207220 */ /* 0x040fe20000410000 */
[C---:B------:R-:W-:Y:S01]  /*0e80*/  FMUL.FTZ R14, R21.reuse, R14 ;  /* 0x0000000e150e7220 */ /* 0x040fe20000410000 */
[----:B------:R-:W-:Y:S01]  /*0e90*/  FMUL.FTZ R27, R21, R27 ;  /* 0x0000001b151b7220 */ /* 0x000fe20000410000 */
[----:B------:R-:W-:Y:S01]  /*0ea0*/  IMAD.U32 R2, R17, 0x10000, RZ ;  /* 0x0001000011027824 */ /* 0x000fe200078e00ff */
[----:B------:R-:W-:Y:S01]  /*0eb0*/  SHF.L.U32 R3, R15, 0x10, RZ ;  /* 0x000000100f037819 */ /* 0x000fe200000006ff */
[C---:B------:R-:W-:Y:S01]  /*0ec0*/  FMUL.FTZ R26, R21.reuse, R26 ;  /* 0x0000001a151a7220 */ /* 0x040fe20000410000 */
[----:B------:R-:W-:Y:S01]  /*0ed0*/  SHF.L.U32 R15, R16, 0x10, RZ ;  /* 0x00000010100f7819 */ /* 0x000fe200000006ff */
[C---:B------:R-:W-:Y:S01]  /*0ee0*/  FMUL.FTZ R30, R21.reuse, R30 ;  /* 0x0000001e151e7220 */ /* 0x040fe20000410000 */
[C---:B------:R-:W-:Y:S01]  /*0ef0*/  FMUL.FTZ R34, R21.reuse, R34 ;  /* 0x0000002215227220 */ /* 0x040fe20000410000 */
[----:B------:R-:W-:Y:S01]  /*0f00*/  FMUL.FTZ R28, R21, R28 ;  /* 0x0000001c151c7220 */ /* 0x000fe20000410000 */
[--C-:B------:R-:W-:Y:S01]  /*0f10*/  FFMA.FTZ R22, R22, R19, R2.reuse ;  /* 0x0000001316167223 */ /* 0x100fe20000010002 */
[C-C-:B------:R-:W-:Y:S01]  /*0f20*/  FFMA.FTZ R32, R19.reuse, R32, R2.reuse ;  /* 0x0000002013207223 */ /* 0x140fe20000010002 */
[C-C-:B------:R-:W-:Y:S01]  /*0f30*/  FFMA.FTZ R14, R19.reuse, R14, R2.reuse ;  /* 0x0000000e130e7223 */ /* 0x140fe20000010002 */
[----:B------:R-:W-:Y:S01]  /*0f40*/  FFMA.FTZ R27, R19, R27, R2 ;  /* 0x0000001b131b7223 */ /* 0x000fe20000010002 */
[----:B-1----:R-:W-:Y:S01]  /*0f50*/  IADD3 R2, P0, PT, R9, UR4, RZ ;  /* 0x0000000409027c10 */ /* 0x002fe2000ff1e0ff */
[--C-:B------:R-:W-:Y:S01]  /*0f60*/  FFMA.FTZ R9, R26, R3, R15.reuse ;  /* 0x000000031a097223 */ /* 0x100fe2000001000f */
[C-C-:B------:R-:W-:Y:S01]  /*0f70*/  FFMA.FTZ R17, R3.reuse, R30, R15.reuse ;  /* 0x0000001e03117223 */ /* 0x140fe2000001000f */
[C-C-:B------:R-:W-:Y:S01]  /*0f80*/  FFMA.FTZ R19, R3.reuse, R34, R15.reuse ;  /* 0x0000002203137223 */ /* 0x140fe2000001000f */
[----:B------:R-:W-:Y:S01]  /*0f90*/  FFMA.FTZ R28, R3, R28, R15 ;  /* 0x0000001c031c7223 */ /* 0x000fe2000001000f */
[----:B------:R-:W-:-:S02]  /*0fa0*/  F2FP.BF16.F32.PACK_AB R4, R4, R5 ;  /* 0x000000050404723e */ /* 0x000fc400000010ff */
[----:B------:R-:W-:Y:S02]  /*0fb0*/  IADD3.X R3, PT, PT, R10, UR5, RZ, P0, !PT ;  /* 0x000000050a037c10 */ /* 0x000fe400087fe4ff */
[----:B------:R-:W-:Y:S02]  /*0fc0*/  F2FP.BF16.F32.PACK_AB R8, R13, R6 ;  /* 0x000000060d08723e */ /* 0x000fe400000010ff */
[----:B------:R-:W-:Y:S02]  /*0fd0*/  F2FP.BF16.F32.PACK_AB R9, R9, R22 ;  /* 0x000000160909723e */ /* 0x000fe400000010ff */
[----:B------:R-:W-:Y:S02]  /*0fe0*/  F2FP.BF16.F32.PACK_AB R5, R17, R32 ;  /* 0x000000201105723e */ /* 0x000fe400000010ff */
[----:B------:R-:W-:Y:S01]  /*0ff0*/  F2FP.BF16.F32.PACK_AB R18, R7, R0 ;  /* 0x000000000712723e */ /* 0x000fe200000010ff */
[----:B------:R-:W-:Y:S01]  /*1000*/  STG.E.64 desc[UR6][R2.64], R8 ;  /* 0x0000000802007986 */ /* 0x000fe2000c101b06 */
[----:B------:R-:W-:-:S02]  /*1010*/  F2FP.BF16.F32.PACK_AB R19, R19, R14 ;  /* 0x0000000e1313723e */ /* 0x000fc400000010ff */
[----:B------:R-:W-:Y:S01]  /*1020*/  F2FP.BF16.F32.PACK_AB R20, R11, R20 ;  /* 0x000000140b14723e */ /* 0x000fe200000010ff */
[----:B------:R-:W-:Y:S01]  /*1030*/  STG.E.64 desc[UR6][R2.64+0x14000], R4 ;  /* 0x0140000402007986 */ /* 0x000fe2000c101b06 */
[----:B------:R-:W-:-:S03]  /*1040*/  F2FP.BF16.F32.PACK_AB R21, R28, R27 ;  /* 0x0000001b1c15723e */ /* 0x000fc600000010ff */
[----:B------:R-:W-:Y:S04]  /*1050*/  STG.E.64 desc[UR6][R2.64+0x28000], R18 ;  /* 0x0280001202007986 */ /* 0x000fe8000c101b06 */
[----:B------:R-:W-:Y:S01]  /*1060*/  STG.E.64 desc[UR6][R2.64+0x3c000], R20 ;  /* 0x03c0001402007986 */ /* 0x000fe2000c101b06 */
[----:B------:R-:W-:Y:S05]  /*1070*/  EXIT ;  /* 0x000000000000794d */ /* 0x000fea0003800000 */
.L_x_509:
[----:B------:R-:W-:Y:S01]  /*1080*/  HFMA2 R29, -RZ, RZ, 0, 4.76837158203125e-07 ;  /* 0x00000008ff1d7431 */ /* 0x000fe200000001ff */
[----:B0-----:R-:W-:Y:S02]  /*1090*/  MOV R23, 0xffffffff ;  /* 0xffffffff00177802 */ /* 0x001fe40000000f00 */
[----:B-1----:R-:W-:Y:S02]  /*10a0*/  MOV R34, R20 ;  /* 0x0000001400227202 */ /* 0x002fe40000000f00 */
[----:B------:R-:W-:-:S07]  /*10b0*/  MOV R32, 0x1f ;  /* 0x0000001f00207802 */ /* 0x000fce0000000f00 */
[----:B-----5:R-:W-:Y:S05]  /*10c0*/  WARPSYNC.COLLECTIVE R23, `(.L_x_512) ;  /* 0x0000000017087348 */ /* 0x020fea0003c00000 */
[----:B------:R0:W1:Y:S02]  /*10d0*/  SHFL.BFLY P0, R23, R34, R29, R32 ;  /* 0x0c00001d22177389 */ /* 0x0000640000000020 */
[----:B01---5:R-:W-:Y:S05]  /*10e0*/  ENDCOLLECTIVE ;  /* 0x000000000000791b */ /* 0x023fea0003800000 */
.L_x_512:
[----:B------:R-:W-:Y:S02]  /*10f0*/  MOV R34, R21 ;  /* 0x0000001500227202 */ /* 0x000fe40000000f00 */
[----:B------:R-:W-:Y:S02]  /*1100*/  MOV R33, R23 ;  /* 0x0000001700217202 */ /* 0x000fe40000000f00 */
[----:B------:R-:W-:-:S03]  /*1110*/  MOV R23, 0xffffffff ;  /* 0xffffffff00177802 */ /* 0x000fc60000000f00 */
[----:B------:R-:W-:-:S07]  /*1120*/  FADD.FTZ R20, R33, R20 ;  /* 0x0000001421147221 */ /* 0x000fce0000010000 */
[----:B------:R-:W-:Y:S05]  /*1130*/  WARPSYNC.COLLECTIVE R23, `(.L_x_513) ;  /* 0x0000000017087348 */ /* 0x000fea0003c00000 */
[----:B------:R0:W1:Y:S02]  /*1140*/  SHFL.BFLY P0, R23, R34, R29, R32 ;  /* 0x0c00001d22177389 */ /* 0x0000640000000020 */
[----:B01----:R-:W-:Y:S05]  /*1150*/  ENDCOLLECTIVE ;  /* 0x000000000000791b */ /* 0x003fea0003800000 */
.L_x_513:
[----:B------:R-:W-:Y:S01]  /*1160*/  HFMA2 R29, -RZ, RZ, 0, 2.384185791015625e-07 ;  /* 0x00000004ff1d7431 */ /* 0x000fe200000001ff */
[----:B------:R-:W-:Y:S02]  /*1170*/  MOV R34, R20 ;  /* 0x0000001400227202 */ /* 0x000fe40000000f00 */
[----:B------:R-:W-:Y:S02]  /*1180*/  MOV R36, R23 ;  /* 0x0000001700247202 */ /* 0x000fe40000000f00 */
[----:B------:R-:W-:-:S03]  /*1190*/  MOV R23, 0xffffffff ;  /* 0xffffffff00177802 */ /* 0x000fc60000000f00 */
[----:B------:R-:W-:-:S07]  /*11a0*/  FADD.FTZ R33, R36, R21 ;  /* 0x0000001524217221 */ /* 0x000fce0000010000 */
[----:B------:R-:W-:Y:S05]  /*11b0*/  WARPSYNC.COLLECTIVE R23, `(.L_x_514) ;  /* 0x0000000017087348 */ /* 0x000fea0003c00000 */
[----:B------:R0:W1:Y:S02]  /*11c0*/  SHFL.BFLY P0, R23, R34, R29, R32 ;  /* 0x0c00001d22177389 */ /* 0x0000640000000020 */
[----:B01----:R-:W-:Y:S05]  /*11d0*/  ENDCOLLECTIVE ;  /* 0x000000000000791b */ /* 0x003fea0003800000 */
.L_x_514:
[----:B------:R-:W-:Y:S02]  /*11e0*/  MOV R34, R33 ;  /* 0x0000002100227202 */ /* 0x000fe40000000f00 */
[----:B------:R-:W-:Y:S01]  /*11f0*/  MOV R37, R23 ;  /* 0x0000001700257202 */ /* 0x000fe20000000f00 */
[----:B------:R-:W-:-:S04]  /*1200*/  IMAD.MOV.U32 R23, RZ, RZ, -0x1 ;  /* 0xffffffffff177424 */ /* 0x000fc800078e00ff */
[----:B------:R-:W-:-:S07]  /*1210*/  FADD.FTZ R37, R20, R37 ;  /* 0x0000002514257221 */ /* 0x000fce0000010000 */
[----:B------:R-:W-:Y:S05]  /*1220*/  WARPSYNC.COLLECTIVE R23, `(.L_x_515) ;  /* 0x0000000017087348 */ /* 0x000fea0003c00000 */
[----:B------:R0:W1:Y:S02]  /*1230*/  SHFL.BFLY P0, R23, R34, R29, R32 ;  /* 0x0c00001d22177389 */ /* 0x0000640000000020 */
[----:B01----:R-:W-:Y:S05]  /*1240*/  ENDCOLLECTIVE ;  /* 0x000000000000791b */ /* 0x003fea0003800000 */
.L_x_515:
[----:B------:R-:W-:Y:S01]  /*1250*/  HFMA2 R29, -RZ, RZ, 0, 1.1920928955078125e-07 ;  /* 0x00000002ff1d7431 */ /* 0x000fe200000001ff */
[----:B------:R-:W-:Y:S02]  /*1260*/  MOV R34, R37 ;  /* 0x0000002500227202 */ /* 0x000fe40000000f00 */
[----:B------:R-:W-:Y:S02]  /*1270*/  MOV R36, R23 ;  /* 0x0000001700247202 */ /* 0x000fe40000000f00 */
[----:B------:R-:W-:-:S03]  /*1280*/  MOV R23, 0xffffffff ;  /* 0xffffffff00177802 */ /* 0x000fc60000000f00 */
[----:B------:R-:W-:-:S07]  /*1290*/  FADD.FTZ R33, R33, R36 ;  /* 0x0000002421217221 */ /* 0x000fce0000010000 */
[----:B------:R-:W-:Y:S05]  /*12a0*/  WARPSYNC.COLLECTIVE R23, `(.L_x_516) ;  /* 0x0000000017087348 */ /* 0x000fea0003c00000 */
[----:B------:R0:W1:Y:S02]  /*12b0*/  SHFL.BFLY P0, R23, R34, R29, R32 ;  /* 0x0c00001d22177389 */ /* 0x0000640000000020 */
[----:B01----:R-:W-:Y:S05]  /*12c0*/  ENDCOLLECTIVE ;  /* 0x000000000000791b */ /* 0x003fea0003800000 */
.L_x_516:
[----:B------:R-:W-:Y:S02]  /*12d0*/  MOV R34, R33 ;  /* 0x0000002100227202 */ /* 0x000fe40000000f00 */
[----:B------:R-:W-:Y:S02]  /*12e0*/  MOV R35, R23 ;  /* 0x0000001700237202 */ /* 0x000fe40000000f00 */
[----:B------:R-:W-:-:S03]  /*12f0*/  MOV R23, 0xffffffff ;  /* 0xffffffff00177802 */ /* 0x000fc60000000f00 */
[----:B------:R-:W-:-:S07]  /*1300*/  FADD.FTZ R37, R37, R35 ;  /* 0x0000002325257221 */ /* 0x000fce0000010000 */
[----:B------:R-:W-:Y:S05]  /*1310*/  WARPSYNC.COLLECTIVE R23, `(.L_x_517) ;  /* 0x0000000017087348 */ /* 0x000fea0003c00000 */
[----:B------:R0:W1:Y:S02]  /*1320*/  SHFL.BFLY P0, R23, R34, R29, R32 ;  /* 0x0c00001d22177389 */ /* 0x0000640000000020 */
[----:B01----:R-:W-:Y:S05]  /*1330*/  ENDCOLLECTIVE ;  /* 0x000000000000791b */ /* 0x003fea0003800000 */
.L_x_517:
[----:B------:R-:W-:Y:S01]  /*1340*/  HFMA2 R29, -RZ, RZ, 0, 5.9604644775390625e-08 ;  /* 0x00000001ff1d7431 */ /* 0x000fe200000001ff */
[----:B------:R-:W-:Y:S02]  /*1350*/  MOV R34, R37 ;  /* 0x0000002500227202 */ /* 0x000fe40000000f00 */
[----:B------:R-:W-:Y:S02]  /*1360*/  MOV R36, R23 ;  /* 0x0000001700247202 */ /* 0x000fe40000000f00 */
[----:B------:R-:W-:-:S03]  /*1370*/  MOV R23, 0xffffffff ;  /* 0xffffffff00177802 */ /* 0x000fc60000000f00 */
[----:B------:R-:W-:-:S07]  /*1380*/  FADD.FTZ R36, R33, R36 ;  /* 0x0000002421247221 */ /* 0x000fce0000010000 */
[----:B------:R-:W-:Y:S05]  /*1390*/  WARPSYNC.COLLECTIVE R23, `(.L_x_518) ;  /* 0x0000000017087348 */ /* 0x000fea0003c00000 */
[----:B------:R0:W1:Y:S02]  /*13a0*/  SHFL.BFLY P0, R23, R34, R29, R32 ;  /* 0x0c00001d22177389 */ /* 0x0000640000000020 */
[----:B01----:R-:W-:Y:S05]  /*13b0*/  ENDCOLLECTIVE ;  /* 0x000000000000791b */ /* 0x003fea0003800000 */
.L_x_518:
[----:B------:R-:W-:Y:S02]  /*13c0*/  MOV R34, R36 ;  /* 0x0000002400227202 */ /* 0x000fe40000000f00 */
[----:B------:R-:W-:Y:S02]  /*13d0*/  MOV R35, R23 ;  /* 0x0000001700237202 */ /* 0x000fe40000000f00 */
[----:B------:R-:W-:-:S03]  /*13e0*/  MOV R23, 0xffffffff ;  /* 0xffffffff00177802 */ /* 0x000fc60000000f00 */
[----:B------:R-:W-:-:S07]  /*13f0*/  FADD.FTZ R20, R37, R35 ;  /* 0x0000002325147221 */ /* 0x000fce0000010000 */
[----:B------:R-:W-:Y:S05]  /*1400*/  WARPSYNC.COLLECTIVE R23, `(.L_x_519) ;  /* 0x0000000017087348 */ /* 0x000fea0003c00000 */
[----:B------:R0:W1:Y:S02]  /*1410*/  SHFL.BFLY P0, R23, R34, R29, R32 ;  /* 0x0c00001d22177389 */ /* 0x0000640000000020 */
[----:B01----:R-:W-:Y:S05]  /*1420*/  ENDCOLLECTIVE ;  /* 0x000000000000791b */ /* 0x003fea0003800000 */
.L_x_519:
[----:B------:R-:W-:Y:S01]  /*1430*/  MOV R21, R23 ;  /* 0x0000001700157202 */ /* 0x000fe20000000f00 */
[----:B------:R-:W-:Y:S06]  /*1440*/  BRA `(.L_x_520) ;  /* 0xfffffff400387947 */ /* 0x000fec000383ffff */
.L_x_521:
        /* <DEDUP_REMOVED lines=11> */
.L_x_1141:


//--------------------- .text._ZN13group_norm_v214gn_cuda_kernelI13__nv_bfloat16Li320ELi1ELi32ELi80ELi64ELb0ELi64ELi80ELi80ELi4ELb0ELi148ELb0ELb0ENS_16CompileConditionILi1000EEEEEvPT_PKS4_S7_S7_flPfS8_Pj --------------------------
	.section	.text._ZN13group_norm_v214gn_cuda_kernelI13__nv_bfloat16Li320ELi1ELi32ELi80ELi64ELb0ELi64ELi80ELi80ELi4ELb0ELi148ELb0ELb0ENS_16CompileConditionILi1000EEEEEvPT_PKS4_S7_S7_flPfS8_Pj,"ax",@progbits
	.align	128
        .global         _ZN13group_norm_v214gn_cuda_kernelI13__nv_bfloat16Li320ELi1ELi32ELi80ELi64ELb0ELi64ELi80ELi80ELi4ELb0ELi148ELb0ELb0ENS_16CompileConditionILi1000EEEEEvPT_PKS4_S7_S7_flPfS8_Pj
        .type           _ZN13group_norm_v214gn_cuda_kernelI13__nv_bfloat16Li320ELi1ELi32ELi80ELi64ELb0ELi64ELi80ELi80ELi4ELb0ELi148ELb0ELb0ENS_16CompileConditionILi1000EEEEEvPT_PKS4_S7_S7_flPfS8_Pj,@function
        .size           _ZN13group_norm_v214gn_cuda_kernelI13__nv_bfloat16Li320ELi1ELi32ELi80ELi64ELb0ELi64ELi80ELi80ELi4ELb0ELi148ELb0ELb0ENS_16CompileConditionILi1000EEEEEvPT_PKS4_S7_S7_flPfS8_Pj,(.L_x_1142 - _ZN13group_norm_v214gn_cuda_kernelI13__nv_bfloat16Li320ELi1ELi32ELi80ELi64ELb0ELi64ELi80ELi80ELi4ELb0ELi148ELb0ELb0ENS_16CompileConditionILi1000EEEEEvPT_PKS4_S7_S7_flPfS8_Pj)
        .other          _ZN13group_norm_v214gn_cuda_kernelI13__nv_bfloat16Li320ELi1ELi32ELi80ELi64ELb0ELi64ELi80ELi80ELi4ELb0ELi148ELb0ELb0ENS_16CompileConditionILi1000EEEEEvPT_PKS4_S7_S7_flPfS8_Pj,@"STO_CUDA_ENTRY STV_DEFAULT"
_ZN13group_norm_v214gn_cuda_kernelI13__nv_bfloat16Li320ELi1ELi32ELi80ELi64ELb0ELi64ELi80ELi80ELi4ELb0ELi148ELb0ELb0ENS_16CompileConditionILi1000EEEEEvPT_PKS4_S7_S7_flPfS8_Pj:
.text._ZN13group_norm_v214gn_cuda_kernelI13__nv_bfloat16Li320ELi1ELi32ELi80ELi64ELb0ELi64ELi80ELi80ELi4ELb0ELi148ELb0ELb0ENS_16CompileConditionILi1000EEEEEvPT_PKS4_S7_S7_flPfS8_Pj:
        /* <DEDUP_REMOVED lines=147> */
.L_x_534:
        /* <DEDUP_REMOVED lines=10> */
.L_x_522:
        /* <DEDUP_REMOVED lines=18> */
.L_x_525:
[----:B------:R-:W-:Y:S05]  /*0af0*/  BSYNC.RECONVERGENT B0 ;  /* 0x0000000000007941 */ /* 0x000fea0003800200 */
.L_x_524:
        /* <DEDUP_REMOVED lines=88> */
.L_x_523:
[----:B------:R-:W-:Y:S01]  /*1080*/  HFMA2 R29, -RZ, RZ, 0, 4.76837158203125e-07 ;  /* 0x00000008ff1d7431 */ /* 0x000fe200000001ff */
[----:B0-----:R-:W-:Y:S02]  /*1090*/  MOV R23, 0xffffffff ;  /* 0xffffffff00177802 */ /* 0x001fe40000000f00 */
[----:B-1----:R-:W-:Y:S02]  /*10a0*/  MOV R34, R20 ;  /* 0x0000001400227202 */ /* 0x002fe40000000f00 */
[----:B------:R-:W-:-:S07]  /*10b0*/  MOV R32, 0x1f ;  /* 0x0000001f00207802 */ /* 0x000fce0000000f00 */
[----:B-----5:R-:W-:Y:S05]  /*10c0*/  WARPSYNC.COLLECTIVE R23, `(.L_x_526) ;  /* 0x0000000017087348 */ /* 0x020fea0003c00000 */
[----:B------:R0:W1:Y:S02]  /*10d0*/  SHFL.BFLY P0, R23, R34, R29, R32 ;  /* 0x0c00001d22177389 */ /* 0x0000640000000020 */
[----:B01---5:R-:W-:Y:S05]  /*10e0*/  ENDCOLLECTIVE ;  /* 0x000000000000791b */ /* 0x023fea0003800000 */
.L_x_526:
[----:B------:R-:W-:Y:S02]  /*10f0*/  MOV R34, R21 ;  /* 0x0000001500227202 */ /* 0x000fe40000000f00 */
[----:B------:R-:W-:Y:S02]  /*1100*/  MOV R33, R23 ;  /* 0x0000001700217202 */ /* 0x000fe40000000f00 */
[----:B------:R-:W-:-:S03]  /*1110*/  MOV R23, 0xffffffff ;  /* 0xffffffff00177802 */ /* 0x000fc60000000f00 */
[----:B------:R-:W-:-:S07]  /*1120*/  FADD.FTZ R20, R33, R20 ;  /* 0x0000001421147221 */ /* 0x000fce0000010000 */
[----:B------:R-:W-:Y:S05]  /*1130*/  WARPSYNC.COLLECTIVE R23, `(.L_x_527) ;  /* 0x0000000017087348 */ /* 0x000fea0003c00000 */
[----:B------:R0:W1:Y:S02]  /*1140*/  SHFL.BFLY P0, R23, R34, R29, R32 ;  /* 0x0c00001d22177389 */ /* 0x0000640000000020 */
[----:B01----:R-:W-:Y:S05]  /*1150*/  ENDCOLLECTIVE ;  /* 0x000000000000791b */ /* 0x003fea0003800000 */
.L_x_527:
        /* <DEDUP_REMOVED lines=8> */
.L_x_528:
[----:B------:R-:W-:Y:S02]  /*11e0*/  MOV R34, R33 ;  /* 0x0000002100227202 */ /* 0x000fe40000000f00 */
[----:B------:R-:W-:Y:S01]  /*11f0*/  MOV R37, R23 ;  /* 0x0000001700257202 */ /* 0x000fe20000000f00 */
[----:B------:R-:W-:-:S04]  /*1200*/  IMAD.MOV.U32 R23, RZ, RZ, -0x1 ;  /* 0xffffffffff177424 */ /* 0x000fc800078e00ff */
[----:B------:R-:W-:-:S07]  /*1210*/  FADD.FTZ R37, R20, R37 ;  /* 0x0000002514257221 */ /* 0x000fce0000010000 */
[----:B------:R-:W-:Y:S05]  /*1220*/  WARPSYNC.COLLECTIVE R23, `(.L_x_529) ;  /* 0x0000000017087348 */ /* 0x000fea0003c00000 */
[----:B------:R0:W1:Y:S02]  /*1230*/  SHFL.BFLY P0, R23, R34, R29, R32 ;  /* 0x0c00001d22177389 */ /* 0x0000640000000020 */
[----:B01----:R-:W-:Y:S05]  /*1240*/  ENDCOLLECTIVE ;  /* 0x000000000000791b */ /* 0x003fea0003800000 */
.L_x_529:
        /* <DEDUP_REMOVED lines=8> */
.L_x_530:
[----:B------:R-:W-:Y:S02]  /*12d0*/  MOV R34, R33 ;  /* 0x0000002100227202 */ /* 0x000fe40000000f00 */
[----:B------:R-:W-:Y:S02]  /*12e0*/  MOV R35, R23 ;  /* 0x0000001700237202 */ /* 0x000fe40000000f00 */
[----:B------:R-:W-:-:S03]  /*12f0*/  MOV R23, 0xffffffff ;  /* 0xffffffff00177802 */ /* 0x000fc60000000f00 */
[----:B------:R-:W-:-:S07]  /*1300*/  FADD.FTZ R37, R37, R35 ;  /* 0x0000002325257221 */ /* 0x000fce0000010000 */
[----:B------:R-:W-:Y:S05]  /*1310*/  WARPSYNC.COLLECTIVE R23, `(.L_x_531) ;  /* 0x0000000017087348 */ /* 0x000fea0003c00000 */
[----:B------:R0:W1:Y:S02]  /*1320*/  SHFL.BFLY P0, R23, R34, R29, R32 ;  /* 0x0c00001d22177389 */ /* 0x0000640000000020 */
[----:B01----:R-:W-:Y:S05]  /*1330*/  ENDCOLLECTIVE ;  /* 0x000000000000791b */ /* 0x003fea0003800000 */
.L_x_531:
        /* <DEDUP_REMOVED lines=8> */
.L_x_532:
[----:B------:R-:W-:Y:S02]  /*13c0*/  MOV R34, R36 ;  /* 0x0000002400227202 */ /* 0x000fe40000000f00 */
[----:B------:R-:W-:Y:S02]  /*13d0*/  MOV R35, R23 ;  /* 0x0000001700237202 */ /* 0x000fe40000000f00 */
[----:B------:R-:W-:-:S03]  /*13e0*/  MOV R23, 0xffffffff ;  /* 0xffffffff00177802 */ /* 0x000fc60000000f00 */
[----:B------:R-:W-:-:S07]  /*13f0*/  FADD.FTZ R20, R37, R35 ;  /* 0x0000002325147221 */ /* 0x000fce0000010000 */
[----:B------:R-:W-:Y:S05]  /*1400*/  WARPSYNC.COLLECTIVE R23, `(.L_x_533) ;  /* 0x0000000017087348 */ /* 0x000fea0003c00000 */
[----:B------:R0:W1:Y:S02]  /*1410*/  SHFL.BFLY P0, R23, R34, R29, R32 ;  /* 0x0c00001d22177389 */ /* 0x0000640000000020 */
[----:B01----:R-:W-:Y:S05]  /*1420*/  ENDCOLLECTIVE ;  /* 0x000000000000791b */ /* 0x003fea0003800000 */
.L_x_533:
[----:B------:R-:W-:Y:S01]  /*1430*/  MOV R21, R23 ;  /* 0x0000001700157202 */ /* 0x000fe20000000f00 */
[----:B------:R-:W-:Y:S06]  /*1440*/  BRA `(.L_x_534) ;  /* 0xfffffff400387947 */ /* 0x000fec000383ffff */
.L_x_535:
        /* <DEDUP_REMOVED lines=11> */
.L_x_1142:


//--------------------- .text._ZN13group_norm_v214gn_cuda_kernelI13__nv_bfloat16Li320ELi1ELi16ELi160ELi64ELb1ELi64ELi160ELi160ELi4ELb0ELi116ELb0ELb0ENS_16CompileConditionILi1000EEEEEvPT_PKS4_S7_S7_flPfS8_Pj --------------------------
	.section	.text._ZN13group_norm_v214gn_cuda_kernelI13__nv_bfloat16Li320ELi1ELi16ELi160ELi64ELb1ELi64ELi160ELi160ELi4ELb0ELi116ELb0ELb0ENS_16CompileConditionILi1000EEEEEvPT_PKS4_S7_S7_flPfS8_Pj,"ax",@progbits
	.align	128
        .global         _ZN13group_norm_v214gn_cuda_kernelI13__nv_bfloat16Li320ELi1ELi16ELi160ELi64ELb1ELi64ELi160ELi160ELi4ELb0ELi116ELb0ELb0ENS_16CompileConditionILi1000EEEEEvPT_PKS4_S7_S7_flPfS8_Pj
        .type           _ZN13group_norm_v214gn_cuda_kernelI13__nv_bfloat16Li320ELi1ELi16ELi160ELi64ELb1ELi64ELi160ELi160ELi4ELb0ELi116ELb0ELb0ENS_16CompileConditionILi1000EEEEEvPT_PKS4_S7_S7_flPfS8_Pj,@function
        .size           _ZN13group_norm_v214gn_cuda_kernelI13__nv_bfloat16Li320ELi1ELi16ELi160ELi64ELb1ELi64ELi160ELi160ELi4ELb0ELi116ELb0ELb0ENS_16CompileConditionILi1000EEEEEvPT_PKS4_S7_S7_flPfS8_Pj,(.L_x_1143 - _ZN13group_norm_v214gn_cuda_kernelI13__nv_bfloat16Li320ELi1ELi16ELi160ELi64ELb1ELi64ELi160ELi160ELi4ELb0ELi116ELb0ELb0ENS_16CompileConditionILi1000EEEEEvPT_PKS4_S7_S7_flPfS8_Pj)
        .other          _ZN13group_norm_v214gn_cuda_kernelI13__nv_bfloat16Li320ELi1ELi16ELi160ELi64ELb1ELi64ELi160ELi160ELi4ELb0ELi116ELb0ELb0ENS_16CompileConditionILi1000EEEEEvPT_PKS4_S7_S7_flPfS8_Pj,@"STO_CUDA_ENTRY STV_DEFAULT"
_ZN13group_norm_v214gn_cuda_kernelI13__nv_bfloat16Li320ELi1ELi16ELi160ELi64ELb1ELi64ELi160ELi160ELi4ELb0ELi116ELb0ELb0ENS_16CompileConditionILi1000EEEEEvPT_PKS4_S7_S7_flPfS8_Pj:
.text._ZN13group_norm_v214gn_cuda_kernelI13__nv_bfloat16Li320ELi1ELi16ELi160ELi64ELb1ELi64ELi160ELi160ELi4ELb0ELi116ELb0ELb0ENS_16CompileConditionILi1000EEEEEvPT_PKS4_S7_S7_flPfS8_Pj:
        /* <DEDUP_REMOVED lines=17> */
[----:B------:R-:W-:Y:S01]  /*0110*/  LOP3.LUT R5, R0, 0xffff, RZ, 0xc0, !PT ;  /* 0x0000ffff00057812 */ /* 0x000fe200078ec0ff */
[----:B------:R-:W-:-:S04]  /*0120*/  IMAD R0, R2, 0xa00, RZ ;  /* 0x00000a0002007824 */ /* 0x000fc800078e02ff */
[----:B------:R-:W-:Y:S02]  /*0130*/  IMAD R4, R10, 0xa0, R5 ;  /* 0x000000a00a047824 */ /* 0x000fe400078e0205 */
[----:B------:R-:W-:Y:S01]  /*0140*/  HFMA2 R5, -RZ, RZ, 0, 0 ;  /* 0x00000000ff057431 */ /* 0x000fe200000001ff */
[----:B------:R-:W-:Y:S02]  /*0150*/  LOP3.LUT R7, R0, 0xffff, RZ, 0xc0, !PT ;  /* 0x0000ffff00077812 */ /* 0x000fe400078ec0ff */
[----:B------:R-:W-:-:S03]  /*0160*/  IMAD.WIDE.U32 R2, R49, 0x28000, R4 ;  /* 0x0002800031027825 */ /* 0x000fc600078e0004 */
[----:B------:R-:W-:-:S04]  /*0170*/  IADD3 R7, P0, PT, R2, R7, RZ ;  /* 0x0000000702077210 */ /* 0x000fc80007f1e0ff */
[----:B------:R-:W-:Y:S02]  /*0180*/  IADD3.X R2, PT, PT, RZ, R3, RZ, P0, !PT ;  /* 0x00000003ff027210 */ /* 0x000fe400007fe4ff */
[C---:B------:R-:W-:Y:S02]  /*0190*/  SHF.L.U32 R0, R7.reuse, 0x1, RZ ;  /* 0x0000000107007819 */ /* 0x040fe400000006ff */
[----:B------:R-:W-:Y:S02]  /*01a0*/  SHF.L.U64.HI R2, R7, 0x1, R2 ;  /* 0x0000000107027819 */ /* 0x000fe40000010202 */
[----:B-1----:R-:W-:-:S04]  /*01b0*/  IADD3 R8, P0, PT, R0, UR4, RZ ;  /* 0x0000000400087c10 */ /* 0x002fc8000ff1e0ff */
[----:B------:R-:W-:-:S05]  /*01c0*/  IADD3.X R9, PT, PT, R2, UR5, RZ, P0, !PT ;  /* 0x0000000502097c10 */ /* 0x000fca00087fe4ff */
[----:B---3--:R-:W2:Y:S04]  /*01d0*/  LDG.E.64.CONSTANT R52, desc[UR6][R8.64] ;  /* 0x0000000608347981 */ /* 0x008ea8000c1e9b00 */
[----:B------:R-:W3:Y:S04]  /*01e0*/  LDG.E.64.CONSTANT R74, desc[UR6][R8.64+0xa000] ;  /* 0x00a00006084a7981 */ /* 0x000ee8000c1e9b00 */
[----:B------:R-:W3:Y:S04]  /*01f0*/  LDG.E.64.CONSTANT R44, desc[UR6][R8.64+0x14000] ;  /* 0x01400006082c7981 */ /* 0x000ee8000c1e9b00 */
[----:B------:R-:W3:Y:S04]  /*0200*/  LDG.E.64.CONSTANT R40, desc[UR6][R8.64+0x1e000] ;  /* 0x01e0000608287981 */ /* 0x000ee8000c1e9b00 */
[----:B------:R-:W3:Y:S04]  /*0210*/  LDG.E.64.CONSTANT R36, desc[UR6][R8.64+0x28000] ;  /* 0x0280000608247981 */ /* 0x000ee8000c1e9b00 */
        /* <DEDUP_REMOVED lines=15> */
[----:B------:R-:W-:-:S03]  /*0310*/  SHF.L.U32 R55, R55, 0x10, RZ ;  /* 0x0000001037377819 */ /* 0x000fc600000006ff */
[----:B------:R-:W-:Y:S01]  /*0320*/  FADD.FTZ R16, RZ, R3 ;  /* 0x00000003ff107221 */ /* 0x000fe20000010000 */
[----:B------:R-:W-:Y:S01]  /*0330*/  FFMA.FTZ R18, R3, R3, RZ ;  /* 0x0000000303127223 */ /* 0x000fe200000100ff */
[C---:B0-----:R-:W-:Y:S02]  /*0340*/  PRMT R8, R53.reuse, 0x7632, R8 ;  /* 0x0000763235087816 */ /* 0x041fe40000000008 */
[----:B------:R-:W-:Y:S01]  /*0350*/  SHF.L.U32 R53, R53, 0x10, RZ ;  /* 0x0000001035357819 */ /* 0x000fe200000006ff */
[----:B------:R-:W-:Y:S01]  /*0360*/  FADD.FTZ R16, R16, R55 ;  /* 0x0000003710107221 */ /* 0x000fe20000010000 */
[----:B------:R-:W-:Y:S01]  /*0370*/  FFMA.FTZ R18, R55, R55, R18 ;  /* 0x0000003737127223 */ /* 0x000fe20000010012 */
[----:B------:R-:W-:Y:S02]  /*0380*/  SHF.L.U32 R8, R8, 0x10, RZ ;  /* 0x0000001008087819 */ /* 0x000fe400000006ff */
[----:B------:R-:W-:Y:S01]  /*0390*/  FADD.FTZ R9, R16, R53 ;  /* 0x0000003510097221 */ /* 0x000fe20000010000 */
[----:B------:R-:W-:Y:S01]  /*03a0*/  FFMA.FTZ R11, R53, R53, R18 ;  /* 0x00000035350b7223 */ /* 0x000fe20000010012 */
[----:B---3--:R-:W-:-:S02]  /*03b0*/  PRMT R77, R74, 0x7632, R77 ;  /* 0x000076324a4d7816 */ /* 0x008fc4000000004d */
        /* <DEDUP_REMOVED lines=117> */
[----:B------:R-:W-:-:S04]  /*0b10*/  @!P0 MOV R6, 0x400 ;  /* 0x0000040000068802 */ /* 0x000fc80000000f00 */
[----:B-1----:R-:W-:-:S04]  /*0b20*/  @!P0 LEA R6, R24, R6, 0x18 ;  /* 0x0000000618068211 */ /* 0x002fc800078ec0ff */
[----:B------:R-:W-:Y:S01]  /*0b30*/  @!P0 LEA.HI R6, R12, R6, RZ, 0x1e ;  /* 0x000000060c068211 */ /* 0x000fe200078ff0ff */
[----:B0-----:R-:W-:Y:S01]  /*0b40*/  FADD.FTZ R24, R16, R25 ;  /* 0x0000001910187221 */ /* 0x001fe20000010000 */
[----:B--2---:R-:W-:-:S05]  /*0b50*/  FADD.FTZ R25, R18, R31 ;  /* 0x0000001f12197221 */ /* 0x004fca0000010000 */
        /* <DEDUP_REMOVED lines=14> */
[----:B0-----:R-:W0:Y:S01]  /*0c40*/  SHFL.BFLY PT, R6, R25, 0x8, 0x1f ;  /* 0x0d001f0019067f89 */ /* 0x001e2200000e0000 */
[----:B-1----:R-:W-:Y:S01]  /*0c50*/  FADD.FTZ R31, R31, R24 ;  /* 0x000000181f1f7221 */ /* 0x002fe20000010000 */
[----:B0-----:R-:W-:-:S04]  /*0c60*/  FADD.FTZ R6, R6, R25 ;  /* 0x0000001906067221 */ /* 0x001fc80000010000 */
        /* <DEDUP_REMOVED lines=9> */
[----:B------:R1:W2:Y:S02]  /*0d00*/  SHFL.BFLY PT, R25, R20, 0x1, 0x1f ;  /* 0x0c201f0014197f89 */ /* 0x0002a400000e0000 */
[----:B01----:R-:W-:-:S07]  /*0d10*/  FADD.FTZ R22, R18, R22 ;  /* 0x0000001612167221 */ /* 0x003fce0000010000 */
.L_x_548:
[----:B------:R-:W-:Y:S01]  /*0d20*/  ISETP.NE.AND P0, PT, R12, RZ, PT ;  /* 0x000000ff0c00720c */ /* 0x000fe20003f05270 */
[----:B--2---:R-:W-:-:S12]  /*0d30*/  FADD.FTZ R25, R20, R25 ;  /* 0x0000001914197221 */ /* 0x004fd80000010000 */
[----:B------:R-:W0:Y:S01]  /*0d40*/  @!P0 S2R R31, SR_CgaCtaId ;  /* 0x00000000001f8919 */ /* 0x000e220000008800 */
[----:B------:R-:W-:Y:S01]  /*0d50*/  @!P0 FMUL.FTZ R24, R22, 9.7656251455191522837e-05 ;  /* 0x38cccccd16188820 */ /* 0x000fe20000410000 */
[----:B------:R-:W-:-:S03]  /*0d60*/  @!P0 MOV R16, 0x400 ;  /* 0x0000040000108802 */ /* 0x000fc60000000f00 */
[----:B------:R-:W-:-:S04]  /*0d70*/  @!P0 FMUL.FTZ R6, R24, R24 ;  /* 0x0000001818068220 */ /* 0x000fc80000410000 */
[----:B------:R-:W-:-:S05]  /*0d80*/  @!P0 FFMA.FTZ R6, R25, 9.7656251455191522837e-05, -R6 ;  /* 0x38cccccd19068823 */ /* 0x000fca0000010806 */
[----:B------:R-:W-:Y:S02]  /*0d90*/  @!P0 FMNMX.FTZ R25, RZ, R6, !PT ;  /* 0x00000006ff198209 */ /* 0x000fe40007810000 */
[----:B0-----:R-:W-:-:S05]  /*0da0*/  @!P0 LEA R16, R31, R16, 0x18 ;  /* 0x000000101f108211 */ /* 0x001fca00078ec0ff */
[----:B------:R0:W-:Y:S02]  /*0db0*/  @!P0 STS.64 [R16+0x50], R24 ;  /* 0x0000501810008388 */ /* 0x0001e40000000a00 */
.L_x_536:
        /* <DEDUP_REMOVED lines=18> */
.L_x_539:
[----:B------:R-:W-:Y:S05]  /*0ee0*/  BSYNC.RECONVERGENT B0 ;  /* 0x0000000000007941 */ /* 0x000fea0003800200 */
.L_x_538:
[----:B------:R-:W1:Y:S01]  /*0ef0*/  S2UR UR5, SR_CgaCtaId ;  /* 0x00000000000579c3 */ /* 0x000e620000008800 */
[----:B------:R-:W-:Y:S01]  /*0f00*/  LOP3.LUT R4, R4, 0xffff, RZ, 0xc0, !PT ;  /* 0x0000ffff04047812 */ /* 0x000fe200078ec0ff */
[----:B------:R-:W-:Y:S01]  /*0f10*/  UMOV UR4, 0x400 ;  /* 0x0000040000047882 */ /* 0x000fe20000000000 */
[----:B-----5:R-:W-:Y:S01]  /*0f20*/  SHF.L.U32 R62, R14, 0x10, RZ ;  /* 0x000000100e3e7819 */ /* 0x020fe200000006ff */
[----:B------:R-:W-:Y:S01]  /*0f30*/  UIADD3 UR4, UPT, UPT, UR4, 0x50, URZ ;  /* 0x0000005004047890 */ /* 0x000fe2000fffe0ff */
[----:B------:R-:W-:Y:S01]  /*0f40*/  SHF.L.U32 R63, R26, 0x10, RZ ;  /* 0x000000101a3f7819 */ /* 0x000fe200000006ff */
[----:B------:R-:W-:Y:S01]  /*0f50*/  IMAD R5, R4, 0xcccd, RZ ;  /* 0x0000cccd04057824 */ /* 0x000fe200078e02ff */
[----:B0-----:R-:W-:Y:S02]  /*0f60*/  PRMT R25, R27, 0x7632, R25 ;  /* 0x000076321b197816 */ /* 0x001fe40000000019 */
[----:B------:R-:W-:Y:S02]  /*0f70*/  SHF.L.U32 R56, R15, 0x10, RZ ;  /* 0x000000100f387819 */ /* 0x000fe400000006ff */
[----:B------:R-:W-:-:S02]  /*0f80*/  LEA.HI R10, R5, -R10, RZ, 0x9 ;  /* 0x8000000a050a7211 */ /* 0x000fc400078f48ff */
[----:B------:R-:W-:Y:S02]  /*0f90*/  SHF.L.U32 R27, R27, 0x10, RZ ;  /* 0x000000101b1b7819 */ /* 0x000fe400000006ff */
[----:B------:R-:W-:Y:S02]  /*0fa0*/  PRMT R54, R15, 0x7632, R54 ;  /* 0x000076320f367816 */ /* 0x000fe40000000036 */
[----:B------:R-:W-:Y:S02]  /*0fb0*/  SHF.L.U32 R25, R25, 0x10, RZ ;  /* 0x0000001019197819 */ /* 0x000fe400000006ff */
[----:B------:R-:W-:Y:S02]  /*0fc0*/  SHF.L.U32 R54, R54, 0x10, RZ ;  /* 0x0000001036367819 */ /* 0x000fe400000006ff */
[----:B------:R-:W-:Y:S01]  /*0fd0*/  PRMT R30, R26, 0x7632, R30 ;  /* 0x000076321a1e7816 */ /* 0x000fe2000000001e */
[----:B-1----:R-:W-:-:S03]  /*0fe0*/  ULEA UR4, UR5, UR4, 0x18 ;  /* 0x0000000405047291 */ /* 0x002fc6000f8ec0ff */
[----:B------:R-:W-:-:S03]  /*0ff0*/  SHF.L.U32 R30, R30, 0x10, RZ ;  /* 0x000000101e1e7819 */ /* 0x000fc600000006ff */
[----:B------:R-:W-:-:S05]  /*1000*/  LEA R4, R10, UR4, 0x3 ;  /* 0x000000040a047c11 */ /* 0x000fca000f8e18ff */
[----:B------:R-:W0:Y:S01]  /*1010*/  LDCU UR4, c[0x0][0x3a0] ;  /* 0x00007400ff0477ac */ /* 0x000e220008000800 */
[----:B------:R-:W0:Y:S02]  /*1020*/  LDS.64 R4, [R4] ;  /* 0x0000000004047984 */ /* 0x000e240000000a00 */
[----:B0-----:R-:W-:Y:S01]  /*1030*/  FADD.FTZ R5, R5, UR4 ;  /* 0x0000000405057e21 */ /* 0x001fe20008010000 */
[--C-:B------:R-:W-:Y:S01]  /*1040*/  FADD.FTZ R6, R3, -R4.reuse ;  /* 0x8000000403067221 */ /* 0x100fe20000010000 */
[----:B------:R-:W-:Y:S01]  /*1050*/  PRMT R3, R14, 0x7632, R3 ;  /* 0x000076320e037816 */ /* 0x000fe20000000003 */
[--C-:B------:R-:W-:Y:S01]  /*1060*/  FADD.FTZ R10, R55, -R4.reuse ;  /* 0x80000004370a7221 */ /* 0x100fe20000010000 */
[--C-:B------:R-:W-:Y:S01]  /*1070*/  FADD.FTZ R14, R73, -R4.reuse ;  /* 0x80000004490e7221 */ /* 0x100fe20000010000 */
[--C-:B------:R-:W-:Y:S01]  /*1080*/  FADD.FTZ R58, R71, -R4.reuse ;  /* 0x80000004473a7221 */ /* 0x100fe20000010000 */
[----:B------:R-:W0:Y:S01]  /*1090*/  MUFU.RSQ R5, R5 ;  /* 0x0000000500057308 */ /* 0x000e220000001400 */
[----:B------:R-:W-:Y:S01]  /*10a0*/  SHF.L.U32 R55, R3, 0x10, RZ ;  /* 0x0000001003377819 */ /* 0x000fe200000006ff */
        /* <DEDUP_REMOVED lines=8> */
[----:B------:R-:W1:Y:S01]  /*1130*/  LDCU.64 UR4, c[0x0][0x380] ;  /* 0x00007000ff0477ac */ /* 0x000e620008000a00 */
[C---:B0-----:R-:W-:Y:S01]  /*1140*/  FMUL.FTZ R6, R5.reuse, R6 ;  /* 0x0000000605067220 */ /* 0x041fe20000410000 */
[----:B------:R-:W-:Y:S01]  /*1150*/  FMUL.FTZ R3, R5, R10 ;  /* 0x0000000a05037220 */ /* 0x000fe20000410000 */
[--C-:B------:R-:W-:Y:S01]  /*1160*/  FADD.FTZ R10, R29, -R4.reuse ;  /* 0x800000041d0a7221 */ /* 0x100fe20000010000 */
[----:B------:R-:W-:Y:S01]  /*1170*/  FMUL.FTZ R14, R5, R14 ;  /* 0x0000000e050e7220 */ /* 0x000fe20000410000 */
[--C-:B------:R-:W-:Y:S01]  /*1180*/  FFMA.FTZ R20, R6, R62, R63.reuse ;  /* 0x0000003e06147223 */ /* 0x100fe2000001003f */
[--C-:B------:R-:W-:Y:S01]  /*1190*/  FADD.FTZ R6, R53, -R4.reuse ;  /* 0x8000000435067221 */ /* 0x100fe20000010000 */
[C---:B------:R-:W-:Y:S01]  /*11a0*/  FMUL.FTZ R10, R5.reuse, R10 ;  /* 0x0000000a050a7220 */ /* 0x040fe20000410000 */
[C---:B------:R-:W-:Y:S01]  /*11b0*/  FMUL.FTZ R58, R5.reuse, R58 ;  /* 0x0000003a053a7220 */ /* 0x040fe20000410000 */
[C---:B------:R-:W-:Y:S01]  /*11c0*/  FMUL.FTZ R16, R5.reuse, R16 ;  /* 0x0000001005107220 */ /* 0x040fe20000410000 */
[----:B------:R-:W-:Y:S01]  /*11d0*/  FMUL.FTZ R6, R5, R6 ;  /* 0x0000000605067220 */ /* 0x000fe20000410000 */
[----:B------:R-:W-:Y:S01]  /*11e0*/  FFMA.FTZ R46, R62, R10, R63 ;  /* 0x0000000a3e2e7223 */ /* 0x000fe2000001003f */
[----:B------:R-:W-:Y:S01]  /*11f0*/  FADD.FTZ R10, R45, -R4 ;  /* 0x800000042d0a7221 */ /* 0x000fe20000010000 */
[----:B------:R-:W-:Y:S01]  /*1200*/  FFMA.FTZ R45, R55, R14, R30 ;  /* 0x0000000e372d7223 */ /* 0x000fe2000001001e */
[--C-:B------:R-:W-:Y:S01]  /*1210*/  FFMA.FTZ R52, R6, R56, R27.reuse ;  /* 0x0000003806347223 */ /* 0x100fe2000001001b */
[----:B------:R-:W-:Y:S01]  /*1220*/  FADD.FTZ R6, R51, -R4 ;  /* 0x8000000433067221 */ /* 0x000fe20000010000 */
[----:B------:R-:W-:Y:S01]  /*1230*/  FMUL.FTZ R10, R5, R10 ;  /* 0x0000000a050a7220 */ /* 0x000fe20000410000 */
[----:B------:R-:W-:Y:S01]  /*1240*/  FFMA.FTZ R33, R55, R58, R30 ;  /* 0x0000003a37217223 */ /* 0x000fe2000001001e */
[--C-:B------:R-:W-:Y:S01]  /*1250*/  FADD.FTZ R14, R23, -R4.reuse ;  /* 0x80000004170e7221 */ /* 0x100fe20000010000 */
[----:B------:R-:W-:Y:S01]  /*1260*/  FMUL.FTZ R6, R5, R6 ;  /* 0x0000000605067220 */ /* 0x000fe20000410000 */
[----:B------:R-:W-:Y:S01]  /*1270*/  FFMA.FTZ R44, R56, R10, R27 ;  /* 0x0000000a382c7223 */ /* 0x000fe2000001001b */
[--C-:B------:R-:W-:Y:S01]  /*1280*/  FADD.FTZ R10, R21, -R4.reuse ;  /* 0x80000004150a7221 */ /* 0x100fe20000010000 */
[----:B------:R-:W-:Y:S01]  /*1290*/  FMUL.FTZ R68, R33, -1.4426950216293334961 ;  /* 0xbfb8aa3b21447820 */ /* 0x000fe20000410000 */
[----:B------:R-:W-:Y:S01]  /*12a0*/  FFMA.FTZ R50, R62, R6, R63 ;  /* 0x000000063e327223 */ /* 0x000fe2000001003f */
[----:B------:R-:W-:Y:S01]  /*12b0*/  FADD.FTZ R6, R75, -R4 ;  /* 0x800000044b067221 */ /* 0x000fe20000010000 */
[----:B------:R-:W-:Y:S01]  /*12c0*/  FMUL.FTZ R42, R5, R10 ;  /* 0x0000000a052a7220 */ /* 0x000fe20000410000 */
[----:B------:R-:W-:Y:S01]  /*12d0*/  FFMA.FTZ R53, R3, R55, R30 ;  /* 0x0000003703357223 */ /* 0x000fe2000001001e */
[C-C-:B------:R-:W-:Y:S01]  /*12e0*/  FFMA.FTZ R40, R56.reuse, R16, R27.reuse ;  /* 0x0000001038287223 */ /* 0x140fe2000001001b */
[----:B------:R-:W-:Y:S01]  /*12f0*/  FMUL.FTZ R6, R5, R6 ;  /* 0x0000000605067220 */ /* 0x000fe20000410000 */
[--C-:B------:R-:W-:Y:S01]  /*1300*/  FADD.FTZ R16, R17, -R4.reuse ;  /* 0x8000000411107221 */ /* 0x100fe20000010000 */
[----:B------:R-:W-:Y:S01]  /*1310*/  FMUL.FTZ R58, R5, R60 ;  /* 0x0000003c053a7220 */ /* 0x000fe20000410000 */
[--C-:B------:R-:W-:Y:S01]  /*1320*/  FADD.FTZ R60, R57, -R4.reuse ;  /* 0x80000004393c7221 */ /* 0x100fe20000010000 */
[----:B------:R-:W-:Y:S01]  /*1330*/  FFMA.FTZ R48, R56, R6, R27 ;  /* 0x0000000638307223 */ /* 0x000fe2000001001b */
[----:B------:R-:W-:Y:S01]  /*1340*/  FMUL.FTZ R12, R20, -1.4426950216293334961 ;  /* 0xbfb8aa3b140c7820 */ /* 0x000fe20000410000 */
[----:B------:R-:W-:Y:S01]  /*1350*/  FMUL.FTZ R8, R5, R8 ;  /* 0x0000000805087220 */ /* 0x000fe20000410000 */
[----:B------:R0:W-:Y:S01]  /*1360*/  MUFU.EX2 R57, R68 ;  /* 0x0000004400397308 */ /* 0x0001e20000000800 */
[----:B------:R-:W-:Y:S01]  /*1370*/  FMUL.FTZ R6, R48, -1.4426950216293334961 ;  /* 0xbfb8aa3b30067820 */ /* 0x000fe20000410000 */
[----:B------:R-:W-:Y:S01]  /*1380*/  FMUL.FTZ R15, R53, -1.4426950216293334961 ;  /* 0xbfb8aa3b350f7820 */ /* 0x000fe20000410000 */
[----:B------:R-:W-:Y:S01]  /*1390*/  FFMA.FTZ R42, R62, R42, R63 ;  /* 0x0000002a3e2a7223 */ /* 0x000fe2000001003f */
[C---:B------:R-:W-:Y:S01]  /*13a0*/  FMUL.FTZ R34, R5.reuse, R34 ;  /* 0x0000002205227220 */ /* 0x040fe20000410000 */
[----:B------:R-:W-:Y:S01]  /*13b0*/  FMUL.FTZ R31, R52, -1.4426950216293334961 ;  /* 0xbfb8aa3b341f7820 */ /* 0x000fe20000410000 */
[C---:B------:R-:W-:Y:S01]  /*13c0*/  FMUL.FTZ R16, R5.reuse, R16 ;  /* 0x0000001005107220 */ /* 0x040fe20000410000 */
[----:B------:R-:W-:Y:S01]  /*13d0*/  FMUL.FTZ R28, R46, -1.4426950216293334961 ;  /* 0xbfb8aa3b2e1c7820 */ /* 0x000fe20000410000 */
[----:B------:R2:W3:Y:S01]  /*13e0*/  MUFU.EX2 R29, R6 ;  /* 0x00000006001d7308 */ /* 0x0004e20000000800 */
[----:B0-----:R-:W-:Y:S01]  /*13f0*/  FMUL.FTZ R68, R5, R72 ;  /* 0x0000004805447220 */ /* 0x001fe20000410000 */
[----:B------:R-:W-:Y:S01]  /*1400*/  FFMA.FTZ R58, R56, R58, R27 ;  /* 0x0000003a383a7223 */ /* 0x000fe2000001001b */
[----:B------:R-:W-:Y:S01]  /*1410*/  FFMA.FTZ R51, R8, R54, R25 ;  /* 0x0000003608337223 */ /* 0x000fe20000010019 */
[--C-:B------:R-:W-:Y:S01]  /*1420*/  FADD.FTZ R72, R67, -R4.reuse ;  /* 0x8000000443487221 */ /* 0x100fe20000010000 */
[----:B------:R-:W-:Y:S01]  /*1430*/  FADD.FTZ R8, R77, -R4 ;  /* 0x800000044d087221 */ /* 0x000fe20000010000 */
[----:B------:R-:W-:Y:S01]  /*1440*/  FMUL.FTZ R26, R42, -1.4426950216293334961 ;  /* 0xbfb8aa3b2a1a7820 */ /* 0x000fe20000410000 */
[----:B------:R-:W-:Y:S01]  /*1450*/  FFMA.FTZ R36, R56, R34, R27 ;  /* 0x0000002238247223 */ /* 0x000fe2000001001b */
[----:B------:R-:W-:Y:S01]  /*1460*/  FFMA.FTZ R68, R55, R68, R30 ;  /* 0x0000004437447223 */ /* 0x000fe2000001001e */
[----:B--2---:R-:W-:Y:S01]  /*1470*/  FADD.FTZ R6, R43, -R4 ;  /* 0x800000042b067221 */ /* 0x004fe20000010000 */
[----:B------:R-:W-:Y:S01]  /*1480*/  MUFU.EX2 R12, R12 ;  /* 0x0000000c000c7308 */ /* 0x000fe20000000800 */
[----:B------:R-:W-:Y:S01]  /*1490*/  FFMA.FTZ R37, R55, R16, R30 ;  /* 0x0000001037257223 */ /* 0x000fe2000001001e */
[--C-:B------:R-:W-:Y:S01]  /*14a0*/  FADD.FTZ R34, R35, -R4.reuse ;  /* 0x8000000423227221 */ /* 0x100fe20000010000 */
[C---:B------:R-:W-:Y:S01]  /*14b0*/  FMUL.FTZ R43, R5.reuse, R6 ;  /* 0x00000006052b7220 */ /* 0x040fe20000410000 */
[----:B------:R-:W-:Y:S01]  /*14c0*/  FMUL.FTZ R6, R44, -1.4426950216293334961 ;  /* 0xbfb8aa3b2c067820 */ /* 0x000fe20000410000 */
[----:B------:R-:W-:Y:S01]  /*14d0*/  FMUL.FTZ R70, R58, -1.4426950216293334961 ;  /* 0xbfb8aa3b3a467820 */ /* 0x000fe20000410000 */
[C---:B------:R-:W-:Y:S01]  /*14e0*/  FMUL.FTZ R69, R5.reuse, R72 ;  /* 0x0000004805457220 */ /* 0x040fe20000410000 */
[--C-:B------:R-:W-:Y:S01]  /*14f0*/  FFMA.FTZ R43, R54, R43, R25.reuse ;  /* 0x0000002b362b7223 */ /* 0x100fe20000010019 */
[----:B------:R0:W2:Y:S01]  /*1500*/  MUFU.EX2 R21, R6 ;  /* 0x0000000600157308 */ /* 0x0000a20000000800 */
[----:B------:R-:W-:Y:S01]  /*1510*/  FMUL.FTZ R8, R5, R8 ;  /* 0x0000000805087220 */ /* 0x000fe20000410000 */
[----:B------:R-:W-:Y:S01]  /*1520*/  FMUL.FTZ R72, R68, -1.4426950216293334961 ;  /* 0xbfb8aa3b44487820 */ /* 0x000fe20000410000 */
[----:B------:R-:W-:Y:S01]  /*1530*/  FMUL.FTZ R10, R43, -1.4426950216293334961 ;  /* 0xbfb8aa3b2b0a7820 */ /* 0x000fe20000410000 */
[----:B------:R-:W-:Y:S01]  /*1540*/  FMUL.FTZ R16, R37, -1.4426950216293334961 ;  /* 0xbfb8aa3b25107820 */ /* 0x000fe20000410000 */
[C---:B------:R-:W-:Y:S01]  /*1550*/  FMUL.FTZ R34, R5.reuse, R34 ;  /* 0x0000002205227220 */ /* 0x040fe20000410000 */
[C---:B------:R-:W-:Y:S01]  /*1560*/  FMUL.FTZ R66, R5.reuse, R64 ;  /* 0x0000004005427220 */ /* 0x040fe20000410000 */
[----:B------:R-:W-:Y:S01]  /*1570*/  FMUL.FTZ R14, R5, R14 ;  /* 0x0000000e050e7220 */ /* 0x000fe20000410000 */
[----:B------:R4:W-:Y:S01]  /*1580*/  MUFU.EX2 R23, R10 ;  /* 0x0000000a00177308 */ /* 0x0009e20000000800 */
[----:B0-----:R-:W-:Y:S01]  /*1590*/  FADD.FTZ R6, R39, -R4 ;  /* 0x8000000427067221 */ /* 0x001fe20000010000 */
[----:B------:R-:W-:Y:S01]  /*15a0*/  FMUL.FTZ R74, R5, R74 ;  /* 0x0000004a054a7220 */ /* 0x000fe20000410000 */
[----:B------:R-:W-:Y:S01]  /*15b0*/  FFMA.FTZ R49, R55, R8, R30 ;  /* 0x0000000837317223 */ /* 0x000fe2000001001e */
[C---:B------:R-:W-:Y:S01]  /*15c0*/  FMUL.FTZ R76, R5.reuse, R76 ;  /* 0x0000004c054c7220 */ /* 0x040fe20000410000 */
[----:B------:R-:W-:Y:S01]  /*15d0*/  FMUL.FTZ R39, R5, R6 ;  /* 0x0000000605277220 */ /* 0x000fe20000410000 */
[----:B------:R-:W-:Y:S01]  /*15e0*/  FMUL.FTZ R6, R40, -1.4426950216293334961 ;  /* 0xbfb8aa3b28067820 */ /* 0x000fe20000410000 */
[--C-:B------:R-:W-:Y:S01]  /*15f0*/  FADD.FTZ R8, R47, -R4.reuse ;  /* 0x800000042f087221 */ /* 0x100fe20000010000 */
[----:B------:R-:W-:Y:S01]  /*1600*/  MUFU.EX2 R15, R15 ;  /* 0x0000000f000f7308 */ /* 0x000fe20000000800 */
[----:B----4-:R-:W-:Y:S01]  /*1610*/  FADD.FTZ R10, R19, -R4 ;  /* 0x80000004130a7221 */ /* 0x010fe20000010000 */
[----:B------:R-:W-:Y:S01]  /*1620*/  FFMA.FTZ R39, R54, R39, R25 ;  /* 0x0000002736277223 */ /* 0x000fe20000010019 */
[C-C-:B------:R-:W-:Y:S01]  /*1630*/  FFMA.FTZ R34, R62.reuse, R34, R63.reuse ;  /* 0x000000223e227223 */ /* 0x140fe2000001003f */
[C-C-:B------:R-:W-:Y:S01]  /*1640*/  FFMA.FTZ R66, R62.reuse, R66, R63.reuse ;  /* 0x000000423e427223 */ /* 0x140fe2000001003f */
[----:B------:R-:W-:Y:S01]  /*1650*/  FMUL.FTZ R38, R5, R10 ;  /* 0x0000000a05267220 */ /* 0x000fe20000410000 */
[----:B------:R-:W-:Y:S01]  /*1660*/  FMUL.FTZ R10, R39, -1.4426950216293334961 ;  /* 0xbfb8aa3b270a7820 */ /* 0x000fe20000410000 */
[C-C-:B------:R-:W-:Y:S01]  /*1670*/  FFMA.FTZ R41, R55.reuse, R14, R30.reuse ;  /* 0x0000000e37297223 */ /* 0x140fe2000001001e */
[----:B------:R-:W-:Y:S01]  /*1680*/  MUFU.EX2 R31, R31 ;  /* 0x0000001f001f7308 */ /* 0x000fe20000000800 */
[C-C-:B------:R-:W-:Y:S01]  /*1690*/  FFMA.FTZ R38, R62.reuse, R38, R63.reuse ;  /* 0x000000263e267223 */ /* 0x140fe2000001003f */
[----:B------:R-:W-:Y:S01]  /*16a0*/  FFMA.FTZ R62, R62, R74, R63 ;  /* 0x0000004a3e3e7223 */ /* 0x000fe2000001003f */
[----:B------:R-:W-:Y:S01]  /*16b0*/  FFMA.FTZ R30, R55, R76, R30 ;  /* 0x0000004c371e7223 */ /* 0x000fe2000001001e */
[----:B------:R-:W-:Y:S01]  /*16c0*/  FADD.FTZ R74, R11, -R4 ;  /* 0x800000040b4a7221 */ /* 0x000fe20000010000 */
[----:B------:R-:W-:Y:S01]  /*16d0*/  FMUL.FTZ R18, R38, -1.4426950216293334961 ;  /* 0xbfb8aa3b26127820 */ /* 0x000fe20000410000 */
[C---:B------:R-:W-:Y:S01]  /*16e0*/  FMUL.FTZ R8, R5.reuse, R8 ;  /* 0x0000000805087220 */ /* 0x040fe20000410000 */
[C---:B------:R-:W-:Y:S01]  /*16f0*/  FMUL.FTZ R60, R5.reuse, R60 ;  /* 0x0000003c053c7220 */ /* 0x040fe20000410000 */
[----:B------:R0:W-:Y:S01]  /*1700*/  MUFU.EX2 R17, R10 ;  /* 0x0000000a00117308 */ /* 0x0001e20000000800 */
[----:B------:R-:W-:Y:S01]  /*1710*/  FFMA.FTZ R69, R56, R69, R27 ;  /* 0x0000004538457223 */ /* 0x000fe2000001001b */
[----:B------:R-:W-:Y:S01]  /*1720*/  FMUL.FTZ R74, R5, R74 ;  /* 0x0000004a054a7220 */ /* 0x000fe20000410000 */
[C-C-:B------:R-:W-:Y:S01]  /*1730*/  FFMA.FTZ R47, R54.reuse, R8, R25.reuse ;  /* 0x00000008362f7223 */ /* 0x140fe20000010019 */
[----:B------:R-:W-:Y:S01]  /*1740*/  FFMA.FTZ R60, R54, R60, R25 ;  /* 0x0000003c363c7223 */ /* 0x000fe20000010019 */
[----:B------:R-:W-:Y:S01]  /*1750*/  FMUL.FTZ R71, R66, -1.4426950216293334961 ;  /* 0xbfb8aa3b42477820 */ /* 0x000fe20000410000 */
[----:B------:R-:W-:Y:S01]  /*1760*/  FMUL.FTZ R32, R51, -1.4426950216293334961 ;  /* 0xbfb8aa3b33207820 */ /* 0x000fe20000410000 */
[----:B------:R-:W-:Y:S01]  /*1770*/  FMUL.FTZ R3, R50, -1.4426950216293334961 ;  /* 0xbfb8aa3b32037820 */ /* 0x000fe20000410000 */
[----:B------:R-:W-:Y:S01]  /*1780*/  MUFU.EX2 R28, R28 ;  /* 0x0000001c001c7308 */ /* 0x000fe20000000800 */
[----:B0-----:R-:W-:Y:S01]  /*1790*/  FMUL.FTZ R10, R36, -1.4426950216293334961 ;  /* 0xbfb8aa3b240a7820 */ /* 0x001fe20000410000 */
[----:B------:R-:W-:Y:S01]  /*17a0*/  FMUL.FTZ R24, R49, -1.4426950216293334961 ;  /* 0xbfb8aa3b31187820 */ /* 0x000fe20000410000 */
[----:B------:R-:W-:Y:S01]  /*17b0*/  FMUL.FTZ R8, R47, -1.4426950216293334961 ;  /* 0xbfb8aa3b2f087820 */ /* 0x000fe20000410000 */
[----:B------:R-:W-:Y:S01]  /*17c0*/  FMUL.FTZ R22, R45, -1.4426950216293334961 ;  /* 0xbfb8aa3b2d167820 */ /* 0x000fe20000410000 */
[----:B------:R-:W-:Y:S01]  /*17d0*/  FMUL.FTZ R14, R41, -1.4426950216293334961 ;  /* 0xbfb8aa3b290e7820 */ /* 0x000fe20000410000 */
[----:B------:R-:W-:Y:S01]  /*17e0*/  FMUL.FTZ R64, R60, -1.4426950216293334961 ;  /* 0xbfb8aa3b3c407820 */ /* 0x000fe20000410000 */
[----:B------:R-:W-:Y:S01]  /*17f0*/  FMUL.FTZ R73, R69, -1.4426950216293334961 ;  /* 0xbfb8aa3b45497820 */ /* 0x000fe20000410000 */
[----:B------:R-:W-:Y:S01]  /*1800*/  MUFU.EX2 R26, R26 ;  /* 0x0000001a001a7308 */ /* 0x000fe20000000800 */
[----:B------:R-:W-:Y:S01]  /*1810*/  FMUL.FTZ R63, R62, -1.4426950216293334961 ;  /* 0xbfb8aa3b3e3f7820 */ /* 0x000fe20000410000 */
[----:B---3--:R-:W-:Y:S01]  /*1820*/  FADD.FTZ R29, R29, 1 ;  /* 0x3f8000001d1d7421 */ /* 0x008fe20000010000 */
[----:B--2---:R-:W-:-:S05]  /*1830*/  FADD.FTZ R21, R21, 1 ;  /* 0x3f80000015157421 */ /* 0x004fca0000010000 */
[----:B------:R0:W-:Y:S08]  /*1840*/  MUFU.EX2 R59, R70 ;  /* 0x00000046003b7308 */ /* 0x0001f00000000800 */
[----:B------:R2:W3:Y:S01]  /*1850*/  MUFU.EX2 R19, R6 ;  /* 0x0000000600137308 */ /* 0x0004e20000000800 */
[----:B0-----:R-:W-:-:S04]  /*1860*/  FADD.FTZ R70, R65, -R4 ;  /* 0x8000000441467221 */ /* 0x001fc80000010000 */
[----:B------:R-:W-:-:S03]  /*1870*/  FMUL.FTZ R70, R5, R70 ;  /* 0x0000004605467220 */ /* 0x000fc60000410000 */
[----:B------:R-:W0:Y:S01]  /*1880*/  MUFU.EX2 R18, R18 ;  /* 0x0000001200127308 */ /* 0x000e220000000800 */
[----:B--2---:R-:W-:Y:S01]  /*1890*/  FADD.FTZ R6, R13, -R4 ;  /* 0x800000040d067221 */ /* 0x004fe20000010000 */
[----:B------:R-:W-:-:S03]  /*18a0*/  FFMA.FTZ R70, R54, R70, R25 ;  /* 0x0000004636467223 */ /* 0x000fc60000010019 */
[----:B------:R-:W-:-:S03]  /*18b0*/  FMUL.FTZ R6, R5, R6 ;  /* 0x0000000605067220 */ /* 0x000fc60000410000 */
[----:B------:R2:W-:Y:S01]  /*18c0*/  MUFU.EX2 R65, R72 ;  /* 0x0000004800417308 */ /* 0x0005e20000000800 */
[C-C-:B------:R-:W-:Y:S01]  /*18d0*/  FFMA.FTZ R35, R54.reuse, R6, R25.reuse ;  /* 0x0000000636237223 */ /* 0x140fe20000010019 */
[----:B------:R-:W-:Y:S01]  /*18e0*/  FFMA.FTZ R25, R54, R74, R25 ;  /* 0x0000004a36197223 */ /* 0x000fe20000010019 */
[----:B---3--:R-:W-:Y:S02]  /*18f0*/  FADD.FTZ R19, R19, 1 ;  /* 0x3f80000013137421 */ /* 0x008fe40000010000 */
[----:B------:R-:W-:-:S03]  /*1900*/  FMUL.FTZ R6, R35, -1.4426950216293334961 ;  /* 0xbfb8aa3b23067820 */ /* 0x000fc60000410000 */
[----:B------:R3:W4:Y:S01]  /*1910*/  MUFU.EX2 R13, R16 ;  /* 0x00000010000d7308 */ /* 0x0007220000000800 */
[----:B--2---:R-:W-:-:S04]  /*1920*/  FADD.FTZ R72, R7, -R4 ;  /* 0x8000000407487221 */ /* 0x004fc80000010000 */
[----:B------:R-:W-:Y:S01]  /*1930*/  FMUL.FTZ R55, R5, R72 ;  /* 0x0000004805377220 */ /* 0x000fe20000410000 */
[----:B------:R-:W-:Y:S01]  /*1940*/  FMUL.FTZ R5, R25, -1.4426950216293334961 ;  /* 0xbfb8aa3b19057820 */ /* 0x000fe20000410000 */
[----:B------:R-:W-:Y:S01]  /*1950*/  FMUL.FTZ R72, R30, -1.4426950216293334961 ;  /* 0xbfb8aa3b1e487820 */ /* 0x000fe20000410000 */
[----:B------:R-:W2:Y:S01]  /*1960*/  MUFU.EX2 R10, R10 ;  /* 0x0000000a000a7308 */ /* 0x000ea20000000800 */
[----:B---3--:R-:W-:Y:S01]  /*1970*/  FMUL.FTZ R16, R34, -1.4426950216293334961 ;  /* 0xbfb8aa3b22107820 */ /* 0x008fe20000410000 */
[----:B------:R-:W-:Y:S01]  /*1980*/  FFMA.FTZ R27, R56, R55, R27 ;  /* 0x00000037381b7223 */ /* 0x000fe2000001001b */
[----:B------:R-:W-:Y:S01]  /*1990*/  FADD.FTZ R55, R12, 1 ;  /* 0x3f8000000c377421 */ /* 0x000fe20000010000 */
[----:B------:R-:W-:Y:S01]  /*19a0*/  FADD.FTZ R12, R15, 1 ;  /* 0x3f8000000f0c7421 */ /* 0x000fe20000010000 */
[----:B------:R-:W-:Y:S01]  /*19b0*/  FADD.FTZ R15, R31, 1 ;  /* 0x3f8000001f0f7421 */ /* 0x000fe20000010000 */
[----:B------:R-:W-:Y:S01]  /*19c0*/  FADD.FTZ R31, R28, 1 ;  /* 0x3f8000001c1f7421 */ /* 0x000fe20000010000 */
[----:B------:R-:W-:Y:S01]  /*19d0*/  FADD.FTZ R28, R23, 1 ;  /* 0x3f800000171c7421 */ /* 0x000fe20000010000 */
[----:B------:R-:W3:Y:S01]  /*19e0*/  MUFU.EX2 R16, R16 ;  /* 0x0000001000107308 */ /* 0x000ee20000000800 */
[----:B------:R-:W-:Y:S01]  /*19f0*/  FADD.FTZ R23, R26, 1 ;  /* 0x3f8000001a177421 */ /* 0x000fe20000010000 */
[----:B------:R-:W-:Y:S01]  /*1a00*/  FMUL.FTZ R11, R27, -1.4426950216293334961 ;  /* 0xbfb8aa3b1b0b7820 */ /* 0x000fe20000410000 */
[----:B------:R-:W-:Y:S01]  /*1a10*/  FADD.FTZ R26, R17, 1 ;  /* 0x3f800000111a7421 */ /* 0x000fe20000010000 */
[----:B0-----:R-:W-:Y:S01]  /*1a20*/  FADD.FTZ R17, R18, 1 ;  /* 0x3f80000012117421 */ /* 0x001fe20000010000 */
[----:B----4-:R-:W-:Y:S01]  /*1a30*/  FADD.FTZ R18, R13, 1 ;  /* 0x3f8000000d127421 */ /* 0x010fe20000010000 */
[----:B------:R-:W-:-:S02]  /*1a40*/  FADD.FTZ R65, R65, 1 ;  /* 0x3f80000041417421 */ /* 0x000fc40000010000 */
[----:B------:R0:W4:Y:S01]  /*1a50*/  MUFU.EX2 R67, R71 ;  /* 0x0000004700437308 */ /* 0x0001220000000800 */
[----:B--2---:R-:W-:Y:S01]  /*1a60*/  FADD.FTZ R13, R10, 1 ;  /* 0x3f8000000a0d7421 */ /* 0x004fe20000010000 */
[----:B------:R-:W-:Y:S01]  /*1a70*/  FADD.FTZ R10, R57, 1 ;  /* 0x3f800000390a7421 */ /* 0x000fe20000010000 */
[----:B------:R-:W-:-:S05]  /*1a80*/  FADD.FTZ R57, R59, 1 ;  /* 0x3f8000003b397421 */ /* 0x000fca0000010000 */
[----:B------:R-:W2:Y:S01]  /*1a90*/  MUFU.EX2 R32, R32 ;  /* 0x0000002000207308 */ /* 0x000ea20000000800 */
[----:B0-----:R-:W-:Y:S01]  /*1aa0*/  FMUL.FTZ R71, R70, -1.4426950216293334961 ;  /* 0xbfb8aa3b46477820 */ /* 0x001fe20000410000 */
[----:B---3--:R-:W-:-:S06]  /*1ab0*/  FADD.FTZ R16, R16, 1 ;  /* 0x3f80000010107421 */ /* 0x008fcc0000010000 */
[----:B------:R-:W0:Y:S01]  /*1ac0*/  MUFU.EX2 R3, R3 ;  /* 0x0000000300037308 */ /* 0x000e220000000800 */
[----:B----4-:R-:W-:-:S07]  /*1ad0*/  FADD.FTZ R67, R67, 1 ;  /* 0x3f80000043437421 */ /* 0x010fce0000010000 */
[----:B------:R-:W3:Y:S01]  /*1ae0*/  MUFU.EX2 R24, R24 ;  /* 0x0000001800187308 */ /* 0x000ee20000000800 */
[----:B--2---:R-:W-:-:S07]  /*1af0*/  FADD.FTZ R32, R32, 1 ;  /* 0x3f80000020207421 */ /* 0x004fce0000010000 */
[----:B------:R-:W2:Y:S01]  /*1b00*/  MUFU.EX2 R8, R8 ;  /* 0x0000000800087308 */ /* 0x000ea20000000800 */
[----:B0-----:R-:W-:-:S07]  /*1b10*/  FADD.FTZ R3, R3, 1 ;  /* 0x3f80000003037421 */ /* 0x001fce0000010000 */
[----:B------:R-:W0:Y:S01]  /*1b20*/  MUFU.EX2 R22, R22 ;  /* 0x0000001600167308 */ /* 0x000e220000000800 */
[----:B---3--:R-:W-:-:S07]  /*1b30*/  FADD.FTZ R24, R24, 1 ;  /* 0x3f80000018187421 */ /* 0x008fce0000010000 */
[----:B------:R-:W3:Y:S01]  /*1b40*/  MUFU.EX2 R14, R14 ;  /* 0x0000000e000e7308 */ /* 0x000ee20000000800 */
[----:B--2---:R-:W-:-:S07]  /*1b50*/  FADD.FTZ R8, R8, 1 ;  /* 0x3f80000008087421 */ /* 0x004fce0000010000 */
[----:B------:R-:W2:Y:S01]  /*1b60*/  MUFU.EX2 R6, R6 ;  /* 0x0000000600067308 */ /* 0x000ea20000000800 */
[----:B0-----:R-:W-:-:S07]  /*1b70*/  FADD.FTZ R22, R22, 1 ;  /* 0x3f80000016167421 */ /* 0x001fce0000010000 */
[----:B------:R-:W0:Y:S01]  /*1b80*/  MUFU.EX2 R64, R64 ;  /* 0x0000004000407308 */ /* 0x000e220000000800 */
[----:B---3--:R-:W-:-:S07]  /*1b90*/  FADD.FTZ R14, R14, 1 ;  /* 0x3f8000000e0e7421 */ /* 0x008fce0000010000 */
[----:B------:R-:W-:Y:S01]  /*1ba0*/  MUFU.EX2 R61, R73 ;  /* 0x00000049003d7308 */ /* 0x000fe20000000800 */
[----:B--2---:R-:W-:-:S07]  /*1bb0*/  FADD.FTZ R6, R6, 1 ;  /* 0x3f80000006067421 */ /* 0x004fce0000010000 */
[----:B------:R-:W2:Y:S01]  /*1bc0*/  MUFU.EX2 R9, R71 ;  /* 0x0000004700097308 */ /* 0x000ea20000000800 */
[----:B0-----:R-:W-:-:S07]  /*1bd0*/  FADD.FTZ R59, R64, 1 ;  /* 0x3f800000403b7421 */ /* 0x001fce0000010000 */
[----:B------:R-:W0:Y:S08]  /*1be0*/  MUFU.EX2 R7, R63 ;  /* 0x0000003f00077308 */ /* 0x000e300000000800 */
[----:B------:R-:W3:Y:S01]  /*1bf0*/  MUFU.RCP R55, R55 ;  /* 0x0000003700377308 */ /* 0x000ee20000001000 */
[----:B--2---:R-:W-:-:S07]  /*1c00*/  FADD.FTZ R9, R9, 1 ;  /* 0x3f80000009097421 */ /* 0x004fce0000010000 */
[----:B------:R-:W2:Y:S01]  /*1c10*/  MUFU.EX2 R4, R72 ;  /* 0x0000004800047308 */ /* 0x000ea20000000800 */
[----:B0-----:R-:W-:-:S07]  /*1c20*/  FADD.FTZ R7, R7, 1 ;  /* 0x3f80000007077421 */ /* 0x001fce0000010000 */
[----:B------:R-:W0:Y:S01]  /*1c30*/  MUFU.EX2 R11, R11 ;  /* 0x0000000b000b7308 */ /* 0x000e220000000800 */
[----:B---3--:R-:W-:-:S07]  /*1c40*/  FMUL.FTZ R55, R20, R55 ;  /* 0x0000003714377220 */ /* 0x008fce0000410000 */
[----:B------:R-:W3:Y:S01]  /*1c50*/  MUFU.EX2 R5, R5 ;  /* 0x0000000500057308 */ /* 0x000ee20000000800 */
[----:B--2---:R-:W-:-:S07]  /*1c60*/  FADD.FTZ R4, R4, 1 ;  /* 0x3f80000004047421 */ /* 0x004fce0000010000 */
[----:B------:R-:W2:Y:S01]  /*1c70*/  MUFU.RCP R28, R28 ;  /* 0x0000001c001c7308 */ /* 0x000ea20000001000 */
[----:B0-----:R-:W-:-:S07]  /*1c80*/  FADD.FTZ R11, R11, 1 ;  /* 0x3f8000000b0b7421 */ /* 0x001fce0000010000 */
[----:B------:R-:W0:Y:S01]  /*1c90*/  MUFU.RCP R17, R17 ;  /* 0x0000001100117308 */ /* 0x000e220000001000 */
[----:B---3--:R-:W-:-:S07]  /*1ca0*/  FADD.FTZ R20, R5, 1 ;  /* 0x3f80000005147421 */ /* 0x008fce0000010000 */
[----:B------:R-:W3:Y:S01]  /*1cb0*/  MUFU.RCP R13, R13 ;  /* 0x0000000d000d7308 */ /* 0x000ee20000001000 */
[----:B--2---:R-:W-:-:S07]  /*1cc0*/  FMUL.FTZ R28, R43, R28 ;  /* 0x0000001c2b1c7220 */ /* 0x004fce0000410000 */
[----:B------:R2:W4:Y:S01]  /*1cd0*/  MUFU.RCP R63, R16 ;  /* 0x00000010003f7308 */ /* 0x0005220000001000 */
[----:B0-----:R-:W-:-:S07]  /*1ce0*/  FMUL.FTZ R17, R38, R17 ;  /* 0x0000001126117220 */ /* 0x001fce0000410000 */
[----:B------:R-:W0:Y:S01]  /*1cf0*/  MUFU.RCP R15, R15 ;  /* 0x0000000f000f7308 */ /* 0x000e220000001000 */
[----:B--2---:R-:W-:Y:S01]  /*1d00*/  FADD.FTZ R16, R61, 1 ;  /* 0x3f8000003d107421 */ /* 0x004fe20000010000 */
[----:B---3--:R-:W-:-:S06]  /*1d10*/  FMUL.FTZ R13, R36, R13 ;  /* 0x0000000d240d7220 */ /* 0x008fcc0000410000 */
[----:B------:R-:W2:Y:S01]  /*1d20*/  MUFU.RCP R32, R32 ;  /* 0x0000002000207308 */ /* 0x000ea20000001000 */
[----:B----4-:R-:W-:-:S07]  /*1d30*/  FMUL.FTZ R63, R34, R63 ;  /* 0x0000003f223f7220 */ /* 0x010fce0000410000 */
[----:B------:R-:W3:Y:S01]  /*1d40*/  MUFU.RCP R3, R3 ;  /* 0x0000000300037308 */ /* 0x000ee20000001000 */
[----:B0-----:R-:W-:-:S07]  /*1d50*/  FMUL.FTZ R15, R52, R15 ;  /* 0x0000000f340f7220 */ /* 0x001fce0000410000 */
[----:B------:R-:W0:Y:S01]  /*1d60*/  MUFU.RCP R24, R24 ;  /* 0x0000001800187308 */ /* 0x000e220000001000 */
[----:B--2---:R-:W-:-:S07]  /*1d70*/  FMUL.FTZ R32, R51, R32 ;  /* 0x0000002033207220 */ /* 0x004fce0000410000 */
[----:B------:R-:W2:Y:S01]  /*1d80*/  MUFU.RCP R12, R12 ;  /* 0x0000000c000c7308 */ /* 0x000ea20000001000 */
[----:B---3--:R-:W-:-:S07]  /*1d90*/  FMUL.FTZ R3, R50, R3 ;  /* 0x0000000332037220 */ /* 0x008fce0000410000 */
[----:B------:R-:W3:Y:S01]  /*1da0*/  MUFU.RCP R29, R29 ;  /* 0x0000001d001d7308 */ /* 0x000ee20000001000 */
[----:B0-----:R-:W-:-:S07]  /*1db0*/  FMUL.FTZ R24, R49, R24 ;  /* 0x0000001831187220 */ /* 0x001fce0000410000 */
[----:B------:R-:W0:Y:S01]  /*1dc0*/  MUFU.RCP R8, R8 ;  /* 0x0000000800087308 */ /* 0x000e220000001000 */
[----:B--2---:R-:W-:-:S05]  /*1dd0*/  FMUL.FTZ R12, R53, R12 ;  /* 0x0000000c350c7220 */ /* 0x004fca0000410000 */
[----:B------:R-:W-:Y:S02]  /*1de0*/  F2FP.BF16.F32.PACK_AB R34, R12, R55 ;  /* 0x000000370c22723e */ /* 0x000fe400000010ff */
[----:B------:R-:W2:Y:S01]  /*1df0*/  MUFU.RCP R19, R19 ;  /* 0x0000001300137308 */ /* 0x000ea20000001000 */
[----:B---3--:R-:W-:-:S07]  /*1e00*/  FMUL.FTZ R29, R48, R29 ;  /* 0x0000001d301d7220 */ /* 0x008fce0000410000 */
        /* <DEDUP_REMOVED lines=9> */
[----:B--2---:R-:W-:-:S07]  /*1ea0*/  FMUL.FTZ R22, R45, R22 ;  /* 0x000000162d167220 */ /* 0x004fce0000410000 */
[----:B------:R-:W2:Y:S01]  /*1eb0*/  MUFU.RCP R14, R14 ;  /* 0x0000000e000e7308 */ /* 0x000ea20000001000 */
[----:B---3--:R-:W-:-:S05]  /*1ec0*/  FMUL.FTZ R21, R44, R21 ;  /* 0x000000152c157220 */ /* 0x008fca0000410000 */
[----:B------:R-:W-:Y:S02]  /*1ed0*/  F2FP.BF16.F32.PACK_AB R21, R28, R21 ;  /* 0x000000151c15723e */ /* 0x000fe400000010ff */
[----:B------:R-:W3:Y:S01]  /*1ee0*/  MUFU.RCP R18, R18 ;  /* 0x0000001200127308 */ /* 0x000ee20000001000 */
[----:B0-----:R-:W-:-:S07]  /*1ef0*/  FMUL.FTZ R23, R42, R23 ;  /* 0x000000172a177220 */ /* 0x001fce0000410000 */
[----:B------:R-:W0:Y:S01]  /*1f00*/  MUFU.RCP R6, R6 ;  /* 0x0000000600067308 */ /* 0x000e220000001000 */
[----:B--2---:R-:W-:-:S05]  /*1f10*/  FMUL.FTZ R14, R41, R14 ;  /* 0x0000000e290e7220 */ /* 0x004fca0000410000 */
[----:B------:R-:W-:Y:S02]  /*1f20*/  F2FP.BF16.F32.PACK_AB R14, R14, R23 ;  /* 0x000000170e0e723e */ /* 0x000fe400000010ff */
[----:B------:R-:W2:Y:S01]  /*1f30*/  MUFU.RCP R10, R10 ;  /* 0x0000000a000a7308 */ /* 0x000ea20000001000 */
[----:B---3--:R-:W-:-:S05]  /*1f40*/  FMUL.FTZ R18, R37, R18 ;  /* 0x0000001225127220 */ /* 0x008fca0000410000 */
[----:B------:R-:W-:Y:S02]  /*1f50*/  F2FP.BF16.F32.PACK_AB R12, R18, R17 ;  /* 0x00000011120c723e */ /* 0x000fe400000010ff */
[----:B------:R-:W3:Y:S01]  /*1f60*/  MUFU.RCP R57, R57 ;  /* 0x0000003900397308 */ /* 0x000ee20000001000 */
[----:B0-----:R-:W-:Y:S01]  /*1f70*/  FMUL.FTZ R6, R35, R6 ;  /* 0x0000000623067220 */ /* 0x001fe20000410000 */
[----:B------:R-:W-:Y:S02]  /*1f80*/  F2FP.BF16.F32.PACK_AB R35, R32, R15 ;  /* 0x0000000f2023723e */ /* 0x000fe400000010ff */
[----:B------:R-:W-:Y:S02]  /*1f90*/  F2FP.BF16.F32.PACK_AB R15, R26, R19 ;  /* 0x000000131a0f723e */ /* 0x000fe400000010ff */
[----:B------:R-:W-:Y:S02]  /*1fa0*/  F2FP.BF16.F32.PACK_AB R13, R6, R13 ;  /* 0x0000000d060d723e */ /* 0x000fe400000010ff */
        /* <DEDUP_REMOVED lines=13> */
[----:B------:R1:W0:Y:S01]  /*2080*/  MUFU.RCP R43, R4 ;  /* 0x00000004002b7308 */ /* 0x0002220000001000 */
[----:B--2---:R-:W-:-:S05]  /*2090*/  FMUL.FTZ R9, R70, R9 ;  /* 0x0000000946097220 */ /* 0x004fca0000410000 */
[----:B------:R-:W-:Y:S02]  /*20a0*/  F2FP.BF16.F32.PACK_AB R9, R9, R16 ;  /* 0x000000100909723e */ /* 0x000fe400000010ff */
[----:B------:R2:W4:Y:S01]  /*20b0*/  MUFU.RCP R38, R11 ;  /* 0x0000000b00267308 */ /* 0x0005220000001000 */
[----:B-1----:R-:W-:Y:S01]  /*20c0*/  IADD3 R4, P0, PT, R0, UR4, RZ ;  /* 0x0000000400047c10 */ /* 0x002fe2000ff1e0ff */
[----:B---3--:R-:W-:-:S03]  /*20d0*/  FMUL.FTZ R7, R62, R7 ;  /* 0x000000073e077220 */ /* 0x008fc60000410000 */
[----:B------:R-:W-:Y:S02]  /*20e0*/  IADD3.X R5, PT, PT, R2, UR5, RZ, P0, !PT ;  /* 0x0000000502057c10 */ /* 0x000fe400087fe4ff */
[----:B------:R-:W-:Y:S01]  /*20f0*/  F2FP.BF16.F32.PACK_AB R2, R24, R3 ;  /* 0x000000031802723e */ /* 0x000fe200000010ff */
[----:B------:R1:W3:Y:S01]  /*2100*/  MUFU.RCP R36, R20 ;  /* 0x0000001400247308 */ /* 0x0002e20000001000 */
[----:B0-----:R-:W-:Y:S01]  /*2110*/  FMUL.FTZ R30, R30, R43 ;  /* 0x0000002b1e1e7220 */ /* 0x001fe20000410000 */
[----:B------:R-:W-:Y:S01]  /*2120*/  F2FP.BF16.F32.PACK_AB R3, R8, R29 ;  /* 0x0000001d0803723e */ /* 0x000fe200000010ff */
[----:B------:R-:W-:Y:S01]  /*2130*/  STG.E.64 desc[UR6][R4.64], R34 ;  /* 0x0000002204007986 */ /* 0x000fe2000c101b06 */
[----:B--2---:R-:W-:Y:S02]  /*2140*/  F2FP.BF16.F32.PACK_AB R11, R60, R57 ;  /* 0x000000393c0b723e */ /* 0x004fe400000010ff */
[----:B------:R-:W-:Y:S01]  /*2150*/  F2FP.BF16.F32.PACK_AB R8, R68, R67 ;  /* 0x000000434408723e */ /* 0x000fe200000010ff */
[----:B------:R-:W-:Y:S01]  /*2160*/  STG.E.64 desc[UR6][R4.64+0xa000], R2 ;  /* 0x00a0000204007986 */ /* 0x000fe2000c101b06 */
[----:B------:R-:W-:Y:S01]  /*2170*/  F2FP.BF16.F32.PACK_AB R26, R30, R7 ;  /* 0x000000071e1a723e */ /* 0x000fe200000010ff */
[----:B----4-:R-:W-:Y:S01]  /*2180*/  FMUL.FTZ R27, R27, R38 ;  /* 0x000000261b1b7220 */ /* 0x010fe20000410000 */
[----:B-1----:R-:W-:Y:S01]  /*2190*/  F2FP.BF16.F32.PACK_AB R20, R22, R31 ;  /* 0x0000001f1614723e */ /* 0x002fe200000010ff */
[----:B------:R-:W-:Y:S04]  /*21a0*/  STG.E.64 desc[UR6][R4.64+0x1e000], R14 ;  /* 0x01e0000e04007986 */ /* 0x000fe8000c101b06 */
[----:B------:R-:W-:Y:S01]  /*21b0*/  STG.E.64 desc[UR6][R4.64+0x14000], R20 ;  /* 0x0140001404007986 */ /* 0x000fe2000c101b06 */
[----:B---3--:R-:W-:-:S03]  /*21c0*/  FMUL.FTZ R0, R25, R36 ;  /* 0x0000002419007220 */ /* 0x008fc60000410000 */
[----:B------:R-:W-:Y:S02]  /*21d0*/  STG.E.64 desc[UR6][R4.64+0x28000], R12 ;  /* 0x0280000c04007986 */ /* 0x000fe4000c101b06 */
[----:B------:R-:W-:Y:S02]  /*21e0*/  F2FP.BF16.F32.PACK_AB R27, R0, R27 ;  /* 0x0000001b001b723e */ /* 0x000fe400000010ff */
[----:B------:R-:W-:Y:S04]  /*21f0*/  STG.E.64 desc[UR6][R4.64+0x32000], R10 ;  /* 0x0320000a04007986 */ /* 0x000fe8000c101b06 */
[----:B------:R-:W-:Y:S04]  /*2200*/  STG.E.64 desc[UR6][R4.64+0x3c000], R8 ;  /* 0x03c0000804007986 */ /* 0x000fe8000c101b06 */
[----:B------:R-:W-:Y:S01]  /*2210*/  STG.E.64 desc[UR6][R4.64+0x46000], R26 ;  /* 0x0460001a04007986 */ /* 0x000fe2000c101b06 */
[----:B------:R-:W-:Y:S05]  /*2220*/  EXIT ;  /* 0x000000000000794d */ /* 0x000fea0003800000 */
.L_x_537:
[----:B------:R-:W-:Y:S01]  /*2230*/  HFMA2 R34, -RZ, RZ, 0, 4.76837158203125e-07 ;  /* 0x00000008ff227431 */ /* 0x000fe200000001ff */
[----:B-1----:R-:W-:Y:S02]  /*2240*/  MOV R32, R24 ;  /* 0x0000001800207202 */ /* 0x002fe40000000f00 */
[----:B------:R-:W-:Y:S02]  /*2250*/  MOV R36, 0x1f ;  /* 0x0000001f00247802 */ /* 0x000fe40000000f00 */
[----:B------:R-:W-:-:S07]  /*2260*/  MOV R28, 0xffffffff ;  /* 0xffffffff001c7802 */ /* 0x000fce0000000f00 */
[----:B0----5:R-:W-:Y:S05]  /*2270*/  WARPSYNC.COLLECTIVE R28, `(.L_x_540) ;  /* 0x000000001c087348 */ /* 0x021fea0003c00000 */
[----:B------:R1:W2:Y:S02]  /*2280*/  SHFL.BFLY P0, R30, R32, R34, R36 ;  /* 0x0c000022201e7389 */ /* 0x0002a40000000024 */
[----:B012--5:R-:W-:Y:S05]  /*2290*/  ENDCOLLECTIVE ;  /* 0x000000000000791b */ /* 0x027fea0003800000 */
.L_x_540:
[----:B------:R-:W-:Y:S02]  /*22a0*/  MOV R32, R25 ;  /* 0x0000001900207202 */ /* 0x000fe40000000f00 */
[----:B------:R-:W-:-:S07]  /*22b0*/  MOV R31, R30 ;  /* 0x0000001e001f7202 */ /* 0x000fce0000000f00 */
[----:B------:R-:W-:Y:S05]  /*22c0*/  WARPSYNC.COLLECTIVE R28, `(.L_x_541) ;  /* 0x000000001c087348 */ /* 0x000fea0003c00000 */
[----:B------:R0:W1:Y:S02]  /*22d0*/  SHFL.BFLY P0, R30, R32, R34, R36 ;  /* 0x0c000022201e7389 */ /* 0x0000640000000024 */
[----:B01----:R-:W-:Y:S05]  /*22e0*/  ENDCOLLECTIVE ;  /* 0x000000000000791b */ /* 0x003fea0003800000 */
.L_x_541:
[----:B------:R-:W-:Y:S01]  /*22f0*/  FADD.FTZ R31, R31, R24 ;  /* 0x000000181f1f7221 */ /* 0x000fe20000010000 */
[----:B------:R-:W-:-:S04]  /*2300*/  HFMA2 R34, -RZ, RZ, 0, 2.384185791015625e-07 ;  /* 0x00000004ff227431 */ /* 0x000fc800000001ff */
[----:B------:R-:W-:Y:S02]  /*2310*/  MOV R32, R31 ;  /* 0x0000001f00207202 */ /* 0x000fe40000000f00 */
[----:B------:R-:W-:-:S07]  /*2320*/  MOV R6, R30 ;  /* 0x0000001e00067202 */ /* 0x000fce0000000f00 */
[----:B------:R-:W-:Y:S05]  /*2330*/  WARPSYNC.COLLECTIVE R28, `(.L_x_542) ;  /* 0x000000001c087348 */ /* 0x000fea0003c00000 */
[----:B------:R0:W1:Y:S02]  /*2340*/  SHFL.BFLY P0, R30, R32, R34, R36 ;  /* 0x0c000022201e7389 */ /* 0x0000640000000024 */
[----:B01----:R-:W-:Y:S05]  /*2350*/  ENDCOLLECTIVE ;  /* 0x000000000000791b */ /* 0x003fea0003800000 */
.L_x_542:
[----:B------:R-:W-:-:S05]  /*2360*/  FADD.FTZ R6, R6, R25 ;  /* 0x0000001906067221 */ /* 0x000fca0000010000 */
[----:B------:R-:W-:Y:S02]  /*2370*/  MOV R32, R6 ;  /* 0x0000000600207202 */ /* 0x000fe40000000f00 */
[----:B------:R-:W-:-:S07]  /*2380*/  MOV R16, R30 ;  /* 0x0000001e00107202 */ /* 0x000fce0000000f00 */
[----:B------:R-:W-:Y:S05]  /*2390*/  WARPSYNC.COLLECTIVE R28, `(.L_x_543) ;  /* 0x000000001c087348 */ /* 0x000fea0003c00000 */
[----:B------:R0:W1:Y:S02]  /*23a0*/  SHFL.BFLY P0, R30, R32, R34, R36 ;  /* 0x0c000022201e7389 */ /* 0x0000640000000024 */
[----:B01----:R-:W-:Y:S05]  /*23b0*/  ENDCOLLECTIVE ;  /* 0x000000000000791b */ /* 0x003fea0003800000 */
.L_x_543:
[----:B------:R-:W-:Y:S01]  /*23c0*/  FADD.FTZ R16, R31, R16 ;  /* 0x000000101f107221 */ /* 0x000fe20000010000 */
[----:B------:R-:W-:-:S04]  /*23d0*/  HFMA2 R34, -RZ, RZ, 0, 1.1920928955078125e-07 ;  /* 0x00000002ff227431 */ /* 0x000fc800000001ff */
[----:B------:R-:W-:Y:S02]  /*23e0*/  MOV R32, R16 ;  /* 0x0000001000207202 */ /* 0x000fe40000000f00 */
[----:B------:R-:W-:-:S07]  /*23f0*/  MOV R63, R30 ;  /* 0x0000001e003f7202 */ /* 0x000fce0000000f00 */
[----:B------:R-:W-:Y:S05]  /*2400*/  WARPSYNC.COLLECTIVE R28, `(.L_x_544) ;  /* 0x000000001c087348 */ /* 0x000fea0003c00000 */
[----:B------:R0:W1:Y:S02]  /*2410*/  SHFL.BFLY P0, R30, R32, R34, R36 ;  /* 0x0c000022201e7389 */ /* 0x0000640000000024 */
[----:B01----:R-:W-:Y:S05]  /*2420*/  ENDCOLLECTIVE ;  /* 0x000000000000791b */ /* 0x003fea0003800000 */
.L_x_544:
[----:B------:R-:W-:-:S05]  /*2430*/  FADD.FTZ R63, R6, R63 ;  /* 0x0000003f063f7221 */ /* 0x000fca0000010000 */
[----:B------:R-:W-:Y:S02]  /*2440*/  MOV R32, R63 ;  /* 0x0000003f00207202 */ /* 0x000fe40000000f00 */
[----:B------:R-:W-:-:S07]  /*2450*/  MOV R18, R30 ;  /* 0x0000001e00127202 */ /* 0x000fce0000000f00 */
[----:B------:R-:W-:Y:S05]  /*2460*/  WARPSYNC.COLLECTIVE R28, `(.L_x_545) ;  /* 0x000000001c087348 */ /* 0x000fea0003c00000 */
[----:B------:R0:W1:Y:S02]  /*2470*/  SHFL.BFLY P0, R30, R32, R34, R36 ;  /* 0x0c000022201e7389 */ /* 0x0000640000000024 */
[----:B01----:R-:W-:Y:S05]  /*2480*/  ENDCOLLECTIVE ;  /* 0x000000000000791b */ /* 0x003fea0003800000 */
.L_x_545:
[----:B------:R-:W-:Y:S01]  /*2490*/  FADD.FTZ R18, R16, R18 ;  /* 0x0000001210127221 */ /* 0x000fe20000010000 */
[----:B------:R-:W-:-:S04]  /*24a0*/  HFMA2 R34, -RZ, RZ, 0, 5.9604644775390625e-08 ;  /* 0x00000001ff227431 */ /* 0x000fc800000001ff */
[----:B------:R-:W-:Y:S02]  /*24b0*/  MOV R32, R18 ;  /* 0x0000001200207202 */ /* 0x000fe40000000f00 */
[----:B------:R-:W-:-:S07]  /*24c0*/  MOV R20, R30 ;  /* 0x0000001e00147202 */ /* 0x000fce0000000f00 */
[----:B------:R-:W-:Y:S05]  /*24d0*/  WARPSYNC.COLLECTIVE R28, `(.L_x_546) ;  /* 0x000000001c087348 */ /* 0x000fea0003c00000 */
[----:B------:R0:W1:Y:S02]  /*24e0*/  SHFL.BFLY P0, R30, R32, R34, R36 ;  /* 0x0c000022201e7389 */ /* 0x0000640000000024 */
[----:B01----:R-:W-:Y:S05]  /*24f0*/  ENDCOLLECTIVE ;  /* 0x000000000000791b */ /* 0x003fea0003800000 */
.L_x_546:
[----:B------:R-:W-:-:S05]  /*2500*/  FADD.FTZ R20, R63, R20 ;  /* 0x000000143f147221 */ /* 0x000fca0000010000 */
[----:B------:R-:W-:Y:S02]  /*2510*/  MOV R32, R20 ;  /* 0x0000001400207202 */ /* 0x000fe40000000f00 */
[----:B------:R-:W-:-:S07]  /*2520*/  MOV R22, R30 ;  /* 0x0000001e00167202 */ /* 0x000fce0000000f00 */
[----:B------:R-:W-:Y:S05]  /*2530*/  WARPSYNC.COLLECTIVE R28, `(.L_x_547) ;  /* 0x000000001c087348 */ /* 0x000fea0003c00000 */
[----:B------:R0:W1:Y:S02]  /*2540*/  SHFL.BFLY P0, R30, R32, R34, R36 ;  /* 0x0c000022201e7389 */ /* 0x0000640000000024 */
[----:B01----:R-:W-:Y:S05]  /*2550*/  ENDCOLLECTIVE ;  /* 0x000000000000791b */ /* 0x003fea0003800000 */
.L_x_547:
[----:B------:R-:W-:Y:S01]  /*2560*/  FADD.FTZ R22, R18, R22 ;  /* 0x0000001612167221 */ /* 0x000fe20000010000 */
[----:B------:R-:W-:Y:S01]  /*2570*/  MOV R25, R30 ;  /* 0x0000001e00197202 */ /* 0x000fe20000000f00 */
[----:B------:R-:W-:Y:S06]  /*2580*/  BRA `(.L_x_548) ;  /* 0xffffffe400e47947 */ /* 0x000fec000383ffff */
.L_x_549:
        /* <DEDUP_REMOVED lines=15> */
.L_x_1143:


//--------------------- .text._ZN13group_norm_v214gn_cuda_kernelI13__nv_bfloat16Li320ELi1ELi16ELi160ELi64ELb1ELi64ELi160ELi160ELi4ELb0ELi148ELb0ELb0ENS_16CompileConditionILi1000EEEEEvPT_PKS4_S7_S7_flPfS8_Pj --------------------------
	.section	.text._ZN13group_norm_v214gn_cuda_kernelI13__nv_bfloat16Li320ELi1ELi16ELi160ELi64ELb1ELi64ELi160ELi160ELi4ELb0ELi148ELb0ELb0ENS_16CompileConditionILi1000EEEEEvPT_PKS4_S7_S7_flPfS8_Pj,"ax",@progbits
	.align	128
        .global         _ZN13group_norm_v214gn_cuda_kernelI13__nv_bfloat16Li320ELi1ELi16ELi160ELi64ELb1ELi64ELi160ELi160ELi4ELb0ELi148ELb0ELb0ENS_16CompileConditionILi1000EEEEEvPT_PKS4_S7_S7_flPfS8_Pj
        .type           _ZN13group_norm_v214gn_cuda_kernelI13__nv_bfloat16Li320ELi1ELi16ELi160ELi64ELb1ELi64ELi160ELi160ELi4ELb0ELi148ELb0ELb0ENS_16CompileConditionILi1000EEEEEvPT_PKS4_S7_S7_flPfS8_Pj,@function
        .size           _ZN13group_norm_v214gn_cuda_kernelI13__nv_bfloat16Li320ELi1ELi16ELi160ELi64ELb1ELi64ELi160ELi160ELi4ELb0ELi148ELb0ELb0ENS_16CompileConditionILi1000EEEEEvPT_PKS4_S7_S7_flPfS8_Pj,(.L_x_1144 - _ZN13group_norm_v214gn_cuda_kernelI13__nv_bfloat16Li320ELi1ELi16ELi160ELi64ELb1ELi64ELi160ELi160ELi4ELb0ELi148ELb0ELb0ENS_16CompileConditionILi1000EEEEEvPT_PKS4_S7_S7_flPfS8_Pj)
        .other          _ZN13group_norm_v214gn_cuda_kernelI13__nv_bfloat16Li320ELi1ELi16ELi160ELi64ELb1ELi64ELi160ELi160ELi4ELb0ELi148ELb0ELb0ENS_16CompileConditionILi1000EEEEEvPT_PKS4_S7_S7_flPfS8_Pj,@"STO_CUDA_ENTRY STV_DEFAULT"
_ZN13group_norm_v214gn_cuda_kernelI13__nv_bfloat16Li320ELi1ELi16ELi160ELi64ELb1ELi64ELi160ELi160ELi4ELb0ELi148ELb0ELb0ENS_16CompileConditionILi1000EEEEEvPT_PKS4_S7_S7_flPfS8_Pj:
.text._ZN13group_norm_v214gn_cuda_kernelI13__nv_bfloat16Li320ELi1ELi16ELi160ELi64ELb1ELi64ELi160ELi160ELi4ELb0ELi148ELb0ELb0ENS_16CompileConditionILi1000EEEEEvPT_PKS4_S7_S7_flPfS8_Pj:
        /* <DEDUP_REMOVED lines=210> */
.L_x_562:
        /* <DEDUP_REMOVED lines=10> */
.L_x_550:
        /* <DEDUP_REMOVED lines=18> */
.L_x_553:
[----:B------:R-:W-:Y:S05]  /*0ee0*/  BSYNC.RECONVERGENT B0 ;  /* 0x0000000000007941 */ /* 0x000fea0003800200 */
.L_x_552:
        /* <DEDUP_REMOVED lines=308> */
.L_x_551:
[----:B------:R-:W-:Y:S01]  /*2230*/  HFMA2 R34, -RZ, RZ, 0, 4.76837158203125e-07 ;  /* 0x00000008ff227431 */ /* 0x000fe200000001ff */
[----:B-1----:R-:W-:Y:S02]  /*2240*/  MOV R32, R24 ;  /* 0x0000001800207202 */ /* 0x002fe40000000f00 */
[----:B------:R-:W-:Y:S02]  /*2250*/  MOV R36, 0x1f ;  /* 0x0000001f00247802 */ /* 0x000fe40000000f00 */
[----:B------:R-:W-:-:S07]  /*2260*/  MOV R28, 0xffffffff ;  /* 0xffffffff001c7802 */ /* 0x000fce0000000f00 */
[----:B0----5:R-:W-:Y:S05]  /*2270*/  WARPSYNC.COLLECTIVE R28, `(.L_x_554) ;  /* 0x000000001c087348 */ /* 0x021fea0003c00000 */
[----:B------:R1:W2:Y:S02]  /*2280*/  SHFL.BFLY P0, R30, R32, R34, R36 ;  /* 0x0c000022201e7389 */ /* 0x0002a40000000024 */
[----:B012--5:R-:W-:Y:S05]  /*2290*/  ENDCOLLECTIVE ;  /* 0x000000000000791b */ /* 0x027fea0003800000 */
.L_x_554:
[----:B------:R-:W-:Y:S02]  /*22a0*/  MOV R32, R25 ;  /* 0x0000001900207202 */ /* 0x000fe40000000f00 */
[----:B------:R-:W-:-:S07]  /*22b0*/  MOV R31, R30 ;  /* 0x0000001e001f7202 */ /* 0x000fce0000000f00 */
[----:B------:R-:W-:Y:S05]  /*22c0*/  WARPSYNC.COLLECTIVE R28, `(.L_x_555) ;  /* 0x000000001c087348 */ /* 0x000fea0003c00000 */
[----:B------:R0:W1:Y:S02]  /*22d0*/  SHFL.BFLY P0, R30, R32, R34, R36 ;  /* 0x0c000022201e7389 */ /* 0x0000640000000024 */
[----:B01----:R-:W-:Y:S05]  /*22e0*/  ENDCOLLECTIVE ;  /* 0x000000000000791b */ /* 0x003fea0003800000 */
.L_x_555:
[----:B------:R-:W-:Y:S01]  /*22f0*/  FADD.FTZ R31, R31, R24 ;  /* 0x000000181f1f7221 */ /* 0x000fe20000010000 */
[----:B------:R-:W-:-:S04]  /*2300*/  HFMA2 R34, -RZ, RZ, 0, 2.384185791015625e-07 ;  /* 0x00000004ff227431 */ /* 0x000fc800000001ff */
[----:B------:R-:W-:Y:S02]  /*2310*/  MOV R32, R31 ;  /* 0x0000001f00207202 */ /* 0x000fe40000000f00 */
[----:B------:R-:W-:-:S07]  /*2320*/  MOV R6, R30 ;  /* 0x0000001e00067202 */ /* 0x000fce0000000f00 */
[----:B------:R-:W-:Y:S05]  /*2330*/  WARPSYNC.COLLECTIVE R28, `(.L_x_556) ;  /* 0x000000001c087348 */ /* 0x000fea0003c00000 */
[----:B------:R0:W1:Y:S02]  /*2340*/  SHFL.BFLY P0, R30, R32, R34, R36 ;  /* 0x0c000022201e7389 */ /* 0x0000640000000024 */
[----:B01----:R-:W-:Y:S05]  /*2350*/  ENDCOLLECTIVE ;  /* 0x000000000000791b */ /* 0x003fea0003800000 */
.L_x_556:
[----:B------:R-:W-:-:S05]  /*2360*/  FADD.FTZ R6, R6, R25 ;  /* 0x0000001906067221 */ /* 0x000fca0000010000 */
[----:B------:R-:W-:Y:S02]  /*2370*/  MOV R32, R6 ;  /* 0x0000000600207202 */ /* 0x000fe40000000f00 */
[----:B------:R-:W-:-:S07]  /*2380*/  MOV R16, R30 ;  /* 0x0000001e00107202 */ /* 0x000fce0000000f00 */
[----:B------:R-:W-:Y:S05]  /*2390*/  WARPSYNC.COLLECTIVE R28, `(.L_x_557) ;  /* 0x000000001c087348 */ /* 0x000fea0003c00000 */
[----:B------:R0:W1:Y:S02]  /*23a0*/  SHFL.BFLY P0, R30, R32, R34, R36 ;  /* 0x0c000022201e7389 */ /* 0x0000640000000024 */
[----:B01----:R-:W-:Y:S05]  /*23b0*/  ENDCOLLECTIVE ;  /* 0x000000000000791b */ /* 0x003fea0003800000 */
.L_x_557:
[----:B------:R-:W-:Y:S01]  /*23c0*/  FADD.FTZ R16, R31, R16 ;  /* 0x000000101f107221 */ /* 0x000fe20000010000 */
[----:B------:R-:W-:-:S04]  /*23d0*/  HFMA2 R34, -RZ, RZ, 0, 1.1920928955078125e-07 ;  /* 0x00000002ff227431 */ /* 0x000fc800000001ff */
[----:B------:R-:W-:Y:S02]  /*23e0*/  MOV R32, R16 ;  /* 0x0000001000207202 */ /* 0x000fe40000000f00 */
[----:B------:R-:W-:-:S07]  /*23f0*/  MOV R63, R30 ;  /* 0x0000001e003f7202 */ /* 0x000fce0000000f00 */
[----:B------:R-:W-:Y:S05]  /*2400*/  WARPSYNC.COLLECTIVE R28, `(.L_x_558) ;  /* 0x000000001c087348 */ /* 0x000fea0003c00000 */
[----:B------:R0:W1:Y:S02]  /*2410*/  SHFL.BFLY P0, R30, R32, R34, R36 ;  /* 0x0c000022201e7389 */ /* 0x0000640000000024 */
[----:B01----:R-:W-:Y:S05]  /*2420*/  ENDCOLLECTIVE ;  /* 0x000000000000791b */ /* 0x003fea0003800000 */
.L_x_558:
[----:B------:R-:W-:-:S05]  /*2430*/  FADD.FTZ R63, R6, R63 ;  /* 0x0000003f063f7221 */ /* 0x000fca0000010000 */
[----:B------:R-:W-:Y:S02]  /*2440*/  MOV R32, R63 ;  /* 0x0000003f00207202 */ /* 0x000fe40000000f00 */
[----:B------:R-:W-:-:S07]  /*2450*/  MOV R18, R30 ;  /* 0x0000001e00127202 */ /* 0x000fce0000000f00 */
[----:B------:R-:W-:Y:S05]  /*2460*/  WARPSYNC.COLLECTIVE R28, `(.L_x_559) ;  /* 0x000000001c087348 */ /* 0x000fea0003c00000 */
[----:B------:R0:W1:Y:S02]  /*2470*/  SHFL.BFLY P0, R30, R32, R34, R36 ;  /* 0x0c000022201e7389 */ /* 0x0000640000000024 */
[----:B01----:R-:W-:Y:S05]  /*2480*/  ENDCOLLECTIVE ;  /* 0x000000000000791b */ /* 0x003fea0003800000 */
.L_x_559:
[----:B------:R-:W-:Y:S01]  /*2490*/  FADD.FTZ R18, R16, R18 ;  /* 0x0000001210127221 */ /* 0x000fe20000010000 */
[----:B------:R-:W-:-:S04]  /*24a0*/  HFMA2 R34, -RZ, RZ, 0, 5.9604644775390625e-08 ;  /* 0x00000001ff227431 */ /* 0x000fc800000001ff */
[----:B------:R-:W-:Y:S02]  /*24b0*/  MOV R32, R18 ;  /* 0x0000001200207202 */ /* 0x000fe40000000f00 */
[----:B------:R-:W-:-:S07]  /*24c0*/  MOV R20, R30 ;  /* 0x0000001e00147202 */ /* 0x000fce0000000f00 */
[----:B------:R-:W-:Y:S05]  /*24d0*/  WARPSYNC.COLLECTIVE R28, `(.L_x_560) ;  /* 0x000000001c087348 */ /* 0x000fea0003c00000 */
[----:B------:R0:W1:Y:S02]  /*24e0*/  SHFL.BFLY P0, R30, R32, R34, R36 ;  /* 0x0c000022201e7389 */ /* 0x0000640000000024 */
[----:B01----:R-:W-:Y:S05]  /*24f0*/  ENDCOLLECTIVE ;  /* 0x000000000000791b */ /* 0x003fea0003800000 */
.L_x_560:
[----:B------:R-:W-:-:S05]  /*2500*/  FADD.FTZ R20, R63, R20 ;  /* 0x000000143f147221 */ /* 0x000fca0000010000 */
[----:B------:R-:W-:Y:S02]  /*2510*/  MOV R32, R20 ;  /* 0x0000001400207202 */ /* 0x000fe40000000f00 */
[----:B------:R-:W-:-:S07]  /*2520*/  MOV R22, R30 ;  /* 0x0000001e00167202 */ /* 0x000fce0000000f00 */
[----:B------:R-:W-:Y:S05]  /*2530*/  WARPSYNC.COLLECTIVE R28, `(.L_x_561) ;  /* 0x000000001c087348 */ /* 0x000fea0003c00000 */
[----:B------:R0:W1:Y:S02]  /*2540*/  SHFL.BFLY P0, R30, R32, R34, R36 ;  /* 0x0c000022201e7389 */ /* 0x0000640000000024 */
[----:B01----:R-:W-:Y:S05]  /*2550*/  ENDCOLLECTIVE ;  /* 0x000000000000791b */ /* 0x003fea0003800000 */
.L_x_561:
[----:B------:R-:W-:Y:S01]  /*2560*/  FADD.FTZ R22, R18, R22 ;  /* 0x0000001612167221 */ /* 0x000fe20000010000 */
[----:B------:R-:W-:Y:S01]  /*2570*/  MOV R25, R30 ;  /* 0x0000001e00197202 */ /* 0x000fe20000000f00 */
[----:B------:R-:W-:Y:S06]  /*2580*/  BRA `(.L_x_562) ;  /* 0xffffffe400e47947 */ /* 0x000fec000383ffff */
.L_x_563:
        /* <DEDUP_REMOVED lines=15> */
.L_x_1144:


//--------------------- .text._ZN13group_norm_v218gn_bwd_cuda_kernelI6__halfLi320ELi1ELi32ELi80ELi64ELb0ELb1ELi64ELi80ELi80ELi4ELb1ELi96ELb0ELb0ELNS_15WgradSyncMethodE3ENS_16CompileConditionILi1000EEEEEvPT_S6_S6_PKS5_S8_S8_S8_PKfflPfPj --------------------------
	.section	.text._ZN13group_norm_v218gn_bwd_cuda_kernelI6__halfLi320ELi1ELi32ELi80ELi64ELb0ELb1ELi64ELi80ELi80ELi4ELb1ELi96ELb0ELb0ELNS_15WgradSyncMethodE3ENS_16CompileConditionILi1000EEEEEvPT_S6_S6_PKS5_S8_S8_S8_PKfflPfPj,"ax",@progbits
	.align	128
        .global         _ZN13group_norm_v218gn_bwd_cuda_kernelI6__halfLi320ELi1ELi32ELi80ELi64ELb0ELb1ELi64ELi80ELi80ELi4ELb1ELi96ELb0ELb0ELNS_15WgradSyncMethodE3ENS_16CompileConditionILi1000EEEEEvPT_S6_S6_PKS5_S8_S8_S8_PKfflPfPj
        .type           _ZN13group_norm_v218gn_bwd_cuda_kernelI6__halfLi320ELi1ELi32ELi80ELi64ELb0ELb1ELi64ELi80ELi80ELi4ELb1ELi96ELb0ELb0ELNS_15WgradSyncMethodE3ENS_16CompileConditionILi1000EEEEEvPT_S6_S6_PKS5_S8_S8_S8_PKfflPfPj,@function
        .size           _ZN13group_norm_v218gn_bwd_cuda_kernelI6__halfLi320ELi1ELi32ELi80ELi64ELb0ELb1ELi64ELi80ELi80ELi4ELb1ELi96ELb0ELb0ELNS_15WgradSyncMethodE3ENS_16CompileConditionILi1000EEEEEvPT_S6_S6_PKS5_S8_S8_S8_PKfflPfPj,(.L_x_1145 - _ZN13group_norm_v218gn_bwd_cuda_kernelI6__halfLi320ELi1ELi32ELi80ELi64ELb0ELb1ELi64ELi80ELi80ELi4ELb1ELi96ELb0ELb0ELNS_15WgradSyncMethodE3ENS_16CompileConditionILi1000EEEEEvPT_S6_S6_PKS5_S8_S8_S8_PKfflPfPj)
        .other          _ZN13group_norm_v218gn_bwd_cuda_kernelI6__halfLi320ELi1ELi32ELi80ELi64ELb0ELb1ELi64ELi80ELi80ELi4ELb1ELi96ELb0ELb0ELNS_15WgradSyncMethodE3ENS_16CompileConditionILi1000EEEEEvPT_S6_S6_PKS5_S8_S8_S8_PKfflPfPj,@"STO_CUDA_ENTRY STV_DEFAULT"
_ZN13group_norm_v218gn_bwd_cuda_kernelI6__halfLi320ELi1ELi32ELi80ELi64ELb0ELb1ELi64ELi80ELi80ELi4ELb1ELi96ELb0ELb0ELNS_15WgradSyncMethodE3ENS_16CompileConditionILi1000EEEEEvPT_S6_S6_PKS5_S8_S8_S8_PKfflPfPj:
.text._ZN13group_norm_v218gn_bwd_cuda_kernelI6__halfLi320ELi1ELi32ELi80ELi64ELb0ELb1ELi64ELi80ELi80ELi4ELb1ELi96ELb0ELb0ELNS_15WgradSyncMethodE3ENS_16CompileConditionILi1000EEEEEvPT_S6_S6_PKS5_S8_S8_S8_PKfflPfPj:
[----:B------:R-:W-:Y:S01]  /*0000*/  LDC R1, c[0x0][0x37c] ;  /* 0x0000df00ff017b82 */ /* 0x000fe20000000800 */
[----:B------:R-:W0:Y:S01]  /*0010*/  S2R R2, SR_CTAID.Y ;  /* 0x0000000000027919 */ /* 0x000e220000002600 */
[----:B------:R-:W1:Y:S01]  /*0020*/  LDCU.64 UR6, c[0x0][0x3c8] ;  /* 0x00007900ff0677ac */ /* 0x000e620008000a00 */
[----:B------:R-:W2:Y:S01]  /*0030*/  LDCU.64 UR8, c[0x0][0x358] ;  /* 0x00006b00ff0877ac */ /* 0x000ea20008000a00 */
[----:B-1----:R-:W-:Y:S02]  /*0040*/  USHF.L.U32 UR10, UR6, 0x5, URZ ;  /* 0x00000005060a7899 */ /* 0x002fe400080006ff */
[----:B------:R-:W-:-:S06]  /*0050*/  USHF.L.U64.HI UR7, UR6, 0x5, UR7 ;  /* 0x0000000506077899 */ /* 0x000fcc0008010207 */
[----:B------:R-:W-:Y:S02]  /*0060*/  MOV R0, UR7 ;  /* 0x0000000700007c02 */ /* 0x000fe40008000f00 */
[C---:B0-----:R-:W-:Y:S02]  /*0070*/  ISETP.LT.U32.AND P0, PT, R2.reuse, UR10, PT ;  /* 0x0000000a02007c0c */ /* 0x041fe4000bf01070 */
[----:B------:R-:W-:Y:S02]  /*0080*/  LOP3.LUT R38, R2, 0x1f, RZ, 0xc0, !PT ;  /* 0x0000001f02267812 */ /* 0x000fe400078ec0ff */
[----:B------:R-:W-:-:S13]  /*0090*/  ISETP.GT.AND.EX P0, PT, R0, RZ, PT, P0 ;  /* 0x000000ff0000720c */ /* 0x000fda0003f04300 */
        /* <DEDUP_REMOVED lines=16> */
.L_x_566:
[----:B------:R-:W2:Y:S04]  /*01a0*/  LD.E.STRONG.GPU R0, desc[UR8][R4.64+0x180] ;  /* 0x0001800804007980 */ /* 0x000ea8000c10f900 */
[----:B--2---:R-:W-:Y:S01]  /*01b0*/  CCTL.IVALL ;  /* 0x00000000ff00798f */ /* 0x004fe20002000000 */
[----:B------:R-:W-:Y:S05]  /*01c0*/  YIELD ;  /* 0x0000000000007946 */ /* 0x000fea0003800000 */
[----:B-----5:R-:W-:-:S04]  /*01d0*/  LOP3.LUT R0, R0, R3, RZ, 0x3c, !PT ;  /* 0x0000000300007212 */ /* 0x020fc800078e3cff */
[----:B------:R-:W-:-:S13]  /*01e0*/  ISETP.GT.AND P0, PT, R0, -0x1, PT ;  /* 0xffffffff0000780c */ /* 0x000fda0003f04270 */
[----:B------:R-:W-:Y:S05]  /*01f0*/  @P0 BRA `(.L_x_566) ;  /* 0xfffffffc00e80947 */ /* 0x000fea000383ffff */
.L_x_565:
[----:B------:R-:W-:Y:S05]  /*0200*/  WARPSYNC.ALL ;  /* 0x0000000000007948 */ /* 0x000fea0003800000 */
[----:B------:R-:W-:Y:S06]  /*0210*/  BAR.SYNC.DEFER_BLOCKING 0x0 ;  /* 0x0000000000007b1d */ /* 0x000fec0000010000 */
[----:B------:R-:W-:Y:S05]  /*0220*/  BRA `(.L_x_567) ;  /* 0x0000001c00487947 */ /* 0x000fea0003800000 */
.L_x_564:
        /* <DEDUP_REMOVED lines=20> */
[----:B------:R-:W-:Y:S02]  /*0370*/  CS2R R14, SRZ ;  /* 0x00000000000e7805 */ /* 0x000fe4000001ff00 */
[----:B------:R-:W-:Y:S02]  /*0380*/  LOP3.LUT R0, R0, 0x18, RZ, 0xc0, !PT ;  /* 0x0000001800007812 */ /* 0x000fe400078ec0ff */
[----:B------:R-:W-:Y:S01]  /*0390*/  CS2R R12, SRZ ;  /* 0x00000000000c7805 */ /* 0x000fe2000001ff00 */
[----:B------:R-:W3:Y:S01]  /*03a0*/  S2UR UR11, SR_CTAID.X ;  /* 0x00000000000b79c3 */ /* 0x000ee20000002500 */
[----:B------:R-:W-:Y:S01]  /*03b0*/  IMAD R3, R8, 0xa00, R39 ;  /* 0x00000a0008037824 */ /* 0x000fe200078e0227 */
[----:B------:R-:W-:-:S02]  /*03c0*/  LOP3.LUT R6, R0, 0x8, RZ, 0x3c, !PT ;  /* 0x0000000800067812 */ /* 0x000fc400078e3cff */
[C---:B------:R-:W-:Y:S02]  /*03d0*/  LOP3.LUT R44, R0.reuse, 0x10, RZ, 0x3c, !PT ;  /* 0x00000010002c7812 */ /* 0x040fe400078e3cff */
[----:B0-----:R-:W-:Y:S02]  /*03e0*/  LOP3.LUT R4, R0, 0x18, RZ, 0x3c, !PT ;  /* 0x0000001800047812 */ /* 0x001fe400078e3cff */
[----:B------:R-:W-:Y:S02]  /*03f0*/  SHF.R.U32.HI R46, RZ, 0x2, R39 ;  /* 0x00000002ff2e7819 */ /* 0x000fe40000011627 */
[----:B------:R-:W-:Y:S02]  /*0400*/  MOV R61, 0x7ffffffe ;  /* 0x7ffffffe003d7802 */ /* 0x000fe40000000f00 */
[C---:B------:R-:W-:Y:S02]  /*0410*/  IADD3 R5, PT, PT, R46.reuse, 0xc, RZ ;  /* 0x0000000c2e057810 */ /* 0x040fe40007ffe0ff */
[----:B------:R-:W-:Y:S01]  /*0420*/  IADD3 R9, PT, PT, R46, 0x4, RZ ;  /* 0x000000042e097810 */ /* 0x000fe20007ffe0ff */
[----:B-1----:R-:W-:-:S03]  /*0430*/  ULEA UR5, UR6, UR4, 0x18 ;  /* 0x0000000406057291 */ /* 0x002fc6000f8ec0ff */
[----:B------:R-:W-:-:S03]  /*0440*/  SHF.R.U32.HI R10, RZ, 0x2, R9 ;  /* 0x00000002ff0a7819 */ /* 0x000fc60000011609 */
[----:B------:R-:W-:Y:S02]  /*0450*/  LEA R45, R39, UR5, 0x5 ;  /* 0x00000005272d7c11 */ /* 0x000fe4000f8e28ff */
[----:B------:R-:W-:Y:S01]  /*0460*/  LEA R51, R46, UR5, 0x5 ;  /* 0x000000052e337c11 */ /* 0x000fe2000f8e28ff */
[----:B------:R-:W-:Y:S01]  /*0470*/  UIADD3 UR5, UPT, UPT, UR4, 0x2800, URZ ;  /* 0x0000280004057890 */ /* 0x000fe2000fffe0ff */
[C---:B------:R-:W-:Y:S01]  /*0480*/  IADD3 R41, PT, PT, R45.reuse, R0, RZ ;  /* 0x000000002d297210 */ /* 0x040fe20007ffe0ff */
[----:B------:R-:W-:Y:S01]  /*0490*/  UIADD3 UR4, UPT, UPT, UR4, 0x2850, URZ ;  /* 0x0000285004047890 */ /* 0x000fe2000fffe0ff */
[C---:B------:R-:W-:Y:S01]  /*04a0*/  IADD3 R43, PT, PT, R45.reuse, R6, RZ ;  /* 0x000000062d2b7210 */ /* 0x040fe20007ffe0ff */
[----:B------:R-:W-:Y:S01]  /*04b0*/  ULEA UR5, UR6, UR5, 0x18 ;  /* 0x0000000506057291 */ /* 0x000fe2000f8ec0ff */
[C---:B------:R-:W-:Y:S01]  /*04c0*/  IADD3 R44, PT, PT, R45.reuse, R44, RZ ;  /* 0x0000002c2d2c7210 */ /* 0x040fe20007ffe0ff */
[----:B------:R-:W0:Y:S01]  /*04d0*/  LDC.64 R6, c[0x0][0x3d0] ;  /* 0x0000f400ff067b82 */ /* 0x000e220000000a00 */
[----:B------:R-:W-:Y:S01]  /*04e0*/  IADD3 R45, PT, PT, R45, R4, RZ ;  /* 0x000000042d2d7210 */ /* 0x000fe20007ffe0ff */
[----:B------:R-:W-:Y:S01]  /*04f0*/  IMAD R4, R38, 0x50, R3 ;  /* 0x0000005026047824 */ /* 0x000fe200078e0203 */
[----:B------:R-:W-:Y:S01]  /*0500*/  IADD3 R3, PT, PT, R46, 0x14, RZ ;  /* 0x000000142e037810 */ /* 0x000fe20007ffe0ff */
[----:B------:R-:W-:Y:S01]  /*0510*/  ULEA UR4, UR6, UR4, 0x18 ;  /* 0x0000000406047291 */ /* 0x000fe2000f8ec0ff */
[----:B---3--:R-:W-:-:S02]  /*0520*/  LOP3.LUT P0, RZ, R8, UR11, RZ, 0xfc, !PT ;  /* 0x0000000b08ff7c12 */ /* 0x008fc4000f80fcff */
[----:B------:R-:W-:Y:S02]  /*0530*/  SHF.L.U32 R11, R4, 0x1, RZ ;  /* 0x00000001040b7819 */ /* 0x000fe400000006ff */
[----:B------:R-:W-:Y:S02]  /*0540*/  SHF.R.U32.HI R4, RZ, 0x2, R3 ;  /* 0x00000002ff047819 */ /* 0x000fe40000011603 */
[----:B------:R-:W-:Y:S02]  /*0550*/  SHF.R.U32.HI R8, RZ, 0x2, R5 ;  /* 0x00000002ff087819 */ /* 0x000fe40000011605 */
[----:B------:R-:W-:Y:S02]  /*0560*/  LOP3.LUT R4, R4, R39, RZ, 0x3c, !PT ;  /* 0x0000002704047212 */ /* 0x000fe400078e3cff */
[----:B------:R-:W-:Y:S02]  /*0570*/  SHF.R.U32.HI R0, RZ, 0x4, R39 ;  /* 0x00000004ff007819 */ /* 0x000fe40000011627 */
[----:B------:R-:W-:-:S02]  /*0580*/  SHF.L.U32 R4, R4, 0x3, RZ ;  /* 0x0000000304047819 */ /* 0x000fc400000006ff */
[-C--:B------:R-:W-:Y:S02]  /*0590*/  LOP3.LUT R0, R0, R39.reuse, RZ, 0x3c, !PT ;  /* 0x0000002700007212 */ /* 0x080fe400078e3cff */
[----:B------:R-:W-:Y:S02]  /*05a0*/  LOP3.LUT R4, R4, 0x18, RZ, 0xc0, !PT ;  /* 0x0000001804047812 */ /* 0x000fe400078ec0ff */
[----:B------:R-:W-:Y:S01]  /*05b0*/  LOP3.LUT R3, R42, 0xffff, RZ, 0xc0, !PT ;  /* 0x0000ffff2a037812 */ /* 0x000fe200078ec0ff */
[----:B0-----:R-:W-:Y:S01]  /*05c0*/  IMAD.WIDE.U32 R6, R11, 0x4, R6 ;  /* 0x000000040b067825 */ /* 0x001fe200078e0006 */
[----:B------:R-:W-:Y:S02]  /*05d0*/  IADD3 R49, PT, PT, R51, R4, RZ ;  /* 0x0000000433317210 */ /* 0x000fe40007ffe0ff */
[----:B------:R-:W0:Y:S01]  /*05e0*/  LDC.64 R4, c[0x0][0x3d8] ;  /* 0x0000f600ff047b82 */ /* 0x000e220000000a00 */
[----:B------:R-:W-:Y:S01]  /*05f0*/  SHF.L.U32 R0, R0, 0x3, RZ ;  /* 0x0000000300007819 */ /* 0x000fe200000006ff */
[----:B------:R-:W-:Y:S01]  /*0600*/  IMAD R3, R3, 0xccd, RZ ;  /* 0x00000ccd03037824 */ /* 0x000fe200078e02ff */
[----:B------:R-:W-:-:S02]  /*0610*/  LOP3.LUT R8, R8, R39, RZ, 0x3c, !PT ;  /* 0x0000002708087212 */ /* 0x000fc400078e3cff */
[----:B------:R-:W-:Y:S02]  /*0620*/  LOP3.LUT R10, R10, R39, RZ, 0x3c, !PT ;  /* 0x000000270a0a7212 */ /* 0x000fe400078e3cff */
[----:B------:R-:W-:Y:S02]  /*0630*/  LOP3.LUT R0, R0, 0x18, RZ, 0xc0, !PT ;  /* 0x0000001800007812 */ /* 0x000fe400078ec0ff */
[----:B------:R-:W-:Y:S02]  /*0640*/  SHF.L.U32 R8, R8, 0x3, RZ ;  /* 0x0000000308087819 */ /* 0x000fe400000006ff */
[----:B------:R-:W-:Y:S02]  /*0650*/  SHF.L.U32 R10, R10, 0x3, RZ ;  /* 0x000000030a0a7819 */ /* 0x000fe400000006ff */
[----:B------:R-:W-:Y:S02]  /*0660*/  SHF.R.U32.HI R59, RZ, 0x12, R3 ;  /* 0x00000012ff3b7819 */ /* 0x000fe40000011603 */
[----:B------:R-:W-:-:S02]  /*0670*/  LOP3.LUT R48, R0, 0x10, RZ, 0x3c, !PT ;  /* 0x0000001000307812 */ /* 0x000fc400078e3cff */
[----:B------:R-:W-:Y:S02]  /*0680*/  LOP3.LUT R8, R8, 0x18, RZ, 0xc0, !PT ;  /* 0x0000001808087812 */ /* 0x000fe400078ec0ff */
[----:B------:R-:W-:Y:S02]  /*0690*/  LOP3.LUT R10, R10, 0x18, RZ, 0xc0, !PT ;  /* 0x000000180a0a7812 */ /* 0x000fe400078ec0ff */
[C---:B------:R-:W-:Y:S02]  /*06a0*/  IADD3 R56, PT, PT, -R38.reuse, R59, RZ ;  /* 0x0000003b26387210 */ /* 0x040fe40007ffe1ff */
[C---:B------:R-:W-:Y:S01]  /*06b0*/  IADD3 R47, PT, PT, R51.reuse, R0, RZ ;  /* 0x00000000332f7210 */ /* 0x040fe20007ffe0ff */
[----:B0-----:R-:W-:Y:S01]  /*06c0*/  IMAD.WIDE.U32 R4, R38, 0x4, R4 ;  /* 0x0000000426047825 */ /* 0x001fe200078e0004 */
[C---:B------:R-:W-:Y:S02]  /*06d0*/  IADD3 R48, PT, PT, R51.reuse, R48, RZ ;  /* 0x0000003033307210 */ /* 0x040fe40007ffe0ff */
[----:B------:R-:W-:-:S02]  /*06e0*/  IADD3 R50, PT, PT, R51, R8, RZ ;  /* 0x0000000833327210 */ /* 0x000fc40007ffe0ff */
[----:B------:R-:W-:Y:S02]  /*06f0*/  CS2R R8, SRZ ;  /* 0x0000000000087805 */ /* 0x000fe4000001ff00 */
[----:B------:R-:W-:Y:S02]  /*0700*/  IADD3 R51, PT, PT, R51, R10, RZ ;  /* 0x0000000a33337210 */ /* 0x000fe40007ffe0ff */
[----:B------:R-:W-:Y:S02]  /*0710*/  CS2R R10, SRZ ;  /* 0x00000000000a7805 */ /* 0x000fe4000001ff00 */
[----:B------:R-:W-:Y:S02]  /*0720*/  MOV R0, R2 ;  /* 0x0000000200007202 */ /* 0x000fe40000000f00 */
[----:B------:R-:W-:Y:S02]  /*0730*/  SEL R61, R61, 0x1, !P0 ;  /* 0x000000013d3d7807 */ /* 0x000fe40004000000 */
[----:B------:R-:W-:-:S02]  /*0740*/  LEA R94, R39, UR5, 0x3 ;  /* 0x00000005275e7c11 */ /* 0x000fc4000f8e18ff */
[----:B------:R-:W-:Y:S01]  /*0750*/  LEA R56, R56, UR4, 0x3 ;  /* 0x0000000438387c11 */ /* 0x000fe2000f8e18ff */
[--C-:B--2---:R-:W-:Y:S02]  /*0760*/  HADD2.F32 R52, -RZ, R54.reuse.H0_H0 ;  /* 0x20000036ff347230 */ /* 0x104fe40000004100 */
[----:B------:R-:W-:Y:S02]  /*0770*/  HADD2.F32 R53, -RZ, R54.H1_H1 ;  /* 0x30000036ff357230 */ /* 0x000fe40000004100 */
[--C-:B------:R-:W-:Y:S02]  /*0780*/  HADD2.F32 R54, -RZ, R55.reuse.H0_H0 ;  /* 0x20000037ff367230 */ /* 0x100fe40000004100 */
[----:B------:R-:W-:-:S07]  /*0790*/  HADD2.F32 R55, -RZ, R55.H1_H1 ;  /* 0x30000037ff377230 */ /* 0x000fce0000004100 */
.L_x_576:
        /* <DEDUP_REMOVED lines=10> */
[----:B------:R-:W-:-:S03]  /*0840*/  IMAD.WIDE.U32 R16, R40, 0xa00, R16 ;  /* 0x00000a0028107825 */ /* 0x000fc600078e0010 */
[C---:B------:R-:W-:Y:S02]  /*0850*/  SHF.L.U32 R58, R16.reuse, 0x1, RZ ;  /* 0x00000001103a7819 */ /* 0x040fe400000006ff */
[----:B------:R-:W-:Y:S02]  /*0860*/  SHF.L.U64.HI R60, R16, 0x1, R17 ;  /* 0x00000001103c7819 */ /* 0x000fe40000010211 */
[C---:B------:R-:W-:Y:S02]  /*0870*/  SHF.L.U64.HI R17, R3.reuse, 0x6, R18 ;  /* 0x0000000603117819 */ /* 0x040fe40000010212 */
[----:B------:R-:W-:Y:S02]  /*0880*/  SHF.L.U32 R16, R3, 0x6, RZ ;  /* 0x0000000603107819 */ /* 0x000fe400000006ff */
[----:B0-----:R-:W-:-:S03]  /*0890*/  IADD3 R26, P0, PT, R58, UR14, RZ ;  /* 0x0000000e3a1a7c10 */ /* 0x001fc6000ff1e0ff */
[----:B------:R-:W-:Y:S01]  /*08a0*/  IMAD.WIDE.U32 R16, R59, 0x2, R16 ;  /* 0x000000023b107825 */ /* 0x000fe200078e0010 */
[----:B------:R-:W-:Y:S01]  /*08b0*/  IADD3.X R27, PT, PT, R60, UR15, RZ, P0, !PT ;  /* 0x0000000f3c1b7c10 */ /* 0x000fe200087fe4ff */
[----:B------:R-:W0:Y:S01]  /*08c0*/  LDCU.64 UR14, c[0x0][0x398] ;  /* 0x00007300ff0e77ac */ /* 0x000e220008000a00 */
[----:B-1----:R-:W-:-:S03]  /*08d0*/  LEA R24, P0, R16, UR12, 0x2 ;  /* 0x0000000c10187c11 */ /* 0x002fc6000f8010ff */
[----:B------:R-:W3:Y:S01]  /*08e0*/  LDG.E.64.CONSTANT R32, desc[UR8][R26.64] ;  /* 0x000000081a207981 */ /* 0x000ee2000c1e9b00 */
[----:B------:R-:W-:-:S03]  /*08f0*/  LEA.HI.X R25, R16, UR13, R17, 0x2, P0 ;  /* 0x0000000d10197c11 */ /* 0x000fc600080f1411 */
[----:B------:R-:W4:Y:S04]  /*0900*/  LDG.E.64.CONSTANT R92, desc[UR8][R26.64+0x3c000] ;  /* 0x03c000081a5c7981 */ /* 0x000f28000c1e9b00 */
[----:B------:R-:W5:Y:S04]  /*0910*/  LDG.E.64.CONSTANT R78, desc[UR8][R26.64+0x28000] ;  /* 0x028000081a4e7981 */ /* 0x000f68000c1e9b00 */
[----:B------:R-:W2:Y:S01]  /*0920*/  LDG.E.64.CONSTANT R24, desc[UR8][R24.64] ;  /* 0x0000000818187981 */ /* 0x000ea2000c1e9b00 */
[----:B0-----:R-:W-:-:S03]  /*0930*/  IADD3 R28, P0, PT, R58, UR14, RZ ;  /* 0x0000000e3a1c7c10 */ /* 0x001fc6000ff1e0ff */
[----:B------:R0:W5:Y:S01]  /*0940*/  LDG.E.64.CONSTANT R64, desc[UR8][R26.64+0x14000] ;  /* 0x014000081a407981 */ /* 0x000162000c1e9b00 */
[----:B------:R-:W-:-:S05]  /*0950*/  IADD3.X R29, PT, PT, R60, UR15, RZ, P0, !PT ;  /* 0x0000000f3c1d7c10 */ /* 0x000fca00087fe4ff */
[----:B------:R-:W5:Y:S04]  /*0960*/  LDG.E.64.CONSTANT R22, desc[UR8][R28.64] ;  /* 0x000000081c167981 */ /* 0x000f68000c1e9b00 */
[----:B------:R-:W5:Y:S04]  /*0970*/  LDG.E.64.CONSTANT R20, desc[UR8][R28.64+0x14000] ;  /* 0x014000081c147981 */ /* 0x000f68000c1e9b00 */
[----:B------:R-:W5:Y:S04]  /*0980*/  LDG.E.64.CONSTANT R18, desc[UR8][R28.64+0x28000] ;  /* 0x028000081c127981 */ /* 0x000f68000c1e9b00 */
[----:B------:R1:W5:Y:S01]  /*0990*/  LDG.E.64.CONSTANT R16, desc[UR8][R28.64+0x3c000] ;  /* 0x03c000081c107981 */ /* 0x000362000c1e9b00 */
[----:B------:R-:W-:-:S02]  /*09a0*/  LOP3.LUT P0, RZ, R39, 0x1f, RZ, 0xc0, !PT ;  /* 0x0000001f27ff7812 */ /* 0x000fc4000780c0ff */
[----:B------:R-:W-:-:S04]  /*09b0*/  IADD3 R0, P1, PT, R0, 0x60, RZ ;  /* 0x0000006000007810 */ /* 0x000fc80007f3e0ff */
[----:B------:R-:W-:Y:S01]  /*09c0*/  IADD3.X R57, PT, PT, RZ, R57, RZ, P1, !PT ;  /* 0x00000039ff397210 */ /* 0x000fe20000ffe4ff */
[----:B------:R-:W-:Y:S01]  /*09d0*/  BSSY B0, `(.L_x_568) ;  /* 0x0000102000007945 */ /* 0x000fe20003800000 */
[----:B--2---:R-:W-:-:S06]  /*09e0*/  FADD.FTZ R62, R25, UR4 ;  /* 0x00000004193e7e21 */ /* 0x004fcc0008010000 */
[----:B------:R-:W2:Y:S01]  /*09f0*/  MUFU.RSQ R62, R62 ;  /* 0x0000003e003e7308 */ /* 0x000ea20000001400 */
[----:B---3--:R-:W-:Y:S02]  /*0a00*/  HADD2.F32 R3, -RZ, R32.H0_H0 ;  /* 0x20000020ff037230 */ /* 0x008fe40000004100 */
[--C-:B0-----:R-:W-:Y:S02]  /*0a10*/  HADD2.F32 R27, -RZ, R33.reuse.H0_H0 ;  /* 0x20000021ff1b7230 */ /* 0x101fe40000004100 */
[----:B------:R-:W-:Y:S02]  /*0a20*/  HADD2.F32 R33, -RZ, R33.H1_H1 ;  /* 0x30000021ff217230 */ /* 0x000fe40000004100 */
[--C-:B----4-:R-:W-:Y:S02]  /*0a30*/  HADD2.F32 R85, -RZ, R93.reuse.H0_H0 ;  /* 0x2000005dff557230 */ /* 0x110fe40000004100 */
[----:B------:R-:W-:Y:S02]  /*0a40*/  HADD2.F32 R93, -RZ, R93.H1_H1 ;  /* 0x3000005dff5d7230 */ /* 0x000fe40000004100 */
[----:B-----5:R-:W-:-:S02]  /*0a50*/  HADD2.F32 R30, -RZ, R22.H0_H0 ;  /* 0x20000016ff1e7230 */ /* 0x020fc40000004100 */
[C---:B------:R-:W-:Y:S01]  /*0a60*/  FADD.FTZ R3, -R24.reuse, R3 ;  /* 0x0000000318037221 */ /* 0x040fe20000010100 */
[----:B------:R-:W-:Y:S02]  /*0a70*/  HADD2.F32 R31, -RZ, R32.H1_H1 ;  /* 0x30000020ff1f7230 */ /* 0x000fe40000004100 */
[C---:B------:R-:W-:Y:S01]  /*0a80*/  FADD.FTZ R87, -R24.reuse, R33 ;  /* 0x0000002118577221 */ /* 0x040fe20000010100 */
[----:B------:R-:W-:Y:S02]  /*0a90*/  HADD2.F32 R67, -RZ, R78.H0_H0 ;  /* 0x2000004eff437230 */ /* 0x000fe40000004100 */
[----:B------:R-:W-:Y:S01]  /*0aa0*/  FADD.FTZ R33, -R24, R93 ;  /* 0x0000005d18217221 */ /* 0x000fe20000010100 */
[----:B------:R-:W-:Y:S02]  /*0ab0*/  HADD2.F32 R69, -RZ, R79.H0_H0 ;  /* 0x2000004fff457230 */ /* 0x000fe40000004100 */
[----:B------:R-:W-:Y:S01]  /*0ac0*/  FMUL.FTZ R93, R52, R30 ;  /* 0x0000001e345d7220 */ /* 0x000fe20000410000 */
[----:B------:R-:W-:-:S02]  /*0ad0*/  HADD2.F32 R63, -RZ, R65.H0_H0 ;  /* 0x20000041ff3f7230 */ /* 0x000fc40000004100 */
[----:B-1----:R-:W-:Y:S02]  /*0ae0*/  HADD2.F32 R28, -RZ, R22.H1_H1 ;  /* 0x30000016ff1c7230 */ /* 0x002fe40000004100 */
[----:B------:R-:W-:Y:S01]  /*0af0*/  FADD.FTZ R91, -R24, R31 ;  /* 0x0000001f185b7221 */ /* 0x000fe20000010100 */
[--C-:B------:R-:W-:Y:S02]  /*0b00*/  HADD2.F32 R35, -RZ, R64.reuse.H0_H0 ;  /* 0x20000040ff237230 */ /* 0x100fe40000004100 */
[----:B--2---:R-:W-:Y:S01]  /*0b10*/  FMUL.FTZ R3, R62, R3 ;  /* 0x000000033e037220 */ /* 0x004fe20000410000 */
[----:B------:R-:W-:Y:S02]  /*0b20*/  HADD2.F32 R37, -RZ, R64.H1_H1 ;  /* 0x30000040ff257230 */ /* 0x000fe40000004100 */
[----:B------:R-:W-:Y:S02]  /*0b30*/  HADD2.F32 R65, -RZ, R65.H1_H1 ;  /* 0x30000041ff417230 */ /* 0x000fe40000004100 */
[----:B------:R-:W-:Y:S01]  /*0b40*/  FADD.FTZ R95, -R24, R67 ;  /* 0x00000043185f7221 */ /* 0x000fe20000010100 */
[----:B------:R-:W-:-:S02]  /*0b50*/  HADD2.F32 R29, -RZ, R78.H1_H1 ;  /* 0x3000004eff1d7230 */ /* 0x000fc40000004100 */
[----:B------:R-:W-:Y:S02]  /*0b60*/  HADD2.F32 R79, -RZ, R79.H1_H1 ;  /* 0x3000004fff4f7230 */ /* 0x000fe40000004100 */
[--C-:B------:R-:W-:Y:S02]  /*0b70*/  HADD2.F32 R81, -RZ, R92.reuse.H0_H0 ;  /* 0x2000005cff517230 */ /* 0x100fe40000004100 */
[----:B------:R-:W-:Y:S02]  /*0b80*/  HADD2.F32 R83, -RZ, R92.H1_H1 ;  /* 0x3000005cff537230 */ /* 0x000fe40000004100 */
[C---:B------:R-:W-:Y:S01]  /*0b90*/  FADD.FTZ R67, -R24.reuse, R69 ;  /* 0x0000004518437221 */ /* 0x040fe20000010100 */
[--C-:B------:R-:W-:Y:S02]  /*0ba0*/  HADD2.F32 R26, -RZ, R23.reuse.H0_H0 ;  /* 0x20000017ff1a7230 */ /* 0x100fe40000004100 */
[----:B------:R-:W-:Y:S01]  /*0bb0*/  FMUL.FTZ R92, R53, R28 ;  /* 0x0000001c355c7220 */ /* 0x000fe20000410000 */
[----:B------:R-:W-:Y:S01]  /*0bc0*/  FADD.FTZ R69, RZ, R93 ;  /* 0x0000005dff457221 */ /* 0x000fe20000010000 */
[C---:B------:R-:W-:Y:S01]  /*0bd0*/  FADD.FTZ R89, -R24.reuse, R27 ;  /* 0x0000001b18597221 */ /* 0x040fe20000010100 */
[C---:B------:R-:W-:Y:S01]  /*0be0*/  FADD.FTZ R71, -R24.reuse, R35 ;  /* 0x0000002318477221 */ /* 0x040fe20000010100 */
[C---:B------:R-:W-:Y:S01]  /*0bf0*/  FADD.FTZ R73, -R24.reuse, R37 ;  /* 0x0000002518497221 */ /* 0x040fe20000010100 */
[C---:B------:R-:W-:Y:S01]  /*0c00*/  FADD.FTZ R75, -R24.reuse, R63 ;  /* 0x0000003f184b7221 */ /* 0x040fe20000010100 */
[----:B------:R-:W-:Y:S01]  /*0c10*/  FADD.FTZ R77, -R24, R65 ;  /* 0x00000041184d7221 */ /* 0x000fe20000010100 */
[----:B------:R-:W-:Y:S01]  /*0c20*/  FMUL.FTZ R91, R62, R91 ;  /* 0x0000005b3e5b7220 */ /* 0x000fe20000410000 */
[----:B------:R-:W-:Y:S01]  /*0c30*/  FFMA.FTZ R32, R3, R93, RZ ;  /* 0x0000005d03207223 */ /* 0x000fe200000100ff */
[C---:B------:R-:W-:Y:S01]  /*0c40*/  FADD.FTZ R97, -R24.reuse, R29 ;  /* 0x0000001d18617221 */ /* 0x040fe20000010100 */
[C---:B------:R-:W-:Y:S01]  /*0c50*/  FADD.FTZ R65, -R24.reuse, R79 ;  /* 0x0000004f18417221 */ /* 0x040fe20000010100 */
[C---:B------:R-:W-:Y:S01]  /*0c60*/  FADD.FTZ R63, -R24.reuse, R81 ;  /* 0x00000051183f7221 */ /* 0x040fe20000010100 */
[C---:B------:R-:W-:Y:S01]  /*0c70*/  FADD.FTZ R37, -R24.reuse, R83 ;  /* 0x0000005318257221 */ /* 0x040fe20000010100 */
[----:B------:R-:W-:Y:S01]  /*0c80*/  FADD.FTZ R35, -R24, R85 ;  /* 0x0000005518237221 */ /* 0x000fe20000010100 */
[----:B------:R-:W-:-:S02]  /*0c90*/  HADD2.F32 R24, -RZ, R23.H1_H1 ;  /* 0x30000017ff187230 */ /* 0x000fc40000004100 */
[----:B------:R-:W-:Y:S01]  /*0ca0*/  FMUL.FTZ R90, R54, R26 ;  /* 0x0000001a365a7220 */ /* 0x000fe20000410000 */
[----:B------:R-:W-:Y:S01]  /*0cb0*/  FADD.FTZ R69, R69, R92 ;  /* 0x0000005c45457221 */ /* 0x000fe20000010000 */
[C---:B------:R-:W-:Y:S01]  /*0cc0*/  FMUL.FTZ R89, R62.reuse, R89 ;  /* 0x000000593e597220 */ /* 0x040fe20000410000 */
[----:B------:R-:W-:Y:S01]  /*0cd0*/  FFMA.FTZ R32, R91, R92, R32 ;  /* 0x0000005c5b207223 */ /* 0x000fe20000010020 */
[--C-:B------:R-:W-:Y:S02]  /*0ce0*/  HADD2.F32 R27, -RZ, R20.reuse.H0_H0 ;  /* 0x20000014ff1b7230 */ /* 0x100fe40000004100 */
[----:B------:R-:W-:Y:S01]  /*0cf0*/  FMUL.FTZ R88, R55, R24 ;  /* 0x0000001837587220 */ /* 0x000fe20000410000 */
[----:B------:R-:W-:Y:S01]  /*0d00*/  FADD.FTZ R69, R69, R90 ;  /* 0x0000005a45457221 */ /* 0x000fe20000010000 */
[----:B------:R-:W-:Y:S01]  /*0d10*/  FMUL.FTZ R87, R62, R87 ;  /* 0x000000573e577220 */ /* 0x000fe20000410000 */
[----:B------:R-:W-:Y:S01]  /*0d20*/  FFMA.FTZ R32, R89, R90, R32 ;  /* 0x0000005a59207223 */ /* 0x000fe20000010020 */
[----:B------:R-:W-:-:S02]  /*0d30*/  HADD2.F32 R20, -RZ, R20.H1_H1 ;  /* 0x30000014ff147230 */ /* 0x000fc40000004100 */
[----:B------:R-:W-:Y:S01]  /*0d40*/  FADD.FTZ R34, R69, R88 ;  /* 0x0000005845227221 */ /* 0x000fe20000010000 */
[----:B------:R-:W-:Y:S01]  /*0d50*/  FMUL.FTZ R85, R52, R27 ;  /* 0x0000001b34557220 */ /* 0x000fe20000410000 */
[C---:B------:R-:W-:Y:S01]  /*0d60*/  FMUL.FTZ R86, R62.reuse, R71 ;  /* 0x000000473e567220 */ /* 0x040fe20000410000 */
[----:B------:R-:W-:Y:S01]  /*0d70*/  FFMA.FTZ R69, R87, R88, R32 ;  /* 0x0000005857457223 */ /* 0x000fe20000010020 */
[--C-:B------:R-:W-:Y:S02]  /*0d80*/  HADD2.F32 R25, -RZ, R21.reuse.H0_H0 ;  /* 0x20000015ff197230 */ /* 0x100fe40000004100 */
[----:B------:R-:W-:Y:S01]  /*0d90*/  FMUL.FTZ R83, R53, R20 ;  /* 0x0000001435537220 */ /* 0x000fe20000410000 */
[----:B------:R-:W-:Y:S01]  /*0da0*/  FMUL.FTZ R84, R62, R73 ;  /* 0x000000493e547220 */ /* 0x000fe20000410000 */
[----:B------:R-:W-:Y:S01]  /*0db0*/  FADD.FTZ R34, R34, R85 ;  /* 0x0000005522227221 */ /* 0x000fe20000010000 */
[----:B------:R-:W-:Y:S01]  /*0dc0*/  FFMA.FTZ R69, R86, R85, R69 ;  /* 0x0000005556457223 */ /* 0x000fe20000010045 */
[----:B------:R-:W-:-:S02]  /*0dd0*/  HADD2.F32 R21, -RZ, R21.H1_H1 ;  /* 0x30000015ff157230 */ /* 0x000fc40000004100 */
[----:B------:R-:W-:Y:S01]  /*0de0*/  FMUL.FTZ R81, R54, R25 ;  /* 0x0000001936517220 */ /* 0x000fe20000410000 */
[----:B------:R-:W-:Y:S01]  /*0df0*/  FMUL.FTZ R82, R62, R75 ;  /* 0x0000004b3e527220 */ /* 0x000fe20000410000 */
[----:B------:R-:W-:Y:S01]  /*0e00*/  FADD.FTZ R34, R34, R83 ;  /* 0x0000005322227221 */ /* 0x000fe20000010000 */
        /* <DEDUP_REMOVED lines=72> */
[----:B0-----:R-:W-:Y:S01]  /*1290*/  FADD.FTZ R8, R34, R97 ;  /* 0x0000006122087221 */ /* 0x001fe20000010000 */
[----:B-1----:R-:W-:-:S05]  /*12a0*/  FADD.FTZ R9, R37, R98 ;  /* 0x0000006225097221 */ /* 0x002fca0000010000 */
[----:B------:R0:W-:Y:S01]  /*12b0*/  @!P0 STS.64 [R46+UR5], R8 ;  /* 0x000000082e008988 */ /* 0x0001e20008000a05 */
[----:B------:R-:W-:Y:S01]  /*12c0*/  ISETP.GE.U32.AND P0, PT, R0, UR10, PT ;  /* 0x0000000a00007c0c */ /* 0x000fe2000bf06070 */
[----:B------:R-:W-:-:S03]  /*12d0*/  FFMA.FTZ R15, R3, R30, R14 ;  /* 0x0000001e030f7223 */ /* 0x000fc6000001000e */
[----:B------:R-:W-:Y:S01]  /*12e0*/  ISETP.GE.AND.EX P0, PT, R57, UR7, PT, P0 ;  /* 0x0000000739007c0c */ /* 0x000fe2000bf06300 */
[----:B------:R-:W-:Y:S01]  /*12f0*/  FADD.FTZ R32, R32, R27 ;  /* 0x0000001b20207221 */ /* 0x000fe20000010000 */
        /* <DEDUP_REMOVED lines=81> */
.L_x_569:
        /* <DEDUP_REMOVED lines=23> */
.L_x_589:
[----:B------:R-:W2:Y:S01]  /*1980*/  @!P2 S2R R19, SR_CgaCtaId ;  /* 0x000000000013a919 */ /* 0x000ea20000008800 */
[----:B------:R-:W-:Y:S01]  /*1990*/  @!P2 MOV R18, 0x400 ;  /* 0x000004000012a802 */ /* 0x000fe20000000f00 */
[----:B----4-:R-:W-:Y:S01]  /*19a0*/  FADD.FTZ R17, R26, R17 ;  /* 0x000000111a117221 */ /* 0x010fe20000010000 */
[----:B------:R-:W-:-:S03]  /*19b0*/  @!P2 FMUL.FTZ R16, R16, 0.00019531250291038304567 ;  /* 0x394ccccd1010a820 */ /* 0x000fc60000410000 */
[----:B------:R-:W-:Y:S01]  /*19c0*/  @!P2 FMUL.FTZ R17, R17, 0.00019531250291038304567 ;  /* 0x394ccccd1111a820 */ /* 0x000fe20000410000 */
[----:B--2---:R-:W-:-:S05]  /*19d0*/  @!P2 LEA R18, R19, R18, 0x18 ;  /* 0x000000121312a211 */ /* 0x004fca00078ec0ff */
[----:B------:R2:W-:Y:S02]  /*19e0*/  @!P2 STS.64 [R18+0x2850], R16 ;  /* 0x002850101200a388 */ /* 0x0005e40000000a00 */
.L_x_570:
[----:B------:R-:W-:Y:S05]  /*19f0*/  BSYNC B0 ;  /* 0x0000000000007941 */ /* 0x000fea0003800000 */
.L_x_568:
        /* <DEDUP_REMOVED lines=9> */
.L_x_574:
[----:B------:R-:W3:Y:S04]  /*1a90*/  LD.E.STRONG.GPU R17, desc[UR8][R4.64+0x180] ;  /* 0x0001800804117980 */ /* 0x000ee8000c10f900 */
[----:B---3--:R-:W-:Y:S01]  /*1aa0*/  CCTL.IVALL ;  /* 0x00000000ff00798f */ /* 0x008fe20002000000 */
[----:B------:R-:W-:Y:S05]  /*1ab0*/  YIELD ;  /* 0x0000000000007946 */ /* 0x000fea0003800000 */
[----:B-----5:R-:W-:-:S04]  /*1ac0*/  LOP3.LUT R17, R17, R16, RZ, 0x3c, !PT ;  /* 0x0000001011117212 */ /* 0x020fc800078e3cff */
[----:B------:R-:W-:-:S13]  /*1ad0*/  ISETP.GT.AND P1, PT, R17, -0x1, PT ;  /* 0xffffffff1100780c */ /* 0x000fda0003f24270 */
[----:B------:R-:W-:Y:S05]  /*1ae0*/  @P1 BRA `(.L_x_574) ;  /* 0xfffffffc00e81947 */ /* 0x000fea000383ffff */
.L_x_573:
[----:B------:R-:W-:Y:S05]  /*1af0*/  WARPSYNC.ALL ;  /* 0x0000000000007948 */ /* 0x000fea0003800000 */
[----:B------:R-:W-:Y:S06]  /*1b00*/  BAR.SYNC.DEFER_BLOCKING 0x0 ;  /* 0x0000000000007b1d */ /* 0x000fec0000010000 */
[----:B------:R-:W-:Y:S05]  /*1b10*/  BRA `(.L_x_575) ;  /* 0x0000000000087947 */ /* 0x000fea0003800000 */
.L_x_572:
[----:B------:R-:W-:Y:S05]  /*1b20*/  WARPSYNC.ALL ;  /* 0x0000000000007948 */ /* 0x000fea0003800000 */
[----:B------:R-:W-:Y:S06]  /*1b30*/  BAR.SYNC.DEFER_BLOCKING 0x0 ;  /* 0x0000000000007b1d */ /* 0x000fec0000010000 */
.L_x_575:
        /* <DEDUP_REMOVED lines=46> */
[C---:B------:R-:W-:Y:S01]  /*1e20*/  FMUL.FTZ R69, R62.reuse, R69 ;  /* 0x000000453e457220 */ /* 0x040fe20000410000 */
[C---:B------:R-:W-:Y:S01]  /*1e30*/  FMUL.FTZ R30, R62.reuse, R67 ;  /* 0x000000433e1e7220 */ /* 0x040fe20000410000 */
[C---:B------:R-:W-:Y:S01]  /*1e40*/  FMUL.FTZ R65, R62.reuse, R65 ;  /* 0x000000413e417220 */ /* 0x040fe20000410000 */
[----:B------:R-:W-:Y:S01]  /*1e50*/  FMUL.FTZ R62, R62, R63 ;  /* 0x0000003f3e3e7220 */ /* 0x000fe20000410000 */
[----:B---3--:R-:W-:-:S02]  /*1e60*/  IADD3 R16, P1, PT, R58, UR12, RZ ;  /* 0x0000000c3a107c10 */ /* 0x008fc4000ff3e0ff */
[----:B------:R-:W-:Y:S02]  /*1e70*/  F2FP.F16.F32.PACK_AB R18, R18, R3 ;  /* 0x000000031212723e */ /* 0x000fe400000000ff */
[----:B------:R-:W-:Y:S02]  /*1e80*/  IADD3.X R17, PT, PT, R60, UR13, RZ, P1, !PT ;  /* 0x0000000d3c117c10 */ /* 0x000fe40008ffe4ff */
[----:B------:R-:W-:Y:S02]  /*1e90*/  F2FP.F16.F32.PACK_AB R19, R20, R89 ;  /* 0x000000591413723e */ /* 0x000fe400000000ff */
[----:B------:R-:W-:Y:S02]  /*1ea0*/  F2FP.F16.F32.PACK_AB R22, R22, R85 ;  /* 0x000000551616723e */ /* 0x000fe400000000ff */
[----:B------:R-:W-:Y:S01]  /*1eb0*/  F2FP.F16.F32.PACK_AB R23, R24, R81 ;  /* 0x000000511817723e */ /* 0x000fe200000000ff */
[----:B------:R2:W-:Y:S01]  /*1ec0*/  STG.E.64 desc[UR8][R16.64], R18 ;  /* 0x0000001210007986 */ /* 0x0005e2000c101b08 */
[----:B------:R-:W-:-:S02]  /*1ed0*/  F2FP.F16.F32.PACK_AB R26, R26, R77 ;  /* 0x0000004d1a1a723e */ /* 0x000fc400000000ff */
[----:B------:R-:W-:Y:S01]  /*1ee0*/  F2FP.F16.F32.PACK_AB R27, R28, R73 ;  /* 0x000000491c1b723e */ /* 0x000fe200000000ff */
[----:B------:R2:W-:Y:S01]  /*1ef0*/  STG.E.64 desc[UR8][R16.64+0x14000], R22 ;  /* 0x0140001610007986 */ /* 0x0005e2000c101b08 */
[----:B------:R-:W-:Y:S02]  /*1f00*/  F2FP.F16.F32.PACK_AB R30, R30, R69 ;  /* 0x000000451e1e723e */ /* 0x000fe400000000ff */
[----:B------:R-:W-:Y:S01]  /*1f10*/  F2FP.F16.F32.PACK_AB R31, R62, R65 ;  /* 0x000000413e1f723e */ /* 0x000fe200000000ff */
[----:B------:R2:W-:Y:S04]  /*1f20*/  STG.E.64 desc[UR8][R16.64+0x28000], R26 ;  /* 0x0280001a10007986 */ /* 0x0005e8000c101b08 */
[----:B------:R2:W-:Y:S01]  /*1f30*/  STG.E.64 desc[UR8][R16.64+0x3c000], R30 ;  /* 0x03c0001e10007986 */ /* 0x0005e2000c101b08 */
[----:B------:R-:W-:Y:S05]  /*1f40*/  @!P0 BRA `(.L_x_576) ;  /* 0xffffffe800148947 */ /* 0x000fea000383ffff */
.L_x_567:
[----:B------:R-:W3:Y:S01]  /*1f50*/  S2R R3, SR_CTAID.X ;  /* 0x0000000000037919 */ /* 0x000ee20000002500 */
[----:B0-----:R-:W-:-:S05]  /*1f60*/  HFMA2 R5, -RZ, RZ, 0, 4.76837158203125e-06 ;  /* 0x00000050ff057431 */ /* 0x001fca00000001ff */
[----:B------:R-:W-:Y:S01]  /*1f70*/  IMAD R0, R38, R5, 0x50 ;  /* 0x0000005026007424 */ /* 0x000fe200078e0205 */
[----:B---3--:R-:W-:-:S04]  /*1f80*/  LEA R2, R3, R2, 0x5 ;  /* 0x0000000203027211 */ /* 0x008fc800078e28ff */
[----:B------:R-:W-:-:S05]  /*1f90*/  LOP3.LUT R3, R2, 0xffffffe0, RZ, 0xc0, !PT ;  /* 0xffffffe002037812 */ /* 0x000fca00078ec0ff */
[----:B------:R-:W-:-:S05]  /*1fa0*/  IMAD R3, R38, 0x50, R3 ;  /* 0x0000005026037824 */ /* 0x000fca00078e0203 */
[----:B------:R-:W-:-:S13]  /*1fb0*/  ISETP.GE.AND P0, PT, R3, R0, PT ;  /* 0x000000000300720c */ /* 0x000fda0003f06270 */
[----:B------:R-:W-:Y:S05]  /*1fc0*/  @P0 EXIT ;  /* 0x000000000000094d */ /* 0x000fea0003800000 */
[----:B--2---:R-:W0:Y:S01]  /*1fd0*/  S2R R30, SR_TID.X ;  /* 0x00000000001e7919 */ /* 0x004e220000002100 */
[----:B------:R-:W2:Y:S01]  /*1fe0*/  LDCU.64 UR4, c[0x0][0x3c8] ;  /* 0x00007900ff0477ac */ /* 0x000ea20008000a00 */
[----:B------:R-:W3:Y:S01]  /*1ff0*/  S2UR UR7, SR_CgaCtaId ;  /* 0x00000000000779c3 */ /* 0x000ee20000008800 */
[----:B------:R-:W-:Y:S01]  /*2000*/  MOV R13, R3 ;  /* 0x00000003000d7202 */ /* 0x000fe20000000f00 */
[----:B------:R-:W-:Y:S01]  /*2010*/  UMOV UR6, 0x400 ;  /* 0x0000040000067882 */ /* 0x000fe20000000000 */
[----:B--2---:R-:W-:-:S04]  /*2020*/  UISETP.LT.U32.AND UP0, UPT, UR4, 0x3, UPT ;  /* 0x000000030400788c */ /* 0x004fc8000bf01070 */
[----:B------:R-:W-:Y:S02]  /*2030*/  UISETP.LT.AND.EX UP0, UPT, UR5, URZ, UPT, UP0 ;  /* 0x000000ff0500728c */ /* 0x000fe4000bf01300 */
[----:B---3--:R-:W-:Y:S02]  /*2040*/  ULEA UR6, UR7, UR6, 0x18 ;  /* 0x0000000607067291 */ /* 0x008fe4000f8ec0ff */
        /* <DEDUP_REMOVED lines=19> */
.L_x_580:
        /* <DEDUP_REMOVED lines=19> */
.L_x_579:
        /* <DEDUP_REMOVED lines=14> */
[----:B0-----:R-:W-:Y:S02]  /*2390*/  MOV R18, 0xffff ;  /* 0x0000ffff00127802 */ /* 0x001fe40000000f00 */
[----:B------:R-:W-:Y:S02]  /*23a0*/  MOV R19, 0xffff ;  /* 0x0000ffff00137802 */ /* 0x000fe40000000f00 */
[----:B------:R-:W-:Y:S01]  /*23b0*/  MOV R27, 0xffff ;  /* 0x0000ffff001b7802 */ /* 0x000fe20000000f00 */
[----:B--2---:R-:W0:Y:S01]  /*23c0*/  SHFL.BFLY PT, R24, R17, 0x8, 0x101f ;  /* 0x0d101f0011187f89 */ /* 0x004e2200000e0000 */
[----:B------:R-:W-:Y:S02]  /*23d0*/  MOV R20, 0xffff ;  /* 0x0000ffff00147802 */ /* 0x000fe40000000f00 */
[----:B------:R-:W-:Y:S01]  /*23e0*/  MOV R34, 0xffff ;  /* 0x0000ffff00227802 */ /* 0x000fe20000000f00 */
[----:B---3--:R-:W2:Y:S01]  /*23f0*/  SHFL.BFLY PT, R23, R22, 0x8, 0x101f ;  /* 0x0d101f0016177f89 */ /* 0x008ea200000e0000 */
[----:B------:R-:W-:Y:S01]  /*2400*/  MOV R31, 0xffff ;  /* 0x0000ffff001f7802 */ /* 0x000fe20000000f00 */
        /* <DEDUP_REMOVED lines=14> */
.L_x_599:
[----:B---3--:R-:W-:Y:S01]  /*24f0*/  FADD.FTZ R18, R17, R22 ;  /* 0x0000001611127221 */ /* 0x008fe20000010000 */
[----:B------:R-:W-:Y:S02]  /*2500*/  @!P2 F2FP.F16.F32.PACK_AB R17, RZ, R27 ;  /* 0x0000001bff11a23e */ /* 0x000fe400000000ff */
[C---:B------:R-:W-:Y:S02]  /*2510*/  ISETP.GE.U32.AND P1, PT, R16.reuse, 0xc, PT ;  /* 0x0000000c1000780c */ /* 0x040fe40003f26070 */
[----:B------:R-:W-:Y:S01]  /*2520*/  @!P2 F2FP.F16.F32.PACK_AB R18, RZ, R18 ;  /* 0x00000012ff12a23e */ /* 0x000fe200000000ff */
[----:B------:R0:W-:Y:S01]  /*2530*/  @!P2 STG.E.U16 desc[UR8][R10.64], R17 ;  /* 0x000000110a00a986 */ /* 0x0001e2000c101508 */
[----:B------:R-:W-:Y:S02]  /*2540*/  IADD3 R16, PT, PT, R16, 0x14, RZ ;  /* 0x0000001410107810 */ /* 0x000fe40007ffe0ff */
[----:B------:R-:W-:Y:S01]  /*2550*/  IADD3 R21, PT, PT, R21, 0x14, RZ ;  /* 0x0000001415157810 */ /* 0x000fe20007ffe0ff */
[----:B------:R0:W-:Y:S06]  /*2560*/  @!P2 STG.E.U16 desc[UR8][R4.64], R18 ;  /* 0x000000120400a986 */ /* 0x0001ec000c101508 */
[----:B------:R-:W-:Y:S05]  /*2570*/  @!P1 BRA `(.L_x_579) ;  /* 0xfffffffc004c9947 */ /* 0x000fea000383ffff */
.L_x_577:
[----:B------:R-:W-:Y:S05]  /*2580*/  WARPSYNC.ALL ;  /* 0x0000000000007948 */ /* 0x000fea0003800000 */
[----:B------:R-:W-:Y:S01]  /*2590*/  IADD3 R13, PT, PT, R13, 0x60, RZ ;  /* 0x000000600d0d7810 */ /* 0x000fe20007ffe0ff */
[----:B------:R-:W-:Y:S03]  /*25a0*/  BAR.SYNC.DEFER_BLOCKING 0x0 ;  /* 0x0000000000007b1d */ /* 0x000fe60000010000 */
[----:B------:R-:W-:-:S13]  /*25b0*/  ISETP.GE.AND P1, PT, R13, R0, PT ;  /* 0x000000000d00720c */ /* 0x000fda0003f26270 */
[----:B------:R-:W-:Y:S05]  /*25c0*/  @!P1 BRA `(.L_x_580) ;  /* 0xfffffff800ec9947 */ /* 0x000fea000383ffff */
[----:B------:R-:W-:Y:S05]  /*25d0*/  EXIT ;  /* 0x000000000000794d */ /* 0x000fea0003800000 */
.L_x_571:
[----:B------:R-:W-:Y:S01]  /*25e0*/  HFMA2 R18, -RZ, RZ, 0, 4.76837158203125e-07 ;  /* 0x00000008ff127431 */ /* 0x000fe200000001ff */
[----:B--2---:R-:W-:Y:S02]  /*25f0*/  MOV R33, R16 ;  /* 0x0000001000217202 */ /* 0x004fe40000000f00 */
[----:B------:R-:W-:Y:S02]  /*2600*/  MOV R19, 0x1f ;  /* 0x0000001f00137802 */ /* 0x000fe40000000f00 */
[----:B------:R-:W-:-:S07]  /*2610*/  MOV R20, 0xffffffff ;  /* 0xffffffff00147802 */ /* 0x000fce0000000f00 */
[----:B01----:R-:W-:Y:S05]  /*2620*/  WARPSYNC.COLLECTIVE R20, `(.L_x_581) ;  /* 0x0000000014087348 */ /* 0x003fea0003c00000 */
[----:B------:R2:W3:Y:S02]  /*2630*/  SHFL.BFLY P1, R31, R33, R18, R19 ;  /* 0x0c000012211f7389 */ /* 0x0004e40000020013 */
[----:B0123--:R-:W-:Y:S05]  /*2640*/  ENDCOLLECTIVE ;  /* 0x000000000000791b */ /* 0x00ffea0003800000 */
.L_x_581:
[----:B------:R-:W-:Y:S02]  /*2650*/  MOV R33, R17 ;  /* 0x0000001100217202 */ /* 0x000fe40000000f00 */
[----:B------:R-:W-:-:S07]  /*2660*/  MOV R21, R31 ;  /* 0x0000001f00157202 */ /* 0x000fce0000000f00 */
[----:B------:R-:W-:Y:S05]  /*2670*/  WARPSYNC.COLLECTIVE R20, `(.L_x_582) ;  /* 0x0000000014087348 */ /* 0x000fea0003c00000 */
[----:B------:R0:W1:Y:S02]  /*2680*/  SHFL.BFLY P1, R31, R33, R18, R19 ;  /* 0x0c000012211f7389 */ /* 0x0000640000020013 */
[----:B01----:R-:W-:Y:S05]  /*2690*/  ENDCOLLECTIVE ;  /* 0x000000000000791b */ /* 0x003fea0003800000 */
.L_x_582:
[----:B------:R-:W-:Y:S01]  /*26a0*/  FADD.FTZ R21, R21, R16 ;  /* 0x0000001015157221 */ /* 0x000fe20000010000 */
[----:B------:R-:W-:-:S04]  /*26b0*/  HFMA2 R18, -RZ, RZ, 0, 2.384185791015625e-07 ;  /* 0x00000004ff127431 */ /* 0x000fc800000001ff */
[----:B------:R-:W-:Y:S02]  /*26c0*/  MOV R33, R21 ;  /* 0x0000001500217202 */ /* 0x000fe40000000f00 */
[----:B------:R-:W-:-:S07]  /*26d0*/  MOV R22, R31 ;  /* 0x0000001f00167202 */ /* 0x000fce0000000f00 */
[----:B------:R-:W-:Y:S05]  /*26e0*/  WARPSYNC.COLLECTIVE R20, `(.L_x_583) ;  /* 0x0000000014087348 */ /* 0x000fea0003c00000 */
[----:B------:R0:W1:Y:S02]  /*26f0*/  SHFL.BFLY P1, R31, R33, R18, R19 ;  /* 0x0c000012211f7389 */ /* 0x0000640000020013 */
[----:B01----:R-:W-:Y:S05]  /*2700*/  ENDCOLLECTIVE ;  /* 0x000000000000791b */ /* 0x003fea0003800000 */
.L_x_583:
[----:B------:R-:W-:-:S05]  /*2710*/  FADD.FTZ R22, R22, R17 ;  /* 0x0000001116167221 */ /* 0x000fca0000010000 */
[----:B------:R-:W-:Y:S02]  /*2720*/  MOV R33, R22 ;  /* 0x0000001600217202 */ /* 0x000fe40000000f00 */
[----:B------:R-:W-:-:S07]  /*2730*/  MOV R24, R31 ;  /* 0x0000001f00187202 */ /* 0x000fce0000000f00 */
[----:B------:R-:W-:Y:S05]  /*2740*/  WARPSYNC.COLLECTIVE R20, `(.L_x_584) ;  /* 0x0000000014087348 */ /* 0x000fea0003c00000 */
[----:B------:R0:W1:Y:S02]  /*2750*/  SHFL.BFLY P1, R31, R33, R18, R19 ;  /* 0x0c000012211f7389 */ /* 0x0000640000020013 */
[----:B01----:R-:W-:Y:S05]  /*2760*/  ENDCOLLECTIVE ;  /* 0x000000000000791b */ /* 0x003fea0003800000 */
.L_x_584:
[----:B------:R-:W-:Y:S01]  /*2770*/  FADD.FTZ R24, R21, R24 ;  /* 0x0000001815187221 */ /* 0x000fe20000010000 */
[----:B------:R-:W-:-:S04]  /*2780*/  HFMA2 R18, -RZ, RZ, 0, 1.1920928955078125e-07 ;  /* 0x00000002ff127431 */ /* 0x000fc800000001ff */
[----:B------:R-:W-:Y:S02]  /*2790*/  MOV R33, R24 ;  /* 0x0000001800217202 */ /* 0x000fe40000000f00 */
[----:B------:R-:W-:-:S07]  /*27a0*/  MOV R23, R31 ;  /* 0x0000001f00177202 */ /* 0x000fce0000000f00 */
[----:B------:R-:W-:Y:S05]  /*27b0*/  WARPSYNC.COLLECTIVE R20, `(.L_x_585) ;  /* 0x0000000014087348 */ /* 0x000fea0003c00000 */
[----:B------:R0:W1:Y:S02]  /*27c0*/  SHFL.BFLY P1, R31, R33, R18, R19 ;  /* 0x0c000012211f7389 */ /* 0x0000640000020013 */
[----:B01----:R-:W-:Y:S05]  /*27d0*/  ENDCOLLECTIVE ;  /* 0x000000000000791b */ /* 0x003fea0003800000 */
.L_x_585:
[----:B------:R-:W-:-:S05]  /*27e0*/  FADD.FTZ R23, R22, R23 ;  /* 0x0000001716177221 */ /* 0x000fca0000010000 */
[----:B------:R-:W-:Y:S02]  /*27f0*/  MOV R33, R23 ;  /* 0x0000001700217202 */ /* 0x000fe40000000f00 */
[----:B------:R-:W-:-:S07]  /*2800*/  MOV R25, R31 ;  /* 0x0000001f00197202 */ /* 0x000fce0000000f00 */
[----:B------:R-:W-:Y:S05]  /*2810*/  WARPSYNC.COLLECTIVE R20, `(.L_x_586) ;  /* 0x0000000014087348 */ /* 0x000fea0003c00000 */
[----:B------:R0:W1:Y:S02]  /*2820*/  SHFL.BFLY P1, R31, R33, R18, R19 ;  /* 0x0c000012211f7389 */ /* 0x0000640000020013 */
[----:B01----:R-:W-:Y:S05]  /*2830*/  ENDCOLLECTIVE ;  /* 0x000000000000791b */ /* 0x003fea0003800000 */
.L_x_586:
[----:B------:R-:W-:Y:S01]  /*2840*/  FADD.FTZ R25, R24, R25 ;  /* 0x0000001918197221 */ /* 0x000fe20000010000 */
[----:B------:R-:W-:-:S04]  /*2850*/  HFMA2 R18, -RZ, RZ, 0, 5.9604644775390625e-08 ;  /* 0x00000001ff127431 */ /* 0x000fc800000001ff */
[----:B------:R-:W-:Y:S02]  /*2860*/  MOV R33, R25 ;  /* 0x0000001900217202 */ /* 0x000fe40000000f00 */
[----:B------:R-:W-:-:S07]  /*2870*/  MOV R26, R31 ;  /* 0x0000001f001a7202 */ /* 0x000fce0000000f00 */
[----:B------:R-:W-:Y:S05]  /*2880*/  WARPSYNC.COLLECTIVE R20, `(.L_x_587) ;  /* 0x0000000014087348 */ /* 0x000fea0003c00000 */
[----:B------:R0:W1:Y:S02]  /*2890*/  SHFL.BFLY P1, R31, R33, R18, R19 ;  /* 0x0c000012211f7389 */ /* 0x0000640000020013 */
[----:B01----:R-:W-:Y:S05]  /*28a0*/  ENDCOLLECTIVE ;  /* 0x000000000000791b */ /* 0x003fea0003800000 */
.L_x_587:
[----:B------:R-:W-:-:S05]  /*28b0*/  FADD.FTZ R26, R23, R26 ;  /* 0x0000001a171a7221 */ /* 0x000fca0000010000 */
[----:B------:R-:W-:Y:S02]  /*28c0*/  MOV R33, R26 ;  /* 0x0000001a00217202 */ /* 0x000fe40000000f00 */
[----:B------:R-:W-:-:S07]  /*28d0*/  MOV R16, R31 ;  /* 0x0000001f00107202 */ /* 0x000fce0000000f00 */
[----:B------:R-:W-:Y:S05]  /*28e0*/  WARPSYNC.COLLECTIVE R20, `(.L_x_588) ;  /* 0x0000000014087348 */ /* 0x000fea0003c00000 */
[----:B------:R0:W1:Y:S02]  /*28f0*/  SHFL.BFLY P1, R31, R33, R18, R19 ;  /* 0x0c000012211f7389 */ /* 0x0000640000020013 */
[----:B01----:R-:W-:Y:S05]  /*2900*/  ENDCOLLECTIVE ;  /* 0x000000000000791b */ /* 0x003fea0003800000 */
.L_x_588:
[----:B------:R-:W-:Y:S01]  /*2910*/  FADD.FTZ R16, R25, R16 ;  /* 0x0000001019107221 */ /* 0x000fe20000010000 */
[----:B------:R-:W-:Y:S01]  /*2920*/  MOV R17, R31 ;  /* 0x0000001f00117202 */ /* 0x000fe20000000f00 */
[----:B------:R-:W-:Y:S06]  /*2930*/  BRA `(.L_x_589) ;  /* 0xfffffff000107947 */ /* 0x000fec000383ffff */
.L_x_578:
        /* <DEDUP_REMOVED lines=8> */
.L_x_591:
[----:B------:R-:W-:Y:S05]  /*29c0*/  BSYNC B0 ;  /* 0x0000000000007941 */ /* 0x000fea0003800000 */
.L_x_590:
        /* <DEDUP_REMOVED lines=8> */
.L_x_592:
[----:B------:R-:W-:Y:S01]  /*2a50*/  FADD.FTZ R24, R24, R17 ;  /* 0x0000001118187221 */ /* 0x000fe20000010000 */
[----:B------:R-:W-:-:S04]  /*2a60*/  HFMA2 R18, -RZ, RZ, 0, 2.384185791015625e-07 ;  /* 0x00000004ff127431 */ /* 0x000fc800000001ff */
[----:B------:R-:W-:Y:S02]  /*2a70*/  MOV R33, R24 ;  /* 0x0000001800217202 */ /* 0x000fe40000000f00 */
[----:B------:R-:W-:-:S07]  /*2a80*/  MOV R23, R31 ;  /* 0x0000001f00177202 */ /* 0x000fce0000000f00 */
[----:B------:R-:W-:Y:S05]  /*2a90*/  WARPSYNC.COLLECTIVE R20, `(.L_x_593) ;  /* 0x0000000014087348 */ /* 0x000fea0003c00000 */
[----:B------:R0:W1:Y:S02]  /*2aa0*/  SHFL.BFLY P1, R31, R33, R18, R19 ;  /* 0x0c000012211f7389 */ /* 0x0000640000020013 */
[----:B01----:R-:W-:Y:S05]  /*2ab0*/  ENDCOLLECTIVE ;  /* 0x000000000000791b */ /* 0x003fea0003800000 */
.L_x_593:
[----:B------:R-:W-:-:S05]  /*2ac0*/  FADD.FTZ R23, R23, R22 ;  /* 0x0000001617177221 */ /* 0x000fca0000010000 */
[----:B------:R-:W-:Y:S02]  /*2ad0*/  MOV R33, R23 ;  /* 0x0000001700217202 */ /* 0x000fe40000000f00 */
[----:B------:R-:W-:-:S07]  /*2ae0*/  MOV R25, R31 ;  /* 0x0000001f00197202 */ /* 0x000fce0000000f00 */
[----:B------:R-:W-:Y:S05]  /*2af0*/  WARPSYNC.COLLECTIVE R20, `(.L_x_594) ;  /* 0x0000000014087348 */ /* 0x000fea0003c00000 */
[----:B------:R0:W1:Y:S02]  /*2b00*/  SHFL.BFLY P1, R31, R33, R18, R19 ;  /* 0x0c000012211f7389 */ /* 0x0000640000020013 */
[----:B01----:R-:W-:Y:S05]  /*2b10*/  ENDCOLLECTIVE ;  /* 0x000000000000791b */ /* 0x003fea0003800000 */
.L_x_594:
[----:B------:R-:W-:Y:S01]  /*2b20*/  FADD.FTZ R25, R24, R25 ;  /* 0x0000001918197221 */ /* 0x000fe20000010000 */
[----:B------:R-:W-:-:S04]  /*2b30*/  HFMA2 R18, -RZ, RZ, 0, 1.1920928955078125e-07 ;  /* 0x00000002ff127431 */ /* 0x000fc800000001ff */
[----:B------:R-:W-:Y:S02]  /*2b40*/  MOV R33, R25 ;  /* 0x0000001900217202 */ /* 0x000fe40000000f00 */
[----:B------:R-:W-:-:S07]  /*2b50*/  MOV R26, R31 ;  /* 0x0000001f001a7202 */ /* 0x000fce0000000f00 */
[----:B------:R-:W-:Y:S05]  /*2b60*/  WARPSYNC.COLLECTIVE R20, `(.L_x_595) ;  /* 0x0000000014087348 */ /* 0x000fea0003c00000 */
[----:B------:R0:W1:Y:S02]  /*2b70*/  SHFL.BFLY P1, R31, R33, R18, R19 ;  /* 0x0c000012211f7389 */ /* 0x0000640000020013 */
[----:B01----:R-:W-:Y:S05]  /*2b80*/  ENDCOLLECTIVE ;  /* 0x000000000000791b */ /* 0x003fea0003800000 */
.L_x_595:
[----:B------:R-:W-:-:S05]  /*2b90*/  FADD.FTZ R26, R23, R26 ;  /* 0x0000001a171a7221 */ /* 0x000fca0000010000 */
[----:B------:R-:W-:Y:S02]  /*2ba0*/  MOV R33, R26 ;  /* 0x0000001a00217202 */ /* 0x000fe40000000f00 */
[----:B------:R-:W-:-:S07]  /*2bb0*/  MOV R28, R31 ;  /* 0x0000001f001c7202 */ /* 0x000fce0000000f00 */
[----:B------:R-:W-:Y:S05]  /*2bc0*/  WARPSYNC.COLLECTIVE R20, `(.L_x_596) ;  /* 0x0000000014087348 */ /* 0x000fea0003c00000 */
[----:B------:R0:W1:Y:S02]  /*2bd0*/  SHFL.BFLY P1, R31, R33, R18, R19 ;  /* 0x0c000012211f7389 */ /* 0x0000640000020013 */
[----:B01----:R-:W-:Y:S05]  /*2be0*/  ENDCOLLECTIVE ;  /* 0x000000000000791b */ /* 0x003fea0003800000 */
.L_x_596:
[----:B------:R-:W-:Y:S01]  /*2bf0*/  FADD.FTZ R28, R25, R28 ;  /* 0x0000001c191c7221 */ /* 0x000fe20000010000 */
[----:B------:R-:W-:-:S04]  /*2c00*/  HFMA2 R18, -RZ, RZ, 0, 5.9604644775390625e-08 ;  /* 0x00000001ff127431 */ /* 0x000fc800000001ff */
[----:B------:R-:W-:Y:S02]  /*2c10*/  MOV R33, R28 ;  /* 0x0000001c00217202 */ /* 0x000fe40000000f00 */
[----:B------:R-:W-:-:S07]  /*2c20*/  MOV R17, R31 ;  /* 0x0000001f00117202 */ /* 0x000fce0000000f00 */
[----:B------:R-:W-:Y:S05]  /*2c30*/  WARPSYNC.COLLECTIVE R20, `(.L_x_597) ;  /* 0x0000000014087348 */ /* 0x000fea0003c00000 */
[----:B------:R0:W1:Y:S02]  /*2c40*/  SHFL.BFLY P1, R31, R33, R18, R19 ;  /* 0x0c000012211f7389 */ /* 0x0000640000020013 */
[----:B01----:R-:W-:Y:S05]  /*2c50*/  ENDCOLLECTIVE ;  /* 0x000000000000791b */ /* 0x003fea0003800000 */
.L_x_597:
[----:B------:R-:W-:-:S05]  /*2c60*/  FADD.FTZ R17, R26, R17 ;  /* 0x000000111a117221 */ /* 0x000fca0000010000 */
[----:B------:R-:W-:Y:S02]  /*2c70*/  MOV R33, R17 ;  /* 0x0000001100217202 */ /* 0x000fe40000000f00 */
[----:B------:R-:W-:-:S07]  /*2c80*/  MOV R27, R31 ;  /* 0x0000001f001b7202 */ /* 0x000fce0000000f00 */
[----:B------:R-:W-:Y:S05]  /*2c90*/  WARPSYNC.COLLECTIVE R20, `(.L_x_598) ;  /* 0x0000000014087348 */ /* 0x000fea0003c00000 */
[----:B------:R0:W1:Y:S02]  /*2ca0*/  SHFL.BFLY P1, R31, R33, R18, R19 ;  /* 0x0c000012211f7389 */ /* 0x0000640000020013 */
[----:B01----:R-:W-:Y:S05]  /*2cb0*/  ENDCOLLECTIVE ;  /* 0x000000000000791b */ /* 0x003fea0003800000 */
.L_x_598:
[----:B------:R-:W-:Y:S01]  /*2cc0*/  FADD.FTZ R27, R28, R27 ;  /* 0x0000001b1c1b7221 */ /* 0x000fe20000010000 */
[----:B------:R-:W-:Y:S01]  /*2cd0*/  MOV R22, R31 ;  /* 0x0000001f00167202 */ /* 0x000fe20000000f00 */
[----:B------:R-:W-:Y:S06]  /*2ce0*/  BRA `(.L_x_599) ;  /* 0xfffffff800007947 */ /* 0x000fec000383ffff */
.L_x_600:
        /* <DEDUP_REMOVED lines=9> */
.L_x_1145:


//--------------------- .text._ZN13group_norm_v218gn_bwd_cuda_kernelI6__halfLi320ELi1ELi32ELi80ELi64ELb0ELb1ELi64ELi80ELi80ELi4ELb1ELi128ELb0ELb0ELNS_15WgradSyncMethodE3ENS_16CompileConditionILi1000EEEEEvPT_S6_S6_PKS5_S8_S8_S8_PKfflPfPj --------------------------
	.section	.text._ZN13group_norm_v218gn_bwd_cuda_kernelI6__halfLi320ELi1ELi32ELi80ELi64ELb0ELb1ELi64ELi80ELi80ELi4ELb1ELi128ELb0ELb0ELNS_15WgradSyncMethodE3ENS_16CompileConditionILi1000EEEEEvPT_S6_S6_PKS5_S8_S8_S8_PKfflPfPj,"ax",@progbits
	.align	128
        .global         _ZN13group_norm_v218gn_bwd_cuda_kernelI6__halfLi320ELi1ELi32ELi80ELi64ELb0ELb1ELi64ELi80ELi80ELi4ELb1ELi128ELb0ELb0ELNS_15WgradSyncMethodE3ENS_16CompileConditionILi1000EEEEEvPT_S6_S6_PKS5_S8_S8_S8_PKfflPfPj
        .type           _ZN13group_norm_v218gn_bwd_cuda_kernelI6__halfLi320ELi1ELi32ELi80ELi64ELb0ELb1ELi64ELi80ELi80ELi4ELb1ELi128ELb0ELb0ELNS_15WgradSyncMethodE3ENS_16CompileConditionILi1000EEEEEvPT_S6_S6_PKS5_S8_S8_S8_PKfflPfPj,@function
        .size           _ZN13group_norm_v218gn_bwd_cuda_kernelI6__halfLi320ELi1ELi32ELi80ELi64ELb0ELb1ELi64ELi80ELi80ELi4ELb1ELi128ELb0ELb0ELNS_15WgradSyncMethodE3ENS_16CompileConditionILi1000EEEEEvPT_S6_S6_PKS5_S8_S8_S8_PKfflPfPj,(.L_x_1146 - _ZN13group_norm_v218gn_bwd_cuda_kernelI6__halfLi320ELi1ELi32ELi80ELi64ELb0ELb1ELi64ELi80ELi80ELi4ELb1ELi128ELb0ELb0ELNS_15WgradSyncMethodE3ENS_16CompileConditionILi1000EEEEEvPT_S6_S6_PKS5_S8_S8_S8_PKfflPfPj)
        .other          _ZN13group_norm_v218gn_bwd_cuda_kernelI6__halfLi320ELi1ELi32ELi80ELi64ELb0ELb1ELi64ELi80ELi80ELi4ELb1ELi128ELb0ELb0ELNS_15WgradSyncMethodE3ENS_16CompileConditionILi1000EEEEEvPT_S6_S6_PKS5_S8_S8_S8_PKfflPfPj,@"STO_CUDA_ENTRY STV_DEFAULT"
_ZN13group_norm_v218gn_bwd_cuda_kernelI6__halfLi320ELi1ELi32ELi80ELi64ELb0ELb1ELi64ELi80ELi80ELi4ELb1ELi128ELb0ELb0ELNS_15WgradSyncMethodE3ENS_16CompileConditionILi1000EEEEEvPT_S6_S6_PKS5_S8_S8_S8_PKfflPfPj:
.text._ZN13group_norm_v218gn_bwd_cuda_kernelI6__halfLi320ELi1ELi32ELi80ELi64ELb0ELb1ELi64ELi80ELi80ELi4ELb1ELi128ELb0ELb0ELNS_15WgradSyncMethodE3ENS_16CompileConditionILi1000EEEEEvPT_S6_S6_PKS5_S8_S8_S8_PKfflPfPj:
        /* <DEDUP_REMOVED lines=26> */
.L_x_603:
[----:B------:R-:W2:Y:S04]  /*01a0*/  LD.E.STRONG.GPU R0, desc[UR8][R4.64+0x200] ;  /* 0x0002000804007980 */ /* 0x000ea8000c10f900 */
[----:B--2---:R-:W-:Y:S01]  /*01b0*/  CCTL.IVALL ;  /* 0x00000000ff00798f */ /* 0x004fe20002000000 */
[----:B------:R-:W-:Y:S05]  /*01c0*/  YIELD ;  /* 0x0000000000007946 */ /* 0x000fea0003800000 */
[----:B-----5:R-:W-:-:S04]  /*01d0*/  LOP3.LUT R0, R0, R3, RZ, 0x3c, !PT ;  /* 0x0000000300007212 */ /* 0x020fc800078e3cff */
[----:B------:R-:W-:-:S13]  /*01e0*/  ISETP.GT.AND P0, PT, R0, -0x1, PT ;  /* 0xffffffff0000780c */ /* 0x000fda0003f04270 */
[----:B------:R-:W-:Y:S05]  /*01f0*/  @P0 BRA `(.L_x_603) ;  /* 0xfffffffc00e80947 */ /* 0x000fea000383ffff */
.L_x_602:
[----:B------:R-:W-:Y:S05]  /*0200*/  WARPSYNC.ALL ;  /* 0x0000000000007948 */ /* 0x000fea0003800000 */
[----:B------:R-:W-:Y:S06]  /*0210*/  BAR.SYNC.DEFER_BLOCKING 0x0 ;  /* 0x0000000000007b1d */ /* 0x000fec0000010000 */
[----:B------:R-:W-:Y:S05]  /*0220*/  BRA `(.L_x_604) ;  /* 0x0000001c00487947 */ /* 0x000fea0003800000 */
.L_x_601:
        /* <DEDUP_REMOVED lines=87> */
.L_x_613:
        /* <DEDUP_REMOVED lines=263> */
.L_x_606:
        /* <DEDUP_REMOVED lines=23> */
.L_x_626:
[----:B------:R-:W2:Y:S01]  /*1980*/  @!P2 S2R R19, SR_CgaCtaId ;  /* 0x000000000013a919 */ /* 0x000ea20000008800 */
[----:B------:R-:W-:Y:S01]  /*1990*/  @!P2 MOV R18, 0x400 ;  /* 0x000004000012a802 */ /* 0x000fe20000000f00 */
[----:B----4-:R-:W-:Y:S01]  /*19a0*/  FADD.FTZ R17, R26, R17 ;  /* 0x000000111a117221 */ /* 0x010fe20000010000 */
[----:B------:R-:W-:-:S03]  /*19b0*/  @!P2 FMUL.FTZ R16, R16, 0.00019531250291038304567 ;  /* 0x394ccccd1010a820 */ /* 0x000fc60000410000 */
[----:B------:R-:W-:Y:S01]  /*19c0*/  @!P2 FMUL.FTZ R17, R17, 0.00019531250291038304567 ;  /* 0x394ccccd1111a820 */ /* 0x000fe20000410000 */
[----:B--2---:R-:W-:-:S05]  /*19d0*/  @!P2 LEA R18, R19, R18, 0x18 ;  /* 0x000000121312a211 */ /* 0x004fca00078ec0ff */
[----:B------:R2:W-:Y:S02]  /*19e0*/  @!P2 STS.64 [R18+0x2850], R16 ;  /* 0x002850101200a388 */ /* 0x0005e40000000a00 */
.L_x_607:
[----:B------:R-:W-:Y:S05]  /*19f0*/  BSYNC B0 ;  /* 0x0000000000007941 */ /* 0x000fea0003800000 */
.L_x_605:
        /* <DEDUP_REMOVED lines=9> */
.L_x_611:
[----:B------:R-:W3:Y:S04]  /*1a90*/  LD.E.STRONG.GPU R17, desc[UR8][R4.64+0x200] ;  /* 0x0002000804117980 */ /* 0x000ee8000c10f900 */
[----:B---3--:R-:W-:Y:S01]  /*1aa0*/  CCTL.IVALL ;  /* 0x00000000ff00798f */ /* 0x008fe20002000000 */
[----:B------:R-:W-:Y:S05]  /*1ab0*/  YIELD ;  /* 0x0000000000007946 */ /* 0x000fea0003800000 */
[----:B-----5:R-:W-:-:S04]  /*1ac0*/  LOP3.LUT R17, R17, R16, RZ, 0x3c, !PT ;  /* 0x0000001011117212 */ /* 0x020fc800078e3cff */
[----:B------:R-:W-:-:S13]  /*1ad0*/  ISETP.GT.AND P1, PT, R17, -0x1, PT ;  /* 0xffffffff1100780c */ /* 0x000fda0003f24270 */
[----:B------:R-:W-:Y:S05]  /*1ae0*/  @P1 BRA `(.L_x_611) ;  /* 0xfffffffc00e81947 */ /* 0x000fea000383ffff */
.L_x_610:
[----:B------:R-:W-:Y:S05]  /*1af0*/  WARPSYNC.ALL ;  /* 0x0000000000007948 */ /* 0x000fea0003800000 */
[----:B------:R-:W-:Y:S06]  /*1b00*/  BAR.SYNC.DEFER_BLOCKING 0x0 ;  /* 0x0000000000007b1d */ /* 0x000fec0000010000 */
[----:B------:R-:W-:Y:S05]  /*1b10*/  BRA `(.L_x_612) ;  /* 0x0000000000087947 */ /* 0x000fea0003800000 */
.L_x_609:
[----:B------:R-:W-:Y:S05]  /*1b20*/  WARPSYNC.ALL ;  /* 0x0000000000007948 */ /* 0x000fea0003800000 */
[----:B------:R-:W-:Y:S06]  /*1b30*/  BAR.SYNC.DEFER_BLOCKING 0x0 ;  /* 0x0000000000007b1d */ /* 0x000fec0000010000 */
.L_x_612:
        /* <DEDUP_REMOVED lines=65> */
.L_x_604:
        /* <DEDUP_REMOVED lines=35> */
.L_x_617:
        /* <DEDUP_REMOVED lines=19> */
.L_x_616:
        /* <DEDUP_REMOVED lines=36> */
.L_x_636:
        /* <DEDUP_REMOVED lines=9> */
.L_x_614:
[----:B------:R-:W-:Y:S05]  /*2580*/  WARPSYNC.ALL ;  /* 0x0000000000007948 */ /* 0x000fea0003800000 */
[----:B------:R-:W-:Y:S01]  /*2590*/  IADD3 R13, PT, PT, R13, 0x80, RZ ;  /* 0x000000800d0d7810 */ /* 0x000fe20007ffe0ff */
[----:B------:R-:W-:Y:S03]  /*25a0*/  BAR.SYNC.DEFER_BLOCKING 0x0 ;  /* 0x0000000000007b1d */ /* 0x000fe60000010000 */
[----:B------:R-:W-:-:S13]  /*25b0*/  ISETP.GE.AND P1, PT, R13, R0, PT ;  /* 0x000000000d00720c */ /* 0x000fda0003f26270 */
[----:B------:R-:W-:Y:S05]  /*25c0*/  @!P1 BRA `(.L_x_617) ;  /* 0xfffffff800ec9947 */ /* 0x000fea000383ffff */
[----:B------:R-:W-:Y:S05]  /*25d0*/  EXIT ;  /* 0x000000000000794d */ /* 0x000fea0003800000 */
.L_x_608:
[----:B------:R-:W-:Y:S01]  /*25e0*/  HFMA2 R18, -RZ, RZ, 0, 4.76837158203125e-07 ;  /* 0x00000008ff127431 */ /* 0x000fe200000001ff */
[----:B--2---:R-:W-:Y:S02]  /*25f0*/  MOV R33, R16 ;  /* 0x0000001000217202 */ /* 0x004fe40000000f00 */
[----:B------:R-:W-:Y:S02]  /*2600*/  MOV R19, 0x1f ;  /* 0x0000001f00137802 */ /* 0x000fe40000000f00 */
[----:B------:R-:W-:-:S07]  /*2610*/  MOV R20, 0xffffffff ;  /* 0xffffffff00147802 */ /* 0x000fce0000000f00 */
[----:B01----:R-:W-:Y:S05]  /*2620*/  WARPSYNC.COLLECTIVE R20, `(.L_x_618) ;  /* 0x0000000014087348 */ /* 0x003fea0003c00000 */
[----:B------:R2:W3:Y:S02]  /*2630*/  SHFL.BFLY P1, R31, R33, R18, R19 ;  /* 0x0c000012211f7389 */ /* 0x0004e40000020013 */
[----:B0123--:R-:W-:Y:S05]  /*2640*/  ENDCOLLECTIVE ;  /* 0x000000000000791b */ /* 0x00ffea0003800000 */
.L_x_618:
[----:B------:R-:W-:Y:S02]  /*2650*/  MOV R33, R17 ;  /* 0x0000001100217202 */ /* 0x000fe40000000f00 */
[----:B------:R-:W-:-:S07]  /*2660*/  MOV R21, R31 ;  /* 0x0000001f00157202 */ /* 0x000fce0000000f00 */
[----:B------:R-:W-:Y:S05]  /*2670*/  WARPSYNC.COLLECTIVE R20, `(.L_x_619) ;  /* 0x0000000014087348 */ /* 0x000fea0003c00000 */
[----:B------:R0:W1:Y:S02]  /*2680*/  SHFL.BFLY P1, R31, R33, R18, R19 ;  /* 0x0c000012211f7389 */ /* 0x0000640000020013 */
[----:B01----:R-:W-:Y:S05]  /*2690*/  ENDCOLLECTIVE ;  /* 0x000000000000791b */ /* 0x003fea0003800000 */
.L_x_619:
[----:B------:R-:W-:Y:S01]  /*26a0*/  FADD.FTZ R21, R21, R16 ;  /* 0x0000001015157221 */ /* 0x000fe20000010000 */
[----:B------:R-:W-:-:S04]  /*26b0*/  HFMA2 R18, -RZ, RZ, 0, 2.384185791015625e-07 ;  /* 0x00000004ff127431 */ /* 0x000fc800000001ff */
[----:B------:R-:W-:Y:S02]  /*26c0*/  MOV R33, R21 ;  /* 0x0000001500217202 */ /* 0x000fe40000000f00 */
[----:B------:R-:W-:-:S07]  /*26d0*/  MOV R22, R31 ;  /* 0x0000001f00167202 */ /* 0x000fce0000000f00 */
[----:B------:R-:W-:Y:S05]  /*26e0*/  WARPSYNC.COLLECTIVE R20, `(.L_x_620) ;  /* 0x0000000014087348 */ /* 0x000fea0003c00000 */
[----:B------:R0:W1:Y:S02]  /*26f0*/  SHFL.BFLY P1, R31, R33, R18, R19 ;  /* 0x0c000012211f7389 */ /* 0x0000640000020013 */
[----:B01----:R-:W-:Y:S05]  /*2700*/  ENDCOLLECTIVE ;  /* 0x000000000000791b */ /* 0x003fea0003800000 */
.L_x_620:
[----:B------:R-:W-:-:S05]  /*2710*/  FADD.FTZ R22, R22, R17 ;  /* 0x0000001116167221 */ /* 0x000fca0000010000 */
[----:B------:R-:W-:Y:S02]  /*2720*/  MOV R33, R22 ;  /* 0x0000001600217202 */ /* 0x000fe40000000f00 */
[----:B------:R-:W-:-:S07]  /*2730*/  MOV R24, R31 ;  /* 0x0000001f00187202 */ /* 0x000fce0000000f00 */
[----:B------:R-:W-:Y:S05]  /*2740*/  WARPSYNC.COLLECTIVE R20, `(.L_x_621) ;  /* 0x0000000014087348 */ /* 0x000fea0003c00000 */
[----:B------:R0:W1:Y:S02]  /*2750*/  SHFL.BFLY P1, R31, R33, R18, R19 ;  /* 0x0c000012211f7389 */ /* 0x0000640000020013 */
[----:B01----:R-:W-:Y:S05]  /*2760*/  ENDCOLLECTIVE ;  /* 0x000000000000791b */ /* 0x003fea0003800000 */
.L_x_621:
[----:B------:R-:W-:Y:S01]  /*2770*/  FADD.FTZ R24, R21, R24 ;  /* 0x0000001815187221 */ /* 0x000fe20000010000 */
[----:B------:R-:W-:-:S04]  /*2780*/  HFMA2 R18, -RZ, RZ, 0, 1.1920928955078125e-07 ;  /* 0x00000002ff127431 */ /* 0x000fc800000001ff */
[----:B------:R-:W-:Y:S02]  /*2790*/  MOV R33, R24 ;  /* 0x0000001800217202 */ /* 0x000fe40000000f00 */
[----:B------:R-:W-:-:S07]  /*27a0*/  MOV R23, R31 ;  /* 0x0000001f00177202 */ /* 0x000fce0000000f00 */
[----:B------:R-:W-:Y:S05]  /*27b0*/  WARPSYNC.COLLECTIVE R20, `(.L_x_622) ;  /* 0x0000000014087348 */ /* 0x000fea0003c00000 */
[----:B------:R0:W1:Y:S02]  /*27c0*/  SHFL.BFLY P1, R31, R33, R18, R19 ;  /* 0x0c000012211f7389 */ /* 0x0000640000020013 */
[----:B01----:R-:W-:Y:S05]  /*27d0*/  ENDCOLLECTIVE ;  /* 0x000000000000791b */ /* 0x003fea0003800000 */
.L_x_622:
[----:B------:R-:W-:-:S05]  /*27e0*/  FADD.FTZ R23, R22, R23 ;  /* 0x0000001716177221 */ /* 0x000fca0000010000 */
[----:B------:R-:W-:Y:S02]  /*27f0*/  MOV R33, R23 ;  /* 0x0000001700217202 */ /* 0x000fe40000000f00 */
[----:B------:R-:W-:-:S07]  /*2800*/  MOV R25, R31 ;  /* 0x0000001f00197202 */ /* 0x000fce0000000f00 */
[----:B------:R-:W-:Y:S05]  /*2810*/  WARPSYNC.COLLECTIVE R20, `(.L_x_623) ;  /* 0x0000000014087348 */ /* 0x000fea0003c00000 */
[----:B------:R0:W1:Y:S02]  /*2820*/  SHFL.BFLY P1, R31, R33, R18, R19 ;  /* 0x0c000012211f7389 */ /* 0x0000640000020013 */
[----:B01----:R-:W-:Y:S05]  /*2830*/  ENDCOLLECTIVE ;  /* 0x000000000000791b */ /* 0x003fea0003800000 */
.L_x_623:
[----:B------:R-:W-:Y:S01]  /*2840*/  FADD.FTZ R25, R24, R25 ;  /* 0x0000001918197221 */ /* 0x000fe20000010000 */
[----:B------:R-:W-:-:S04]  /*2850*/  HFMA2 R18, -RZ, RZ, 0, 5.9604644775390625e-08 ;  /* 0x00000001ff127431 */ /* 0x000fc800000001ff */
[----:B------:R-:W-:Y:S02]  /*2860*/  MOV R33, R25 ;  /* 0x0000001900217202 */ /* 0x000fe40000000f00 */
[----:B------:R-:W-:-:S07]  /*2870*/  MOV R26, R31 ;  /* 0x0000001f001a7202 */ /* 0x000fce0000000f00 */
[----:B------:R-:W-:Y:S05]  /*2880*/  WARPSYNC.COLLECTIVE R20, `(.L_x_624) ;  /* 0x0000000014087348 */ /* 0x000fea0003c00000 */
[----:B------:R0:W1:Y:S02]  /*2890*/  SHFL.BFLY P1, R31, R33, R18, R19 ;  /* 0x0c000012211f7389 */ /* 0x0000640000020013 */
[----:B01----:R-:W-:Y:S05]  /*28a0*/  ENDCOLLECTIVE ;  /* 0x000000000000791b */ /* 0x003fea0003800000 */
.L_x_624:
[----:B------:R-:W-:-:S05]  /*28b0*/  FADD.FTZ R26, R23, R26 ;  /* 0x0000001a171a7221 */ /* 0x000fca0000010000 */
[----:B------:R-:W-:Y:S02]  /*28c0*/  MOV R33, R26 ;  /* 0x0000001a00217202 */ /* 0x000fe40000000f00 */
[----:B------:R-:W-:-:S07]  /*28d0*/  MOV R16, R31 ;  /* 0x0000001f00107202 */ /* 0x000fce0000000f00 */
[----:B------:R-:W-:Y:S05]  /*28e0*/  WARPSYNC.COLLECTIVE R20, `(.L_x_625) ;  /* 0x0000000014087348 */ /* 0x000fea0003c00000 */
[----:B------:R0:W1:Y:S02]  /*28f0*/  SHFL.BFLY P1, R31, R33, R18, R19 ;  /* 0x0c000012211f7389 */ /* 0x0000640000020013 */
[----:B01----:R-:W-:Y:S05]  /*2900*/  ENDCOLLECTIVE ;  /* 0x000000000000791b */ /* 0x003fea0003800000 */
.L_x_625:
[----:B------:R-:W-:Y:S01]  /*2910*/  FADD.FTZ R16, R25, R16 ;  /* 0x0000001019107221 */ /* 0x000fe20000010000 */
[----:B------:R-:W-:Y:S01]  /*2920*/  MOV R17, R31 ;  /* 0x0000001f00117202 */ /* 0x000fe20000000f00 */
[----:B------:R-:W-:Y:S06]  /*2930*/  BRA `(.L_x_626) ;  /* 0xfffffff000107947 */ /* 0x000fec000383ffff */
.L_x_615:
        /* <DEDUP_REMOVED lines=8> */
.L_x_628:
[----:B------:R-:W-:Y:S05]  /*29c0*/  BSYNC B0 ;  /* 0x0000000000007941 */ /* 0x000fea0003800000 */
.L_x_627:
        /* <DEDUP_REMOVED lines=8> */
.L_x_629:
[----:B------:R-:W-:Y:S01]  /*2a50*/  FADD.FTZ R24, R24, R17 ;  /* 0x0000001118187221 */ /* 0x000fe20000010000 */
[----:B------:R-:W-:-:S04]  /*2a60*/  HFMA2 R18, -RZ, RZ, 0, 2.384185791015625e-07 ;  /* 0x00000004ff127431 */ /* 0x000fc800000001ff */
[----:B------:R-:W-:Y:S02]  /*2a70*/  MOV R33, R24 ;  /* 0x0000001800217202 */ /* 0x000fe40000000f00 */
[----:B------:R-:W-:-:S07]  /*2a80*/  MOV R23, R31 ;  /* 0x0000001f00177202 */ /* 0x000fce0000000f00 */
[----:B------:R-:W-:Y:S05]  /*2a90*/  WARPSYNC.COLLECTIVE R20, `(.L_x_630) ;  /* 0x0000000014087348 */ /* 0x000fea0003c00000 */
[----:B------:R0:W1:Y:S02]  /*2aa0*/  SHFL.BFLY P1, R31, R33, R18, R19 ;  /* 0x0c000012211f7389 */ /* 0x0000640000020013 */
[----:B01----:R-:W-:Y:S05]  /*2ab0*/  ENDCOLLECTIVE ;  /* 0x000000000000791b */ /* 0x003fea0003800000 */
.L_x_630:
[----:B------:R-:W-:-:S05]  /*2ac0*/  FADD.FTZ R23, R23, R22 ;  /* 0x0000001617177221 */ /* 0x000fca0000010000 */
[----:B------:R-:W-:Y:S02]  /*2ad0*/  MOV R33, R23 ;  /* 0x0000001700217202 */ /* 0x000fe40000000f00 */
[----:B------:R-:W-:-:S07]  /*2ae0*/  MOV R25, R31 ;  /* 0x0000001f00197202 */ /* 0x000fce0000000f00 */
[----:B------:R-:W-:Y:S05]  /*2af0*/  WARPSYNC.COLLECTIVE R20, `(.L_x_631) ;  /* 0x0000000014087348 */ /* 0x000fea0003c00000 */
[----:B------:R0:W1:Y:S02]  /*2b00*/  SHFL.BFLY P1, R31, R33, R18, R19 ;  /* 0x0c000012211f7389 */ /* 0x0000640000020013 */
[----:B01----:R-:W-:Y:S05]  /*2b10*/  ENDCOLLECTIVE ;  /* 0x000000000000791b */ /* 0x003fea0003800000 */
.L_x_631:
[----:B------:R-:W-:Y:S01]  /*2b20*/  FADD.FTZ R25, R24, R25 ;  /* 0x0000001918197221 */ /* 0x000fe20000010000 */
[----:B------:R-:W-:-:S04]  /*2b30*/  HFMA2 R18, -RZ, RZ, 0, 1.1920928955078125e-07 ;  /* 0x00000002ff127431 */ /* 0x000fc800000001ff */
[----:B------:R-:W-:Y:S02]  /*2b40*/  MOV R33, R25 ;  /* 0x0000001900217202 */ /* 0x000fe40000000f00 */
[----:B------:R-:W-:-:S07]  /*2b50*/  MOV R26, R31 ;  /* 0x0000001f001a7202 */ /* 0x000fce0000000f00 */
[----:B------:R-:W-:Y:S05]  /*2b60*/  WARPSYNC.COLLECTIVE R20, `(.L_x_632) ;  /* 0x0000000014087348 */ /* 0x000fea0003c00000 */
[----:B------:R0:W1:Y:S02]  /*2b70*/  SHFL.BFLY P1, R31, R33, R18, R19 ;  /* 0x0c000012211f7389 */ /* 0x0000640000020013 */
[----:B01----:R-:W-:Y:S05]  /*2b80*/  ENDCOLLECTIVE ;  /* 0x000000000000791b */ /* 0x003fea0003800000 */
.L_x_632:
[----:B------:R-:W-:-:S05]  /*2b90*/  FADD.FTZ R26, R23, R26 ;  /* 0x0000001a171a7221 */ /* 0x000fca0000010000 */
[----:B------:R-:W-:Y:S02]  /*2ba0*/  MOV R33, R26 ;  /* 0x0000001a00217202 */ /* 0x000fe40000000f00 */
[----:B------:R-:W-:-:S07]  /*2bb0*/  MOV R28, R31 ;  /* 0x0000001f001c7202 */ /* 0x000fce0000000f00 */
[----:B------:R-:W-:Y:S05]  /*2bc0*/  WARPSYNC.COLLECTIVE R20, `(.L_x_633) ;  /* 0x0000000014087348 */ /* 0x000fea0003c00000 */
[----:B------:R0:W1:Y:S02]  /*2bd0*/  SHFL.BFLY P1, R31, R33, R18, R19 ;  /* 0x0c000012211f7389 */ /* 0x0000640000020013 */
[----:B01----:R-:W-:Y:S05]  /*2be0*/  ENDCOLLECTIVE ;  /* 0x000000000000791b */ /* 0x003fea0003800000 */
.L_x_633:
[----:B------:R-:W-:Y:S01]  /*2bf0*/  FADD.FTZ R28, R25, R28 ;  /* 0x0000001c191c7221 */ /* 0x000fe20000010000 */
[----:B------:R-:W-:-:S04]  /*2c00*/  HFMA2 R18, -RZ, RZ, 0, 5.9604644775390625e-08 ;  /* 0x00000001ff127431 */ /* 0x000fc800000001ff */
[----:B------:R-:W-:Y:S02]  /*2c10*/  MOV R33, R28 ;  /* 0x0000001c00217202 */ /* 0x000fe40000000f00 */
[----:B------:R-:W-:-:S07]  /*2c20*/  MOV R17, R31 ;  /* 0x0000001f00117202 */ /* 0x000fce0000000f00 */
[----:B------:R-:W-:Y:S05]  /*2c30*/  WARPSYNC.COLLECTIVE R20, `(.L_x_634) ;  /* 0x0000000014087348 */ /* 0x000fea0003c00000 */
[----:B------:R0:W1:Y:S02]  /*2c40*/  SHFL.BFLY P1, R31, R33, R18, R19 ;  /* 0x0c000012211f7389 */ /* 0x0000640000020013 */
[----:B01----:R-:W-:Y:S05]  /*2c50*/  ENDCOLLECTIVE ;  /* 0x000000000000791b */ /* 0x003fea0003800000 */
.L_x_634:
[----:B------:R-:W-:-:S05]  /*2c60*/  FADD.FTZ R17, R26, R17 ;  /* 0x000000111a117221 */ /* 0x000fca0000010000 */
[----:B------:R-:W-:Y:S02]  /*2c70*/  MOV R33, R17 ;  /* 0x0000001100217202 */ /* 0x000fe40000000f00 */
[----:B------:R-:W-:-:S07]  /*2c80*/  MOV R27, R31 ;  /* 0x0000001f001b7202 */ /* 0x000fce0000000f00 */
[----:B------:R-:W-:Y:S05]  /*2c90*/  WARPSYNC.COLLECTIVE R20, `(.L_x_635) ;  /* 0x0000000014087348 */ /* 0x000fea0003c00000 */
[----:B------:R0:W1:Y:S02]  /*2ca0*/  SHFL.BFLY P1, R31, R33, R18, R19 ;  /* 0x0c000012211f7389 */ /* 0x0000640000020013 */
[----:B01----:R-:W-:Y:S05]  /*2cb0*/  ENDCOLLECTIVE ;  /* 0x000000000000791b */ /* 0x003fea0003800000 */
.L_x_635:
[----:B------:R-:W-:Y:S01]  /*2cc0*/  FADD.FTZ R27, R28, R27 ;  /* 0x0000001b1c1b7221 */ /* 0x000fe20000010000 */
[----:B------:R-:W-:Y:S01]  /*2cd0*/  MOV R22, R31 ;  /* 0x0000001f00167202 */ /* 0x000fe20000000f00 */
[----:B------:R-:W-:Y:S06]  /*2ce0*/  BRA `(.L_x_636) ;  /* 0xfffffff800007947 */ /* 0x000fec000383ffff */
.L_x_637:
        /* <DEDUP_REMOVED lines=9> */
.L_x_1146:


//--------------------- .text._ZN13group_norm_v218gn_bwd_cuda_kernelI6__halfLi320ELi3ELi16ELi160ELi64ELb1ELb1ELi2ELi320ELi320ELi2ELb1ELi10ELb0ELb0ELNS_15WgradSyncMethodE2ENS_16CompileConditionILi1000EEEEEvPT_S6_S6_PKS5_S8_S8_S8_PKfflPfPj --------------------------
	.section	.text._ZN13group_norm_v218gn_bwd_cuda_kernelI6__halfLi320ELi3ELi16ELi160ELi64ELb1ELb1ELi2ELi320ELi320ELi2ELb1ELi10ELb0ELb0ELNS_15WgradSyncMethodE2ENS_16CompileConditionILi1000EEEEEvPT_S6_S6_PKS5_S8_S8_S8_PKfflPfPj,"ax",@progbits
	.align	128
        .global         _ZN13group_norm_v218gn_bwd_cuda_kernelI6__halfLi320ELi3ELi16ELi160ELi64ELb1ELb1ELi2ELi320ELi320ELi2ELb1ELi10ELb0ELb0ELNS_15WgradSyncMethodE2ENS_16CompileConditionILi1000EEEEEvPT_S6_S6_PKS5_S8_S8_S8_PKfflPfPj
        .type           _ZN13group_norm_v218gn_bwd_cuda_kernelI6__halfLi320ELi3ELi16ELi160ELi64ELb1ELb1ELi2ELi320ELi320ELi2ELb1ELi10ELb0ELb0ELNS_15WgradSyncMethodE2ENS_16CompileConditionILi1000EEEEEvPT_S6_S6_PKS5_S8_S8_S8_PKfflPfPj,@function
        .size           _ZN13group_norm_v218gn_bwd_cuda_kernelI6__halfLi320ELi3ELi16ELi160ELi64ELb1ELb1ELi2ELi320ELi320ELi2ELb1ELi10ELb0ELb0ELNS_15WgradSyncMethodE2ENS_16CompileConditionILi1000EEEEEvPT_S6_S6_PKS5_S8_S8_S8_PKfflPfPj,(.L_x_1147 - _ZN13group_norm_v218gn_bwd_cuda_kernelI6__halfLi320ELi3ELi16ELi160ELi64ELb1ELb1ELi2ELi320ELi320ELi2ELb1ELi10ELb0ELb0ELNS_15WgradSyncMethodE2ENS_16CompileConditionILi1000EEEEEvPT_S6_S6_PKS5_S8_S8_S8_PKfflPfPj)
        .other          _ZN13group_norm_v218gn_bwd_cuda_kernelI6__halfLi320ELi3ELi16ELi160ELi64ELb1ELb1ELi2ELi320ELi320ELi2ELb1ELi10ELb0ELb0ELNS_15WgradSyncMethodE2ENS_16CompileConditionILi1000EEEEEvPT_S6_S6_PKS5_S8_S8_S8_PKfflPfPj,@"STO_CUDA_ENTRY STV_DEFAULT"
_ZN13group_norm_v218gn_bwd_cuda_kernelI6__halfLi320ELi3ELi16ELi160ELi64ELb1ELb1ELi2ELi320ELi320ELi2ELb1ELi10ELb0ELb0ELNS_15WgradSyncMethodE2ENS_16CompileConditionILi1000EEEEEvPT_S6_S6_PKS5_S8_S8_S8_PKfflPfPj:
.text._ZN13group_norm_v218gn_bwd_cuda_kernelI6__halfLi320ELi3ELi16ELi160ELi64ELb1ELb1ELi2ELi320ELi320ELi2ELb1ELi10ELb0ELb0ELNS_15WgradSyncMethodE2ENS_16CompileConditionILi1000EEEEEvPT_S6_S6_PKS5_S8_S8_S8_PKfflPfPj:
        /* <DEDUP_REMOVED lines=25> */
.L_x_640:
[----:B------:R-:W2:Y:S04]  /*0190*/  LD.E.STRONG.GPU R0, desc[UR10][R54.64] ;  /* 0x0000000a36007980 */ /* 0x000ea8000c10f900 */
[----:B--2---:R-:W-:Y:S01]  /*01a0*/  CCTL.IVALL ;  /* 0x00000000ff00798f */ /* 0x004fe20002000000 */
[----:B------:R-:W-:Y:S05]  /*01b0*/  YIELD ;  /* 0x0000000000007946 */ /* 0x000fea0003800000 */
[----:B-----5:R-:W-:-:S04]  /*01c0*/  LOP3.LUT R0, R0, R3, RZ, 0x3c, !PT ;  /* 0x0000000300007212 */ /* 0x020fc800078e3cff */
[----:B------:R-:W-:-:S13]  /*01d0*/  ISETP.GT.AND P0, PT, R0, -0x1, PT ;  /* 0xffffffff0000780c */ /* 0x000fda0003f04270 */
[----:B------:R-:W-:Y:S05]  /*01e0*/  @P0 BRA `(.L_x_640) ;  /* 0xfffffffc00e80947 */ /* 0x000fea000383ffff */
.L_x_639:
[----:B------:R-:W-:Y:S05]  /*01f0*/  WARPSYNC.ALL ;  /* 0x0000000000007948 */ /* 0x000fea0003800000 */
[----:B------:R-:W-:Y:S06]  /*0200*/  BAR.SYNC.DEFER_BLOCKING 0x0 ;  /* 0x0000000000007b1d */ /* 0x000fec0000010000 */
[----:B------:R-:W-:Y:S05]  /*0210*/  BRA `(.L_x_641) ;  /* 0x0000001800007947 */ /* 0x000fea0003800000 */
.L_x_638:
        /* <DEDUP_REMOVED lines=39> */
.L_x_651:
[C---:B------:R-:W-:Y:S01]  /*0490*/  LOP3.LUT R47, R12.reuse, 0x7, RZ, 0xc0, !PT ;  /* 0x000000070c2f7812 */ /* 0x040fe200078ec0ff */
[----:B0-----:R-:W0:Y:S01]  /*04a0*/  LDCU.64 UR12, c[0x0][0x3b8] ;  /* 0x00007700ff0c77ac */ /* 0x001e220008000a00 */
[--C-:B------:R-:W-:Y:S01]  /*04b0*/  SHF.R.U64 R7, R12, 0x3, R11.reuse ;  /* 0x000000030c077819 */ /* 0x100fe2000000120b */
[----:B-1----:R-:W-:Y:S01]  /*04c0*/  IMAD.MOV.U32 R3, RZ, RZ, RZ ;  /* 0x000000ffff037224 */ /* 0x002fe200078e00ff */
[----:B------:R-:W-:Y:S01]  /*04d0*/  SHF.R.U32.HI R22, RZ, 0x3, R11 ;  /* 0x00000003ff167819 */ /* 0x000fe2000001160b */
[----:B------:R-:W-:Y:S01]  /*04e0*/  IMAD R47, R47, 0x140, RZ ;  /* 0x000001402f2f7824 */ /* 0x000fe200078e02ff */
[----:B------:R-:W-:Y:S01]  /*04f0*/  MOV R2, R10 ;  /* 0x0000000a00027202 */ /* 0x000fe20000000f00 */
[C---:B------:R-:W-:Y:S01]  /*0500*/  IMAD.SHL.U32 R25, R7.reuse, 0x20, RZ ;  /* 0x0000002007197824 */ /* 0x040fe200078e00ff */
[----:B------:R-:W1:Y:S01]  /*0510*/  LDCU.64 UR14, c[0x0][0x3a0] ;  /* 0x00007400ff0e77ac */ /* 0x000e620008000a00 */
[C---:B------:R-:W-:Y:S01]  /*0520*/  SHF.L.U64.HI R24, R7.reuse, 0x5, R22 ;  /* 0x0000000507187819 */ /* 0x040fe20000010216 */
[----:B------:R-:W2:Y:S01]  /*0530*/  LDC.64 R20, c[0x0][0x3a8] ;  /* 0x0000ea00ff147b82 */ /* 0x000ea20000000a00 */
[----:B------:R-:W-:Y:S01]  /*0540*/  LEA R23, R18, R47, 0x1 ;  /* 0x0000002f12177211 */ /* 0x000fe200078e08ff */
[----:B------:R-:W-:Y:S01]  /*0550*/  IMAD.WIDE.U32 R6, R7, 0x28000, R2 ;  /* 0x0002800007067825 */ /* 0x000fe200078e0002 */
[----:B------:R-:W3:Y:S03]  /*0560*/  LDCU UR4, c[0x0][0x3c0] ;  /* 0x00007800ff0477ac */ /* 0x000ee60008000800 */
[C---:B------:R-:W-:Y:S01]  /*0570*/  IMAD.HI.U32 R8, R23.reuse, -0x33333333, RZ ;  /* 0xcccccccd17087827 */ /* 0x040fe200078e00ff */
[----:B------:R-:W-:Y:S01]  /*0580*/  IADD3 R6, P1, PT, R23, R6, RZ ;  /* 0x0000000617067210 */ /* 0x000fe20007f3e0ff */
[----:B------:R-:W4:Y:S02]  /*0590*/  LDC.64 R4, c[0x0][0x3b0] ;  /* 0x0000ec00ff047b82 */ /* 0x000f240000000a00 */
[----:B------:R-:W-:Y:S01]  /*05a0*/  IMAD R27, R22, 0x28000, RZ ;  /* 0x00028000161b7824 */ /* 0x000fe200078e02ff */
[----:B------:R-:W-:-:S03]  /*05b0*/  SHF.R.U32.HI R8, RZ, 0x7, R8 ;  /* 0x00000007ff087819 */ /* 0x000fc60000011608 */
[----:B------:R-:W-:Y:S01]  /*05c0*/  IMAD.X R27, R7, 0x1, R27, P1 ;  /* 0x00000001071b7824 */ /* 0x000fe200008e061b */
[----:B------:R-:W-:Y:S02]  /*05d0*/  LEA R0, P0, R8, R25, 0x1 ;  /* 0x0000001908007211 */ /* 0x000fe400078008ff */
[----:B------:R-:W-:Y:S02]  /*05e0*/  SHF.L.U32 R7, R6, 0x1, RZ ;  /* 0x0000000106077819 */ /* 0x000fe400000006ff */
[----:B------:R-:W-:Y:S02]  /*05f0*/  IADD3.X R3, PT, PT, RZ, R24, RZ, P0, !PT ;  /* 0x00000018ff037210 */ /* 0x000fe400007fe4ff */
[----:B0-----:R-:W-:-:S04]  /*0600*/  LEA R2, P0, R0, UR12, 0x2 ;  /* 0x0000000c00027c11 */ /* 0x001fc8000f8010ff */
[----:B------:R-:W-:Y:S01]  /*0610*/  LEA.HI.X R3, R0, UR13, R3, 0x2, P0 ;  /* 0x0000000d00037c11 */ /* 0x000fe200080f1403 */
[----:B--2---:R-:W-:Y:S01]  /*0620*/  IMAD.WIDE.U32 R20, R23, 0x2, R20 ;  /* 0x0000000217147825 */ /* 0x004fe200078e0014 */
[----:B------:R-:W-:Y:S01]  /*0630*/  SHF.L.U64.HI R6, R6, 0x1, R27 ;  /* 0x0000000106067819 */ /* 0x000fe2000001021b */
[----:B------:R-:W0:Y:S03]  /*0640*/  LDCU.64 UR12, c[0x0][0x398] ;  /* 0x00007300ff0c77ac */ /* 0x000e260008000a00 */
[----:B------:R-:W3:Y:S01]  /*0650*/  LDG.E.64.CONSTANT R2, desc[UR10][R2.64] ;  /* 0x0000000a02027981 */ /* 0x000ee2000c1e9b00 */
[----:B-1----:R-:W-:Y:S01]  /*0660*/  IADD3 R26, P0, PT, R7, UR14, RZ ;  /* 0x0000000e071a7c10 */ /* 0x002fe2000ff1e0ff */
[----:B----4-:R-:W-:Y:S02]  /*0670*/  IMAD.WIDE.U32 R22, R23, 0x2, R4 ;  /* 0x0000000217167825 */ /* 0x010fe400078e0004 */
[----:B------:R-:W2:Y:S01]  /*0680*/  LDG.E.CONSTANT R20, desc[UR10][R20.64] ;  /* 0x0000000a14147981 */ /* 0x000ea2000c1e9900 */
[----:B------:R-:W-:-:S03]  /*0690*/  IADD3.X R27, PT, PT, R6, UR15, RZ, P0, !PT ;  /* 0x0000000f061b7c10 */ /* 0x000fc600087fe4ff */
[----:B------:R-:W4:Y:S04]  /*06a0*/  LDG.E.CONSTANT R22, desc[UR10][R22.64] ;  /* 0x0000000a16167981 */ /* 0x000f28000c1e9900 */
[----:B------:R-:W5:Y:S01]  /*06b0*/  LDG.E.CONSTANT R26, desc[UR10][R26.64] ;  /* 0x0000000a1a1a7981 */ /* 0x000f62000c1e9900 */
[----:B0-----:R-:W-:-:S04]  /*06c0*/  IADD3 R28, P0, PT, R7, UR12, RZ ;  /* 0x0000000c071c7c10 */ /* 0x001fc8000ff1e0ff */
[----:B------:R-:W-:Y:S01]  /*06d0*/  IADD3.X R29, PT, PT, R6, UR13, RZ, P0, !PT ;  /* 0x0000000d061d7c10 */ /* 0x000fe200087fe4ff */
[----:B------:R-:W0:Y:S04]  /*06e0*/  LDCU.64 UR12, c[0x0][0x3d0] ;  /* 0x00007a00ff0c77ac */ /* 0x000e280008000a00 */
[----:B------:R1:W4:Y:S01]  /*06f0*/  LDG.E.CONSTANT R28, desc[UR10][R28.64] ;  /* 0x0000000a1c1c7981 */ /* 0x000322000c1e9900 */
[----:B------:R-:W-:Y:S01]  /*0700*/  LOP3.LUT R25, R25, 0x1f, R44, 0xf8, !PT ;  /* 0x0000001f19197812 */ /* 0x000fe200078ef82c */
[----:B------:R-:W-:Y:S01]  /*0710*/  IMAD.IADD R30, R47, 0x1, R19 ;  /* 0x000000012f1e7824 */ /* 0x000fe200078e0213 */
[----:B------:R-:W-:Y:S01]  /*0720*/  ISETP.GT.U32.AND P1, PT, R19, 0x3, PT ;  /* 0x000000031300780c */ /* 0x000fe20003f24070 */
[----:B------:R-:W-:Y:S01]  /*0730*/  BSSY.RECONVERGENT B0, `(.L_x_642) ;  /* 0x00000ba000007945 */ /* 0x000fe20003800200 */
[----:B------:R-:W-:-:S02]  /*0740*/  SHF.L.U32 R46, R12, 0x1, RZ ;  /* 0x000000010c2e7819 */ /* 0x000fc400000006ff */
[----:B------:R-:W-:Y:S02]  /*0750*/  CS2R R36, SRZ ;  /* 0x0000000000247805 */ /* 0x000fe4000001ff00 */
[----:B------:R-:W-:Y:S02]  /*0760*/  LOP3.LUT P0, RZ, R19, 0x3fd, RZ, 0xc0, !PT ;  /* 0x000003fd13ff7812 */ /* 0x000fe4000780c0ff */
[----:B------:R-:W-:Y:S01]  /*0770*/  LOP3.LUT R46, R46, 0xe, RZ, 0xc0, !PT ;  /* 0x0000000e2e2e7812 */ /* 0x000fe200078ec0ff */
[----:B---3--:R-:W-:-:S04]  /*0780*/  FADD.FTZ R3, R3, UR4 ;  /* 0x0000000403037e21 */ /* 0x008fc80008010000 */
[----:B------:R-:W3:Y:S01]  /*0790*/  MUFU.RSQ R4, R3 ;  /* 0x0000000300047308 */ /* 0x000ee20000001400 */
[--C-:B-----5:R-:W-:Y:S02]  /*07a0*/  HADD2.F32 R5, -RZ, R26.reuse.H0_H0 ;  /* 0x2000001aff057230 */ /* 0x120fe40000004100 */
[----:B------:R-:W-:-:S03]  /*07b0*/  HADD2.F32 R27, -RZ, R26.H1_H1 ;  /* 0x3000001aff1b7230 */ /* 0x000fc60000004100 */
[C---:B------:R-:W-:Y:S01]  /*07c0*/  FADD.FTZ R5, -R2.reuse, R5 ;  /* 0x0000000502057221 */ /* 0x040fe20000010100 */
[----:B--2---:R-:W-:Y:S02]  /*07d0*/  HADD2.F32 R26, -RZ, R20.H0_H0 ;  /* 0x20000014ff1a7230 */ /* 0x004fe40000004100 */
[----:B------:R-:W-:Y:S01]  /*07e0*/  FADD.FTZ R27, -R2, R27 ;  /* 0x0000001b021b7221 */ /* 0x000fe20000010100 */
[----:B----4-:R-:W-:Y:S02]  /*07f0*/  HADD2.F32 R21, -RZ, R22.H0_H0 ;  /* 0x20000016ff157230 */ /* 0x010fe40000004100 */
[C---:B---3--:R-:W-:Y:S01]  /*0800*/  FMUL.FTZ R0, R4.reuse, R5 ;  /* 0x0000000504007220 */ /* 0x048fe20000410000 */
[----:B-1----:R-:W-:Y:S02]  /*0810*/  HADD2.F32 R29, -RZ, R20.H1_H1 ;  /* 0x30000014ff1d7230 */ /* 0x002fe40000004100 */
[----:B------:R-:W-:Y:S01]  /*0820*/  FMUL.FTZ R2, R4, R27 ;  /* 0x0000001b04027220 */ /* 0x000fe20000410000 */
[----:B------:R-:W-:-:S02]  /*0830*/  HADD2.F32 R5, -RZ, R22.H1_H1 ;  /* 0x30000016ff057230 */ /* 0x000fc40000004100 */
[----:B------:R-:W-:-:S03]  /*0840*/  FFMA.FTZ R21, R0, R26, R21 ;  /* 0x0000001a00157223 */ /* 0x000fc60000010015 */
[----:B------:R-:W-:Y:S01]  /*0850*/  FFMA.FTZ R22, R2, R29, R5 ;  /* 0x0000001d02167223 */ /* 0x000fe20000010005 */
[----:B------:R-:W-:-:S03]  /*0860*/  FMUL.FTZ R3, R21, -1.4426950216293334961 ;  /* 0xbfb8aa3b15037820 */ /* 0x000fc60000410000 */
[----:B------:R-:W-:-:S03]  /*0870*/  FMUL.FTZ R23, R22, -1.4426950216293334961 ;  /* 0xbfb8aa3b16177820 */ /* 0x000fc60000410000 */
[----:B------:R-:W1:Y:S08]  /*0880*/  MUFU.EX2 R3, R3 ;  /* 0x0000000300037308 */ /* 0x000e700000000800 */
[----:B------:R-:W2:Y:S01]  /*0890*/  MUFU.EX2 R23, R23 ;  /* 0x0000001700177308 */ /* 0x000ea20000000800 */
[----:B-1----:R-:W-:Y:S01]  /*08a0*/  FADD.FTZ R5, R3, 1 ;  /* 0x3f80000003057421 */ /* 0x002fe20000010000 */
[----:B--2---:R-:W-:-:S06]  /*08b0*/  FADD.FTZ R27, R23, 1 ;  /* 0x3f800000171b7421 */ /* 0x004fcc0000010000 */
[----:B------:R-:W1:Y:S08]  /*08c0*/  MUFU.RCP R5, R5 ;  /* 0x0000000500057308 */ /* 0x000e700000001000 */
[----:B------:R-:W2:Y:S01]  /*08d0*/  MUFU.RCP R27, R27 ;  /* 0x0000001b001b7308 */ /* 0x000ea20000001000 */
[----:B-1----:R-:W-:-:S04]  /*08e0*/  FADD.FTZ R20, -R5, 1 ;  /* 0x3f80000005147421 */ /* 0x002fc80000010100 */
[----:B------:R-:W-:Y:S01]  /*08f0*/  FFMA.FTZ R20, R21, R20, 1 ;  /* 0x3f80000015147423 */ /* 0x000fe20000010014 */
[----:B--2---:R-:W-:Y:S01]  /*0900*/  FADD.FTZ R31, -R27, 1 ;  /* 0x3f8000001b1f7421 */ /* 0x004fe20000010100 */
[--C-:B------:R-:W-:Y:S02]  /*0910*/  HADD2.F32 R21, -RZ, R28.reuse.H0_H0 ;  /* 0x2000001cff157230 */ /* 0x100fe40000004100 */
[----:B------:R-:W-:Y:S01]  /*0920*/  FMUL.FTZ R20, R5, R20 ;  /* 0x0000001405147220 */ /* 0x000fe20000410000 */
[----:B------:R-:W-:Y:S01]  /*0930*/  FFMA.FTZ R22, R22, R31, 1 ;  /* 0x3f80000016167423 */ /* 0x000fe2000001001f */
[----:B------:R-:W-:Y:S02]  /*0940*/  HADD2.F32 R23, -RZ, R28.H1_H1 ;  /* 0x3000001cff177230 */ /* 0x000fe40000004100 */
[----:B------:R-:W-:Y:S01]  /*0950*/  FMUL.FTZ R21, R21, R20 ;  /* 0x0000001415157220 */ /* 0x000fe20000410000 */
[----:B------:R-:W-:-:S03]  /*0960*/  FMUL.FTZ R22, R27, R22 ;  /* 0x000000161b167220 */ /* 0x000fc60000410000 */
[----:B------:R-:W-:Y:S01]  /*0970*/  FMUL.FTZ R5, R26, R21 ;  /* 0x000000151a057220 */ /* 0x000fe20000410000 */
[----:B------:R-:W-:-:S03]  /*0980*/  FMUL.FTZ R23, R23, R22 ;  /* 0x0000001617177220 */ /* 0x000fc60000410000 */
[----:B------:R-:W-:Y:S01]  /*0990*/  FADD.FTZ R28, RZ, R5 ;  /* 0x00000005ff1c7221 */ /* 0x000fe20000010000 */
[----:B------:R-:W-:Y:S01]  /*09a0*/  FMUL.FTZ R3, R29, R23 ;  /* 0x000000171d037220 */ /* 0x000fe20000410000 */
        /* <DEDUP_REMOVED lines=12> */
[----:B------:R-:W-:-:S05]  /*0a70*/  MOV R31, RZ ;  /* 0x000000ff001f7202 */ /* 0x000fca0000000f00 */
[----:B------:R2:W3:Y:S04]  /*0a80*/  LDS.64 R20, [R9] ;  /* 0x0000000009147984 */ /* 0x0004e80000000a00 */
[----:B------:R2:W4:Y:S01]  /*0a90*/  LDS.64 R22, [R9+0xa00] ;  /* 0x000a000009167984 */ /* 0x0005220000000a00 */
[----:B-1----:R-:W-:-:S04]  /*0aa0*/  IMAD.WIDE.U32 R28, R25, 0xa00, R30 ;  /* 0x00000a00191c7825 */ /* 0x002fc800078e001e */
[----:B------:R-:W-:Y:S01]  /*0ab0*/  IMAD R25, R24, 0xa00, RZ ;  /* 0x00000a0018197824 */ /* 0x000fe200078e02ff */
[----:B0-----:R-:W-:-:S03]  /*0ac0*/  LEA R50, P2, R28, UR12, 0x3 ;  /* 0x0000000c1c327c11 */ /* 0x001fc6000f8418ff */
[----:B------:R-:W-:-:S05]  /*0ad0*/  IMAD.IADD R25, R29, 0x1, R25 ;  /* 0x000000011d197824 */ /* 0x000fca00078e0219 */
[----:B------:R-:W-:Y:S01]  /*0ae0*/  LEA.HI.X R51, R28, UR13, R25, 0x3, P2 ;  /* 0x0000000d1c337c11 */ /* 0x000fe200090f1c19 */
[----:B--2---:R-:W-:Y:S06]  /*0af0*/  @P1 BRA `(.L_x_643) ;  /* 0x0000000400f41947 */ /* 0x004fec0003800000 */
        /* <DEDUP_REMOVED lines=10> */
.L_x_644:
[----:B------:R-:W-:Y:S01]  /*0ba0*/  IADD3 R38, PT, PT, R47, UR4, RZ ;  /* 0x000000042f267c10 */ /* 0x000fe2000fffe0ff */
[----:B------:R-:W-:-:S03]  /*0bb0*/  UIADD3 UR4, UPT, UPT, UR4, 0x20, URZ ;  /* 0x0000002004047890 */ /* 0x000fc6000fffe0ff */
[----:B------:R-:W-:Y:S01]  /*0bc0*/  SHF.R.U32.HI R25, RZ, 0x1, R38 ;  /* 0x00000001ff197819 */ /* 0x000fe20000011626 */
[C---:B------:R-:W-:Y:S01]  /*0bd0*/  VIADD R24, R38.reuse, 0x2 ;  /* 0x0000000226187836 */ /* 0x040fe20000000000 */
[C---:B------:R-:W-:Y:S01]  /*0be0*/  IADD3 R26, PT, PT, R38.reuse, 0x4, RZ ;  /* 0x00000004261a7810 */ /* 0x040fe20007ffe0ff */
[C---:B------:R-:W-:Y:S01]  /*0bf0*/  VIADD R28, R38.reuse, 0x6 ;  /* 0x00000006261c7836 */ /* 0x040fe20000000000 */
[C---:B------:R-:W-:Y:S01]  /*0c00*/  IADD3 R29, PT, PT, R38.reuse, 0x8, RZ ;  /* 0x00000008261d7810 */ /* 0x040fe20007ffe0ff */
[----:B------:R-:W-:Y:S01]  /*0c10*/  UISETP.GE.U32.AND UP0, UPT, UR4, 0xa0, UPT ;  /* 0x000000a00400788c */ /* 0x000fe2000bf06070 */
[----:B------:R-:W-:Y:S01]  /*0c20*/  SHF.R.U32.HI R27, RZ, 0x1, R24 ;  /* 0x00000001ff1b7819 */ /* 0x000fe20000011618 */
[----:B------:R-:W-:Y:S01]  /*0c30*/  IMAD R24, R25, 0x18, R48 ;  /* 0x0000001819187824 */ /* 0x000fe200078e0230 */
[----:B------:R-:W-:Y:S02]  /*0c40*/  SHF.R.U32.HI R25, RZ, 0x1, R26 ;  /* 0x00000001ff197819 */ /* 0x000fe4000001161a */
[----:B------:R-:W-:Y:S01]  /*0c50*/  IADD3 R31, PT, PT, R38, 0xa, RZ ;  /* 0x0000000a261f7810 */ /* 0x000fe20007ffe0ff */
[----:B------:R-:W-:Y:S01]  /*0c60*/  IMAD.IADD R24, R24, 0x1, R49 ;  /* 0x0000000118187824 */ /* 0x000fe200078e0231 */
[----:B------:R-:W-:Y:S01]  /*0c70*/  SHF.R.U32.HI R29, RZ, 0x1, R29 ;  /* 0x00000001ff1d7819 */ /* 0x000fe2000001161d */
        /* <DEDUP_REMOVED lines=10> */
[----:B------:R-:W-:Y:S01]  /*0d20*/  IADD3 R30, PT, PT, R49, R30, RZ ;  /* 0x0000001e311e7210 */ /* 0x000fe20007ffe0ff */
[----:B------:R-:W-:Y:S02]  /*0d30*/  IMAD R34, R31, 0x18, R48 ;  /* 0x000000181f227824 */ /* 0x000fe400078e0230 */
[----:B------:R-:W2:Y:S01]  /*0d40*/  LDS.64 R28, [R28] ;  /* 0x000000001c1c7984 */ /* 0x000ea20000000a00 */
[C---:B------:R-:W-:Y:S02]  /*0d50*/  IMAD.IADD R32, R49.reuse, 0x1, R32 ;  /* 0x0000000131207824 */ /* 0x040fe400078e0220 */
[----:B------:R-:W-:Y:S01]  /*0d60*/  IADD3 R34, PT, PT, R49, R34, RZ ;  /* 0x0000002231227210 */ /* 0x000fe20007ffe0ff */
[----:B------:R-:W5:Y:S04]  /*0d70*/  LDS.64 R30, [R30] ;  /* 0x000000001e1e7984 */ /* 0x000f680000000a00 */
[----:B------:R-:W3:Y:S04]  /*0d80*/  LDS.64 R32, [R32] ;  /* 0x0000000020207984 */ /* 0x000ee80000000a00 */
[----:B------:R-:W4:Y:S01]  /*0d90*/  LDS.64 R34, [R34] ;  /* 0x0000000022227984 */ /* 0x000f220000000a00 */
[----:B0-----:R-:W-:Y:S01]  /*0da0*/  FADD.FTZ R37, R24, R37 ;  /* 0x0000002518257221 */ /* 0x001fe20000010000 */
[----:B------:R-:W-:Y:S01]  /*0db0*/  FADD.FTZ R36, R25, R36 ;  /* 0x0000002419247221 */ /* 0x000fe20000010000 */
[----:B------:R-:W-:-:S03]  /*0dc0*/  IADD3 R24, PT, PT, R38, 0xc, RZ ;  /* 0x0000000c26187810 */ /* 0x000fc60007ffe0ff */
[----:B-1----:R-:W-:Y:S01]  /*0dd0*/  FADD.FTZ R36, R36, R27 ;  /* 0x0000001b24247221 */ /* 0x002fe20000010000 */
[----:B------:R-:W-:Y:S01]  /*0de0*/  SHF.R.U32.HI R25, RZ, 0x1, R24 ;  /* 0x00000001ff197819 */ /* 0x000fe20000011618 */
[----:B------:R-:W-:Y:S01]  /*0df0*/  FADD.FTZ R37, R37, R26 ;  /* 0x0000001a25257221 */ /* 0x000fe20000010000 */
[----:B------:R-:W-:Y:S02]  /*0e00*/  VIADD R26, R38, 0xe ;  /* 0x0000000e261a7836 */ /* 0x000fe40000000000 */
[----:B--2---:R-:W-:Y:S01]  /*0e10*/  FADD.FTZ R36, R36, R29 ;  /* 0x0000001d24247221 */ /* 0x004fe20000010000 */
[C---:B------:R-:W-:Y:S01]  /*0e20*/  IADD3 R27, PT, PT, R38.reuse, 0x10, RZ ;  /* 0x00000010261b7810 */ /* 0x040fe20007ffe0ff */
[----:B------:R-:W-:Y:S01]  /*0e30*/  IMAD R24, R25, 0x18, R48 ;  /* 0x0000001819187824 */ /* 0x000fe200078e0230 */
[----:B------:R-:W-:Y:S01]  /*0e40*/  IADD3 R29, PT, PT, R38, 0x12, RZ ;  /* 0x00000012261d7810 */ /* 0x000fe20007ffe0ff */
[----:B-----5:R-:W-:Y:S01]  /*0e50*/  FADD.FTZ R36, R36, R31 ;  /* 0x0000001f24247221 */ /* 0x020fe20000010000 */
[----:B------:R-:W-:Y:S01]  /*0e60*/  SHF.R.U32.HI R25, RZ, 0x1, R26 ;  /* 0x00000001ff197819 */ /* 0x000fe2000001161a */
[----:B------:R-:W-:Y:S01]  /*0e70*/  IMAD.IADD R24, R49, 0x1, R24 ;  /* 0x0000000131187824 */ /* 0x000fe200078e0218 */
[----:B------:R-:W-:Y:S01]  /*0e80*/  SHF.R.U32.HI R27, RZ, 0x1, R27 ;  /* 0x00000001ff1b7819 */ /* 0x000fe2000001161b */
[----:B---3--:R-:W-:Y:S01]  /*0e90*/  FADD.FTZ R36, R36, R33 ;  /* 0x0000002124247221 */ /* 0x008fe20000010000 */
[----:B------:R-:W-:Y:S01]  /*0ea0*/  VIADD R31, R38, 0x14 ;  /* 0x00000014261f7836 */ /* 0x000fe20000000000 */
[----:B------:R-:W-:Y:S01]  /*0eb0*/  SHF.R.U32.HI R29, RZ, 0x1, R29 ;  /* 0x00000001ff1d7819 */ /* 0x000fe2000001161d */
[----:B------:R-:W-:-:S02]  /*0ec0*/  IMAD R26, R25, 0x18, R48 ;  /* 0x00000018191a7824 */ /* 0x000fc400078e0230 */
[----:B----4-:R-:W-:Y:S01]  /*0ed0*/  FADD.FTZ R56, R36, R35 ;  /* 0x0000002324387221 */ /* 0x010fe20000010000 */
[----:B------:R-:W0:Y:S01]  /*0ee0*/  LDS.64 R24, [R24] ;  /* 0x0000000018187984 */ /* 0x000e220000000a00 */
[----:B------:R-:W-:Y:S02]  /*0ef0*/  IMAD R36, R27, 0x18, R48 ;  /* 0x000000181b247824 */ /* 0x000fe400078e0230 */
[----:B------:R-:W-:Y:S01]  /*0f00*/  FADD.FTZ R37, R37, R28 ;  /* 0x0000001c25257221 */ /* 0x000fe20000010000 */
[----:B------:R-:W-:Y:S01]  /*0f10*/  IMAD.IADD R26, R49, 0x1, R26 ;  /* 0x00000001311a7824 */ /* 0x000fe200078e021a */
[C---:B------:R-:W-:Y:S01]  /*0f20*/  IADD3 R28, PT, PT, R38.reuse, 0x16, RZ ;  /* 0x00000016261c7810 */ /* 0x040fe20007ffe0ff */
[----:B------:R-:W-:Y:S01]  /*0f30*/  IMAD R40, R29, 0x18, R48 ;  /* 0x000000181d287824 */ /* 0x000fe200078e0230 */
[----:B------:R-:W-:Y:S01]  /*0f40*/  SHF.R.U32.HI R31, RZ, 0x1, R31 ;  /* 0x00000001ff1f7819 */ /* 0x000fe2000001161f */
[----:B------:R-:W-:Y:S01]  /*0f50*/  FADD.FTZ R37, R37, R30 ;  /* 0x0000001e25257221 */ /* 0x000fe20000010000 */
[----:B------:R-:W-:Y:S01]  /*0f60*/  IADD3 R29, PT, PT, R49, R36, RZ ;  /* 0x00000024311d7210 */ /* 0x000fe20007ffe0ff */
[----:B------:R-:W1:Y:S01]  /*0f70*/  LDS.64 R26, [R26] ;  /* 0x000000001a1a7984 */ /* 0x000e620000000a00 */
[----:B------:R-:W-:Y:S01]  /*0f80*/  IADD3 R30, PT, PT, R38, 0x18, RZ ;  /* 0x00000018261e7810 */ /* 0x000fe20007ffe0ff */
[----:B------:R-:W-:Y:S01]  /*0f90*/  IMAD R36, R31, 0x18, R48 ;  /* 0x000000181f247824 */ /* 0x000fe200078e0230 */
[----:B------:R-:W-:Y:S01]  /*0fa0*/  SHF.R.U32.HI R33, RZ, 0x1, R28 ;  /* 0x00000001ff217819 */ /* 0x000fe2000001161c */
[----:B------:R-:W-:-:S02]  /*0fb0*/  IMAD.IADD R31, R49, 0x1, R40 ;  /* 0x00000001311f7824 */ /* 0x000fc400078e0228 */
[----:B------:R-:W-:Y:S01]  /*0fc0*/  FADD.FTZ R37, R37, R32 ;  /* 0x0000002025257221 */ /* 0x000fe20000010000 */
[C---:B------:R-:W-:Y:S01]  /*0fd0*/  IADD3 R32, PT, PT, R38.reuse, 0x1a, RZ ;  /* 0x0000001a26207810 */ /* 0x040fe20007ffe0ff */
[----:B------:R-:W2:Y:S01]  /*0fe0*/  LDS.64 R28, [R29] ;  /* 0x000000001d1c7984 */ /* 0x000ea20000000a00 */
[----:B------:R-:W-:Y:S01]  /*0ff0*/  SHF.R.U32.HI R35, RZ, 0x1, R30 ;  /* 0x00000001ff237819 */ /* 0x000fe2000001161e */
[----:B------:R-:W-:Y:S01]  /*1000*/  IMAD R40, R33, 0x18, R48 ;  /* 0x0000001821287824 */ /* 0x000fe200078e0230 */
[----:B------:R-:W-:Y:S01]  /*1010*/  IADD3 R33, PT, PT, R49, R36, RZ ;  /* 0x0000002431217210 */ /* 0x000fe20007ffe0ff */
[----:B------:R-:W-:Y:S01]  /*1020*/  FADD.FTZ R43, R37, R34 ;  /* 0x00000022252b7221 */ /* 0x000fe20000010000 */
[C---:B------:R-:W-:Y:S01]  /*1030*/  IADD3 R34, PT, PT, R38.reuse, 0x1c, RZ ;  /* 0x0000001c26227810 */ /* 0x040fe20007ffe0ff */
[----:B------:R-:W3:Y:S01]  /*1040*/  LDS.64 R30, [R31] ;  /* 0x000000001f1e7984 */ /* 0x000ee20000000a00 */
[----:B------:R-:W-:Y:S01]  /*1050*/  SHF.R.U32.HI R37, RZ, 0x1, R32 ;  /* 0x00000001ff257819 */ /* 0x000fe20000011620 */
[----:B------:R-:W-:Y:S01]  /*1060*/  IMAD R36, R35, 0x18, R48 ;  /* 0x0000001823247824 */ /* 0x000fe200078e0230 */
[----:B------:R-:W-:Y:S01]  /*1070*/  IADD3 R35, PT, PT, R49, R40, RZ ;  /* 0x0000002831237210 */ /* 0x000fe20007ffe0ff */
[----:B------:R-:W4:Y:S01]  /*1080*/  LDS.64 R32, [R33] ;  /* 0x0000000021207984 */ /* 0x000f220000000a00 */
[----:B------:R-:W-:Y:S01]  /*1090*/  SHF.R.U32.HI R39, RZ, 0x1, R34 ;  /* 0x00000001ff277819 */ /* 0x000fe20000011622 */
[----:B------:R-:W-:Y:S01]  /*10a0*/  IMAD R40, R37, 0x18, R48 ;  /* 0x0000001825287824 */ /* 0x000fe200078e0230 */
[----:B------:R-:W-:Y:S01]  /*10b0*/  IADD3 R38, PT, PT, R38, 0x1e, RZ ;  /* 0x0000001e26267810 */ /* 0x000fe20007ffe0ff */
[----:B------:R-:W-:Y:S01]  /*10c0*/  IMAD.IADD R36, R49, 0x1, R36 ;  /* 0x0000000131247824 */ /* 0x000fe200078e0224 */
[----:B------:R-:W5:Y:S01]  /*10d0*/  LDS.64 R34, [R35] ;  /* 0x0000000023227984 */ /* 0x000f620000000a00 */
[----:B------:R-:W-:Y:S01]  /*10e0*/  IMAD R42, R39, 0x18, R48 ;  /* 0x00000018272a7824 */ /* 0x000fe200078e0230 */
[----:B------:R-:W-:-:S02]  /*10f0*/  SHF.R.U32.HI R41, RZ, 0x1, R38 ;  /* 0x00000001ff297819 */ /* 0x000fc40000011626 */
[C---:B------:R-:W-:Y:S01]  /*1100*/  IADD3 R38, PT, PT, R49.reuse, R40, RZ ;  /* 0x0000002831267210 */ /* 0x040fe20007ffe0ff */
[----:B------:R-:W5:Y:S01]  /*1110*/  LDS.64 R36, [R36] ;  /* 0x0000000024247984 */ /* 0x000f620000000a00 */
[----:B------:R-:W-:Y:S01]  /*1120*/  IADD3 R40, PT, PT, R49, R42, RZ ;  /* 0x0000002a31287210 */ /* 0x000fe20007ffe0ff */
[----:B------:R-:W-:Y:S02]  /*1130*/  IMAD R58, R41, 0x18, R48 ;  /* 0x00000018293a7824 */ /* 0x000fe400078e0230 */
[----:B0-----:R-:W-:Y:S01]  /*1140*/  FADD.FTZ R57, R43, R24 ;  /* 0x000000182b397221 */ /* 0x001fe20000010000 */
[----:B------:R-:W0:Y:S01]  /*1150*/  LDS.64 R38, [R38] ;  /* 0x0000000026267984 */ /* 0x000e220000000a00 */
[----:B------:R-:W-:Y:S02]  /*1160*/  IMAD.IADD R42, R49, 0x1, R58 ;  /* 0x00000001312a7824 */ /* 0x000fe400078e023a */
[----:B------:R-:W-:Y:S01]  /*1170*/  FADD.FTZ R56, R56, R25 ;  /* 0x0000001938387221 */ /* 0x000fe20000010000 */
[----:B------:R-:W0:Y:S04]  /*1180*/  LDS.64 R40, [R40] ;  /* 0x0000000028287984 */ /* 0x000e280000000a00 */
[----:B------:R-:W0:Y:S01]  /*1190*/  LDS.64 R42, [R42] ;  /* 0x000000002a2a7984 */ /* 0x000e220000000a00 */
        /* <DEDUP_REMOVED lines=12> */
[----:B0-----:R-:W-:Y:S01]  /*1260*/  FADD.FTZ R57, R57, R38 ;  /* 0x0000002639397221 */ /* 0x001fe20000010000 */
[----:B------:R-:W-:-:S03]  /*1270*/  FADD.FTZ R56, R56, R39 ;  /* 0x0000002738387221 */ /* 0x000fc60000010000 */
[----:B------:R-:W-:Y:S01]  /*1280*/  FADD.FTZ R57, R57, R40 ;  /* 0x0000002839397221 */ /* 0x000fe20000010000 */
[----:B------:R-:W-:-:S03]  /*1290*/  FADD.FTZ R56, R56, R41 ;  /* 0x0000002938387221 */ /* 0x000fc60000010000 */
[----:B------:R-:W-:Y:S01]  /*12a0*/  FADD.FTZ R37, R57, R42 ;  /* 0x0000002a39257221 */ /* 0x000fe20000010000 */
[----:B------:R-:W-:Y:S01]  /*12b0*/  FADD.FTZ R36, R56, R43 ;  /* 0x0000002b38247221 */ /* 0x000fe20000010000 */
[----:B------:R-:W-:Y:S06]  /*12c0*/  BRA.U !UP0, `(.L_x_644) ;  /* 0xfffffff908347547 */ /* 0x000fec000b83ffff */
.L_x_643:
[----:B------:R-:W-:Y:S05]  /*12d0*/  BSYNC.RECONVERGENT B0 ;  /* 0x0000000000007941 */ /* 0x000fea0003800200 */
.L_x_642:
[----:B------:R-:W0:Y:S01]  /*12e0*/  @!P0 LDC.64 R24, c[0x0][0x3d0] ;  /* 0x0000f400ff188b82 */ /* 0x000e220000000a00 */
[----:B------:R-:W1:Y:S01]  /*12f0*/  SHFL.BFLY PT, R26, R37, 0x1, 0x1f ;  /* 0x0c201f00251a7f89 */ /* 0x000e6200000e0000 */
[----:B------:R-:W-:Y:S02]  /*1300*/  @!P0 SHF.L.U32 R27, R44, 0x1, RZ ;  /* 0x000000012c1b8819 */ /* 0x000fe400000006ff */
[----:B------:R-:W-:Y:S01]  /*1310*/  IADD3 R12, P1, PT, R12, 0xa, RZ ;  /* 0x0000000a0c0c7810 */ /* 0x000fe20007f3e0ff */
[----:B------:R-:W2:Y:S01]  /*1320*/  SHFL.BFLY PT, R29, R36, 0x1, 0x1f ;  /* 0x0c201f00241d7f89 */ /* 0x000ea200000e0000 */
[----:B------:R-:W-:Y:S01]  /*1330*/  @!P0 LOP3.LUT R28, R27, 0x3e, RZ, 0xc0, !PT ;  /* 0x0000003e1b1c8812 */ /* 0x000fe200078ec0ff */
[----:B------:R-:W-:Y:S01]  /*1340*/  @!P0 IMAD R27, R14, UR7, R45 ;  /* 0x000000070e1b8c24 */ /* 0x000fe2000f8e022d */
[----:B------:R-:W-:Y:S02]  /*1350*/  IADD3.X R11, PT, PT, RZ, R11, RZ, P1, !PT ;  /* 0x0000000bff0b7210 */ /* 0x000fe40000ffe4ff */
[----:B------:R-:W-:-:S05]  /*1360*/  @!P0 LEA R28, R19, R28, 0x5 ;  /* 0x0000001c131c8211 */ /* 0x000fca00078e28ff */
[----:B------:R-:W-:Y:S02]  /*1370*/  @!P0 IMAD R31, R27, 0x80, R28 ;  /* 0x000000801b1f8824 */ /* 0x000fe400078e021c */
[----:B---3--:R-:W-:Y:S01]  /*1380*/  FADD.FTZ R27, RZ, R20 ;  /* 0x00000014ff1b7221 */ /* 0x008fe20000010000 */
[----:B------:R-:W-:-:S03]  /*1390*/  FADD.FTZ R20, RZ, R21 ;  /* 0x00000015ff147221 */ /* 0x000fc60000010000 */
[----:B----4-:R-:W-:Y:S01]  /*13a0*/  FADD.FTZ R22, R27, R22 ;  /* 0x000000161b167221 */ /* 0x010fe20000010000 */
[----:B------:R-:W-:Y:S01]  /*13b0*/  FADD.FTZ R23, R20, R23 ;  /* 0x0000001714177221 */ /* 0x000fe20000010000 */
[----:B0-----:R-:W-:-:S04]  /*13c0*/  @!P0 IMAD.WIDE.U32 R24, R31, 0x4, R24 ;  /* 0x000000041f188825 */ /* 0x001fc800078e0018 */
[----:B-1----:R-:W-:Y:S01]  /*13d0*/  FADD.FTZ R20, R26, R37 ;  /* 0x000000251a147221 */ /* 0x002fe20000010000 */
[----:B------:R0:W-:Y:S01]  /*13e0*/  STG.E.64 desc[UR10][R50.64+0x2800], R22 ;  /* 0x0028001632007986 */ /* 0x0001e2000c101b0a */
        /* <DEDUP_REMOVED lines=15> */
.L_x_647:
[----:B0-----:R-:W2:Y:S04]  /*14e0*/  LD.E.STRONG.GPU R21, desc[UR10][R54.64] ;  /* 0x0000000a36157980 */ /* 0x001ea8000c10f900 */
[----:B--2---:R-:W-:Y:S01]  /*14f0*/  CCTL.IVALL ;  /* 0x00000000ff00798f */ /* 0x004fe20002000000 */
[----:B------:R-:W-:Y:S05]  /*1500*/  YIELD ;  /* 0x0000000000007946 */ /* 0x000fea0003800000 */
[----:B-----5:R-:W-:-:S04]  /*1510*/  LOP3.LUT R21, R21, R20, RZ, 0x3c, !PT ;  /* 0x0000001415157212 */ /* 0x020fc800078e3cff */
[----:B------:R-:W-:-:S13]  /*1520*/  ISETP.GT.AND P1, PT, R21, -0x1, PT ;  /* 0xffffffff1500780c */ /* 0x000fda0003f24270 */
[----:B------:R-:W-:Y:S05]  /*1530*/  @P1 BRA `(.L_x_647) ;  /* 0xfffffffc00e81947 */ /* 0x000fea000383ffff */
.L_x_646:
[----:B------:R-:W-:Y:S05]  /*1540*/  WARPSYNC.ALL ;  /* 0x0000000000007948 */ /* 0x000fea0003800000 */
[----:B------:R-:W-:Y:S06]  /*1550*/  BAR.SYNC.DEFER_BLOCKING 0x0 ;  /* 0x0000000000007b1d */ /* 0x000fec0000010000 */
[----:B------:R-:W-:Y:S05]  /*1560*/  BRA `(.L_x_648) ;  /* 0x0000000000487947 */ /* 0x000fea0003800000 */
.L_x_645:
        /* <DEDUP_REMOVED lines=10> */
.L_x_650:
[----:B------:R-:W2:Y:S04]  /*1610*/  LD.E.STRONG.GPU R20, desc[UR10][R52.64] ;  /* 0x0000000a34147980 */ /* 0x000ea8000c10f900 */
[----:B--2---:R-:W-:Y:S01]  /*1620*/  CCTL.IVALL ;  /* 0x00000000ff00798f */ /* 0x004fe20002000000 */
[----:B------:R-:W-:Y:S05]  /*1630*/  YIELD ;  /* 0x0000000000007946 */ /* 0x000fea0003800000 */
[----:B-----5:R-:W-:-:S04]  /*1640*/  LOP3.LUT R20, R20, R21, RZ, 0x3c, !PT ;  /* 0x0000001514147212 */ /* 0x020fc800078e3cff */
[----:B------:R-:W-:-:S13]  /*1650*/  ISETP.GT.AND P1, PT, R20, -0x1, PT ;  /* 0xffffffff1400780c */ /* 0x000fda0003f24270 */
[----:B------:R-:W-:Y:S05]  /*1660*/  @P1 BRA `(.L_x_650) ;  /* 0xfffffffc00e81947 */ /* 0x000fea000383ffff */
.L_x_649:
[----:B------:R-:W-:Y:S05]  /*1670*/  WARPSYNC.ALL ;  /* 0x0000000000007948 */ /* 0x000fea0003800000 */
[----:B------:R-:W-:Y:S06]  /*1680*/  BAR.SYNC.DEFER_BLOCKING 0x0 ;  /* 0x0000000000007b1d */ /* 0x000fec0000010000 */
.L_x_648:
[C---:B------:R-:W-:Y:S01]  /*1690*/  ISETP.GT.U32.AND P1, PT, R19.reuse, 0x3f, PT ;  /* 0x0000003f1300780c */ /* 0x040fe20003f24070 */
[----:B------:R-:W1:Y:S01]  /*16a0*/  S2UR UR6, SR_CgaCtaId ;  /* 0x00000000000679c3 */ /* 0x000e620000008800 */
[----:B------:R-:W-:Y:S01]  /*16b0*/  UMOV UR4, 0x400 ;  /* 0x0000040000047882 */ /* 0x000fe20000000000 */
[----:B------:R-:W-:Y:S01]  /*16c0*/  IMAD.IADD R46, R8, 0x1, -R46 ;  /* 0x00000001082e7824 */ /* 0x000fe200078e0a2e */
[----:B------:R-:W2:Y:S09]  /*16d0*/  LDCU.64 UR12, c[0x0][0x380] ;  /* 0x00007000ff0c77ac */ /* 0x000eb20008000a00 */
[----:B------:R-:W3:Y:S01]  /*16e0*/  @!P1 LDC.64 R20, c[0x0][0x3d0] ;  /* 0x0000f400ff149b82 */ /* 0x000ee20000000a00 */
[----:B------:R-:W-:Y:S01]  /*16f0*/  @!P1 SHF.L.U32 R22, R19, 0x1, RZ ;  /* 0x0000000113169819 */ /* 0x000fe200000006ff */
[----:B------:R-:W-:-:S03]  /*1700*/  @!P1 IMAD R23, R14, UR7, R45 ;  /* 0x000000070e179c24 */ /* 0x000fc6000f8e022d */
[----:B------:R-:W-:-:S04]  /*1710*/  @!P1 LOP3.LUT R22, R22, 0x7e, RZ, 0xc0, !PT ;  /* 0x0000007e16169812 */ /* 0x000fc800078ec0ff */
[----:B------:R-:W-:-:S05]  /*1720*/  @!P1 LEA R23, R23, R22, 0x7 ;  /* 0x0000001617179211 */ /* 0x000fca00078e38ff */
        /* <DEDUP_REMOVED lines=44> */
[----:B------:R-:W-:-:S05]  /*19f0*/  F2FP.F16.F32.PACK_AB R5, R4, R5 ;  /* 0x000000050405723e */ /* 0x000fca00000000ff */
[----:B------:R1:W-:Y:S01]  /*1a00*/  STG.E desc[UR10][R2.64], R5 ;  /* 0x0000000502007986 */ /* 0x0003e2000c10190a */
[----:B------:R-:W-:Y:S05]  /*1a10*/  @!P0 BRA `(.L_x_651) ;  /* 0xffffffe8009c8947 */ /* 0x000fea000383ffff */
.L_x_641:
[----:B------:R-:W-:-:S04]  /*1a20*/  LEA R29, R45, R44, 0x5 ;  /* 0x0000002c2d1d7211 */ /* 0x000fc800078e28ff */
        /* <DEDUP_REMOVED lines=47> */
.L_x_663:
        /* <DEDUP_REMOVED lines=25> */
.L_x_656:
        /* <DEDUP_REMOVED lines=33> */
.L_x_655:
[----:B------:R-:W-:Y:S05]  /*20c0*/  BSYNC.RECONVERGENT B1 ;  /* 0x0000000000017941 */ /* 0x000fea0003800200 */
.L_x_654:
        /* <DEDUP_REMOVED lines=25> */
.L_x_658:
[----:B------:R-:W-:Y:S05]  /*2260*/  BSYNC.RECONVERGENT B1 ;  /* 0x0000000000017941 */ /* 0x000fea0003800200 */
.L_x_657:
        /* <DEDUP_REMOVED lines=28> */
.L_x_653:
[----:B------:R-:W-:Y:S05]  /*2430*/  BSYNC.RECONVERGENT B0 ;  /* 0x0000000000007941 */ /* 0x000fea0003800200 */
.L_x_652:
[----:B------:R1:W-:Y:S01]  /*2440*/  STS [R30], R37 ;  /* 0x000000251e007388 */ /* 0x0003e20000000800 */
[----:B------:R-:W2:Y:S01]  /*2450*/  LDC.64 R6, c[0x0][0x388] ;  /* 0x0000e200ff067b82 */ /* 0x000ea20000000a00 */
[----:B------:R-:W-:Y:S02]  /*2460*/  ISETP.GT.U32.AND P1, PT, R40, 0x9, PT ;  /* 0x000000092800780c */ /* 0x000fe40003f24070 */
[----:B------:R1:W-:Y:S01]  /*2470*/  STS [R30+0x500], R38 ;  /* 0x000500261e007388 */ /* 0x0003e20000000800 */
[----:B------:R-:W-:-:S04]  /*2480*/  MOV R8, R31 ;  /* 0x0000001f00087202 */ /* 0x000fc80000000f00 */
[----:B------:R-:W3:Y:S08]  /*2490*/  LDC.64 R4, c[0x0][0x390] ;  /* 0x0000e400ff047b82 */ /* 0x000ef00000000a00 */
[----:B-1----:R-:W-:Y:S06]  /*24a0*/  BAR.SYNC.DEFER_BLOCKING 0x0 ;  /* 0x0000000000007b1d */ /* 0x002fec0000010000 */
.L_x_662:
        /* <DEDUP_REMOVED lines=32> */
.L_x_673:
[----:B------:R-:W-:Y:S01]  /*26b0*/  BSSY.RECONVERGENT B0, `(.L_x_660) ;  /* 0x000000a000007945 */ /* 0x000fe20003800200 */
[----:B----4-:R-:W-:-:S03]  /*26c0*/  FADD.FTZ R10, R9, R10 ;  /* 0x0000000a090a7221 */ /* 0x010fc60000010000 */
[----:B------:R-:W-:Y:S05]  /*26d0*/  @P2 BRA `(.L_x_661) ;  /* 0x00000000001c2947 */ /* 0x000fea0003800000 */
[----:B------:R-:W-:Y:S02]  /*26e0*/  IADD3 R13, PT, PT, R8, R29, RZ ;  /* 0x0000001d080d7210 */ /* 0x000fe40007ffe0ff */
[----:B------:R-:W-:-:S03]  /*26f0*/  F2FP.F16.F32.PACK_AB R9, R10, R15 ;  /* 0x0000000f0a09723e */ /* 0x000fc600000000ff */
[----:B--2---:R-:W-:Y:S01]  /*2700*/  IMAD.WIDE R10, R13, 0x2, R6 ;  /* 0x000000020d0a7825 */ /* 0x004fe200078e0206 */
[----:B------:R-:W-:-:S03]  /*2710*/  PRMT R14, R9, 0x7632, R14 ;  /* 0x00007632090e7816 */ /* 0x000fc6000000000e */
[----:B---3--:R-:W-:Y:S01]  /*2720*/  IMAD.WIDE R12, R13, 0x2, R4 ;  /* 0x000000020d0c7825 */ /* 0x008fe200078e0204 */
[----:B------:R0:W-:Y:S04]  /*2730*/  STG.E.U16 desc[UR10][R10.64], R9 ;  /* 0x000000090a007986 */ /* 0x0001e8000c10150a */
[----:B------:R0:W-:Y:S02]  /*2740*/  STG.E.U16 desc[UR10][R12.64], R14 ;  /* 0x0000000e0c007986 */ /* 0x0001e4000c10150a */
.L_x_661:
[----:B------:R-:W-:Y:S05]  /*2750*/  BSYNC.RECONVERGENT B0 ;  /* 0x0000000000007941 */ /* 0x000fea0003800200 */
.L_x_660:
        /* <DEDUP_REMOVED lines=9> */
.L_x_659:
        /* <DEDUP_REMOVED lines=8> */
.L_x_665:
[----:B------:R-:W-:Y:S05]  /*2870*/  BSYNC B0 ;  /* 0x0000000000007941 */ /* 0x000fea0003800000 */
.L_x_664:
        /* <DEDUP_REMOVED lines=8> */
.L_x_666:
[----:B------:R-:W-:Y:S01]  /*2900*/  FADD.FTZ R12, R12, R9 ;  /* 0x000000090c0c7221 */ /* 0x000fe20000010000 */
[----:B------:R-:W-:-:S03]  /*2910*/  HFMA2 R19, -RZ, RZ, 0, 2.384185791015625e-07 ;  /* 0x00000004ff137431 */ /* 0x000fc600000001ff */
[----:B------:R-:W-:Y:S01]  /*2920*/  IMAD.MOV.U32 R20, RZ, RZ, R12 ;  /* 0x000000ffff147224 */ /* 0x000fe200078e000c */
[----:B------:R-:W-:-:S07]  /*2930*/  MOV R11, R18 ;  /* 0x00000012000b7202 */ /* 0x000fce0000000f00 */
[----:B------:R-:W-:Y:S05]  /*2940*/  WARPSYNC.COLLECTIVE R17, `(.L_x_667) ;  /* 0x0000000011087348 */ /* 0x000fea0003c00000 */
[----:B------:R0:W1:Y:S02]  /*2950*/  SHFL.BFLY P3, R18, R20, R19, R22 ;  /* 0x0c00001314127389 */ /* 0x0000640000060016 */
[----:B01----:R-:W-:Y:S05]  /*2960*/  ENDCOLLECTIVE ;  /* 0x000000000000791b */ /* 0x003fea0003800000 */
.L_x_667:
[----:B------:R-:W-:-:S04]  /*2970*/  FADD.FTZ R11, R11, R10 ;  /* 0x0000000a0b0b7221 */ /* 0x000fc80000010000 */
[----:B------:R-:W-:Y:S01]  /*2980*/  IMAD.MOV.U32 R20, RZ, RZ, R11 ;  /* 0x000000ffff147224 */ /* 0x000fe200078e000b */
[----:B------:R-:W-:-:S07]  /*2990*/  MOV R13, R18 ;  /* 0x00000012000d7202 */ /* 0x000fce0000000f00 */
[----:B------:R-:W-:Y:S05]  /*29a0*/  WARPSYNC.COLLECTIVE R17, `(.L_x_668) ;  /* 0x0000000011087348 */ /* 0x000fea0003c00000 */
[----:B------:R0:W1:Y:S02]  /*29b0*/  SHFL.BFLY P3, R18, R20, R19, R22 ;  /* 0x0c00001314127389 */ /* 0x0000640000060016 */
[----:B01----:R-:W-:Y:S05]  /*29c0*/  ENDCOLLECTIVE ;  /* 0x000000000000791b */ /* 0x003fea0003800000 */
.L_x_668:
[----:B------:R-:W-:-:S05]  /*29d0*/  FADD.FTZ R13, R12, R13 ;  /* 0x0000000d0c0d7221 */ /* 0x000fca0000010000 */
[----:B------:R-:W-:Y:S01]  /*29e0*/  MOV R20, R13 ;  /* 0x0000000d00147202 */ /* 0x000fe20000000f00 */
[----:B------:R-:W-:Y:S01]  /*29f0*/  IMAD.MOV.U32 R19, RZ, RZ, 0x2 ;  /* 0x00000002ff137424 */ /* 0x000fe200078e00ff */
[----:B------:R-:W-:-:S07]  /*2a00*/  MOV R14, R18 ;  /* 0x00000012000e7202 */ /* 0x000fce0000000f00 */
[----:B------:R-:W-:Y:S05]  /*2a10*/  WARPSYNC.COLLECTIVE R17, `(.L_x_669) ;  /* 0x0000000011087348 */ /* 0x000fea0003c00000 */
[----:B------:R0:W1:Y:S02]  /*2a20*/  SHFL.BFLY P3, R18, R20, R19, R22 ;  /* 0x0c00001314127389 */ /* 0x0000640000060016 */
[----:B01----:R-:W-:Y:S05]  /*2a30*/  ENDCOLLECTIVE ;  /* 0x000000000000791b */ /* 0x003fea0003800000 */
.L_x_669:
[----:B------:R-:W-:-:S05]  /*2a40*/  FADD.FTZ R14, R11, R14 ;  /* 0x0000000e0b0e7221 */ /* 0x000fca0000010000 */
[----:B------:R-:W-:Y:S02]  /*2a50*/  MOV R20, R14 ;  /* 0x0000000e00147202 */ /* 0x000fe40000000f00 */
[----:B------:R-:W-:-:S07]  /*2a60*/  MOV R16, R18 ;  /* 0x0000001200107202 */ /* 0x000fce0000000f00 */
[----:B------:R-:W-:Y:S05]  /*2a70*/  WARPSYNC.COLLECTIVE R17, `(.L_x_670) ;  /* 0x0000000011087348 */ /* 0x000fea0003c00000 */
[----:B------:R0:W1:Y:S02]  /*2a80*/  SHFL.BFLY P3, R18, R20, R19, R22 ;  /* 0x0c00001314127389 */ /* 0x0000640000060016 */
[----:B01----:R-:W-:Y:S05]  /*2a90*/  ENDCOLLECTIVE ;  /* 0x000000000000791b */ /* 0x003fea0003800000 */
.L_x_670:
[----:B------:R-:W-:Y:S01]  /*2aa0*/  FADD.FTZ R16, R13, R16 ;  /* 0x000000100d107221 */ /* 0x000fe20000010000 */
[----:B------:R-:W-:-:S04]  /*2ab0*/  HFMA2 R19, -RZ, RZ, 0, 5.9604644775390625e-08 ;  /* 0x00000001ff137431 */ /* 0x000fc800000001ff */
[----:B------:R-:W-:Y:S01]  /*2ac0*/  MOV R20, R16 ;  /* 0x0000001000147202 */ /* 0x000fe20000000f00 */
[----:B------:R-:W-:-:S07]  /*2ad0*/  IMAD.MOV.U32 R9, RZ, RZ, R18 ;  /* 0x000000ffff097224 */ /* 0x000fce00078e0012 */
[----:B------:R-:W-:Y:S05]  /*2ae0*/  WARPSYNC.COLLECTIVE R17, `(.L_x_671) ;  /* 0x0000000011087348 */ /* 0x000fea0003c00000 */
[----:B------:R0:W1:Y:S02]  /*2af0*/  SHFL.BFLY P3, R18, R20, R19, R22 ;  /* 0x0c00001314127389 */ /* 0x0000640000060016 */
[----:B01----:R-:W-:Y:S05]  /*2b00*/  ENDCOLLECTIVE ;  /* 0x000000000000791b */ /* 0x003fea0003800000 */
.L_x_671:
[----:B------:R-:W-:-:S05]  /*2b10*/  FADD.FTZ R9, R14, R9 ;  /* 0x000000090e097221 */ /* 0x000fca0000010000 */
[----:B------:R-:W-:Y:S01]  /*2b20*/  MOV R20, R9 ;  /* 0x0000000900147202 */ /* 0x000fe20000000f00 */
[----:B------:R-:W-:-:S07]  /*2b30*/  IMAD.MOV.U32 R15, RZ, RZ, R18 ;  /* 0x000000ffff0f7224 */ /* 0x000fce00078e0012 */
[----:B------:R-:W-:Y:S05]  /*2b40*/  WARPSYNC.COLLECTIVE R17, `(.L_x_672) ;  /* 0x0000000011087348 */ /* 0x000fea0003c00000 */
[----:B------:R0:W1:Y:S02]  /*2b50*/  SHFL.BFLY P3, R18, R20, R19, R22 ;  /* 0x0c00001314127389 */ /* 0x0000640000060016 */
[----:B01----:R-:W-:Y:S05]  /*2b60*/  ENDCOLLECTIVE ;  /* 0x000000000000791b */ /* 0x003fea0003800000 */
.L_x_672:
[----:B------:R-:W-:Y:S01]  /*2b70*/  FADD.FTZ R15, R16, R15 ;  /* 0x0000000f100f7221 */ /* 0x000fe20000010000 */
[----:B------:R-:W-:Y:S01]  /*2b80*/  MOV R10, R18 ;  /* 0x00000012000a7202 */ /* 0x000fe20000000f00 */
[----:B------:R-:W-:Y:S06]  /*2b90*/  BRA `(.L_x_673) ;  /* 0xfffffff800c47947 */ /* 0x000fec000383ffff */
.L_x_674:
        /* <DEDUP_REMOVED lines=14> */
.L_x_1147:


//--------------------- .text._ZN13group_norm_v218gn_bwd_cuda_kernelI6__halfLi320ELi1ELi16ELi160ELi64ELb1ELb1ELi4ELi320ELi320ELi4ELb1ELi9ELb0ELb0ELNS_15WgradSyncMethodE2ENS_16CompileConditionILi1000EEEEEvPT_S6_S6_PKS5_S8_S8_S8_PKfflPfPj --------------------------
	.section	.text._ZN13group_norm_v218gn_bwd_cuda_kernelI6__halfLi320ELi1ELi16ELi160ELi64ELb1ELb1ELi4ELi320ELi320ELi4ELb1ELi9ELb0ELb0ELNS_15WgradSyncMethodE2ENS_16CompileConditionILi1000EEEEEvPT_S6_S6_PKS5_S8_S8_S8_PKfflPfPj,"ax",@progbits
	.align	128
        .global         _ZN13group_norm_v218gn_bwd_cuda_kernelI6__halfLi320ELi1ELi16ELi160ELi64ELb1ELb1ELi4ELi320ELi320ELi4ELb1ELi9ELb0ELb0ELNS_15WgradSyncMethodE2ENS_16CompileConditionILi1000EEEEEvPT_S6_S6_PKS5_S8_S8_S8_PKfflPfPj
        .type           _ZN13group_norm_v218gn_bwd_cuda_kernelI6__halfLi320ELi1ELi16ELi160ELi64ELb1ELb1ELi4ELi320ELi320ELi4ELb1ELi9ELb0ELb0ELNS_15WgradSyncMethodE2ENS_16CompileConditionILi1000EEEEEvPT_S6_S6_PKS5_S8_S8_S8_PKfflPfPj,@function
        .size           _ZN13group_norm_v218gn_bwd_cuda_kernelI6__halfLi320ELi1ELi16ELi160ELi64ELb1ELb1ELi4ELi320ELi320ELi4ELb1ELi9ELb0ELb0ELNS_15WgradSyncMethodE2ENS_16CompileConditionILi1000EEEEEvPT_S6_S6_PKS5_S8_S8_S8_PKfflPfPj,(.L_x_1148 - _ZN13group_norm_v218gn_bwd_cuda_kernelI6__halfLi320ELi1ELi16ELi160ELi64ELb1ELb1ELi4ELi320ELi320ELi4ELb1ELi9ELb0ELb0ELNS_15WgradSyncMethodE2ENS_16CompileConditionILi1000EEEEEvPT_S6_S6_PKS5_S8_S8_S8_PKfflPfPj)
        .other          _ZN13group_norm_v218gn_bwd_cuda_kernelI6__halfLi320ELi1ELi16ELi160ELi64ELb1ELb1ELi4ELi320ELi320ELi4ELb1ELi9ELb0ELb0ELNS_15WgradSyncMethodE2ENS_16CompileConditionILi1000EEEEEvPT_S6_S6_PKS5_S8_S8_S8_PKfflPfPj,@"STO_CUDA_ENTRY STV_DEFAULT"
_ZN13group_norm_v218gn_bwd_cuda_kernelI6__halfLi320ELi1ELi16ELi160ELi64ELb1ELb1ELi4ELi320ELi320ELi4ELb1ELi9ELb0ELb0ELNS_15WgradSyncMethodE2ENS_16CompileConditionILi1000EEEEEvPT_S6_S6_PKS5_S8_S8_S8_PKfflPfPj:
.text._ZN13group_norm_v218gn_bwd_cuda_kernelI6__halfLi320ELi1ELi16ELi160ELi64ELb1ELb1ELi4ELi320ELi320ELi4ELb1ELi9ELb0ELb0ELNS_15WgradSyncMethodE2ENS_16CompileConditionILi1000EEEEEvPT_S6_S6_PKS5_S8_S8_S8_PKfflPfPj:
        /* <DEDUP_REMOVED lines=25> */
.L_x_677:
[----:B------:R-:W2:Y:S04]  /*0190*/  LD.E.STRONG.GPU R0, desc[UR10][R66.64] ;  /* 0x0000000a42007980 */ /* 0x000ea8000c10f900 */
[----:B--2---:R-:W-:Y:S01]  /*01a0*/  CCTL.IVALL ;  /* 0x00000000ff00798f */ /* 0x004fe20002000000 */
[----:B------:R-:W-:Y:S05]  /*01b0*/  YIELD ;  /* 0x0000000000007946 */ /* 0x000fea0003800000 */
[----:B-----5:R-:W-:-:S04]  /*01c0*/  LOP3.LUT R0, R0, R5, RZ, 0x3c, !PT ;  /* 0x0000000500007212 */ /* 0x020fc800078e3cff */
[----:B------:R-:W-:-:S13]  /*01d0*/  ISETP.GT.AND P0, PT, R0, -0x1, PT ;  /* 0xffffffff0000780c */ /* 0x000fda0003f04270 */
[----:B------:R-:W-:Y:S05]  /*01e0*/  @P0 BRA `(.L_x_677) ;  /* 0xfffffffc00e80947 */ /* 0x000fea000383ffff */
.L_x_676:
[----:B------:R-:W-:Y:S05]  /*01f0*/  WARPSYNC.ALL ;  /* 0x0000000000007948 */ /* 0x000fea0003800000 */
[----:B------:R-:W-:Y:S06]  /*0200*/  BAR.SYNC.DEFER_BLOCKING 0x0 ;  /* 0x0000000000007b1d */ /* 0x000fec0000010000 */
[----:B------:R-:W-:Y:S05]  /*0210*/  BRA `(.L_x_678) ;  /* 0x00000024008c7947 */ /* 0x000fea0003800000 */
.L_x_675:
        /* <DEDUP_REMOVED lines=8> */
[----:B------:R-:W-:Y:S01]  /*02a0*/  HFMA2 R16, -RZ, RZ, 0, 0 ;  /* 0x00000000ff107431 */ /* 0x000fe200000001ff */
        /* <DEDUP_REMOVED lines=11> */
[----:B------:R-:W-:Y:S02]  /*0360*/  SHF.L.U32 R21, R5, 0x1, RZ ;  /* 0x0000000105157819 */ /* 0x000fe400000006ff */
[----:B------:R-:W-:-:S02]  /*0370*/  LOP3.LUT R10, R10, R5, RZ, 0x3c, !PT ;  /* 0x000000050a0a7212 */ /* 0x000fc400078e3cff */
[----:B------:R-:W-:Y:S02]  /*0380*/  SHF.R.U32.HI R13, RZ, 0x10, R0 ;  /* 0x00000010ff0d7819 */ /* 0x000fe40000011600 */
[----:B------:R-:W-:Y:S02]  /*0390*/  LEA R6, R9, R6, 0x18 ;  /* 0x0000000609067211 */ /* 0x000fe400078ec0ff */
[----:B------:R-:W-:Y:S02]  /*03a0*/  PRMT R0, R13, 0x9910, RZ ;  /* 0x000099100d007816 */ /* 0x000fe400000000ff */
[----:B------:R-:W-:Y:S02]  /*03b0*/  LEA R26, R9, R7, 0x18 ;  /* 0x00000007091a7211 */ /* 0x000fe400078ec0ff */
[----:B------:R-:W-:Y:S01]  /*03c0*/  LEA R12, R5, R4, 0x5 ;  /* 0x00000004050c7211 */ /* 0x000fe200078e28ff */
[----:B------:R-:W-:Y:S01]  /*03d0*/  IMAD R0, R0, 0x50, RZ ;  /* 0x0000005000007824 */ /* 0x000fe200078e02ff */
[----:B------:R-:W-:-:S02]  /*03e0*/  LOP3.LUT R15, R21, 0x18, RZ, 0xc, !PT ;  /* 0x00000018150f7812 */ /* 0x000fc400078e0cff */
[----:B------:R-:W-:Y:S02]  /*03f0*/  LOP3.LUT R11, R21, 0x18, RZ, 0xc0, !PT ;  /* 0x00000018150b7812 */ /* 0x000fe400078ec0ff */
[----:B------:R-:W-:Y:S02]  /*0400*/  IADD3 R0, PT, PT, RZ, -R0, RZ ;  /* 0x80000000ff007210 */ /* 0x000fe40007ffe0ff */
[C---:B------:R-:W-:Y:S02]  /*0410*/  LOP3.LUT R17, R11.reuse, 0x8, RZ, 0x3c, !PT ;  /* 0x000000080b117812 */ /* 0x040fe400078e3cff */
[----:B------:R-:W-:Y:S02]  /*0420*/  PRMT R0, R0, 0x7710, RZ ;  /* 0x0000771000007816 */ /* 0x000fe400000000ff */
[----:B------:R-:W-:Y:S02]  /*0430*/  LOP3.LUT R19, R11, 0x10, RZ, 0x3c, !PT ;  /* 0x000000100b137812 */ /* 0x000fe400078e3cff */
[----:B------:R-:W-:Y:S01]  /*0440*/  IADD3 R7, PT, PT, R12, R11, RZ ;  /* 0x0000000b0c077210 */ /* 0x000fe20007ffe0ff */
[----:B------:R-:W-:Y:S01]  /*0450*/  IMAD.IADD R9, R0, 0x1, R5 ;  /* 0x0000000100097824 */ /* 0x000fe200078e0205 */
[----:B------:R-:W-:-:S02]  /*0460*/  SHF.L.U32 R0, R10, 0x3, RZ ;  /* 0x000000030a007819 */ /* 0x000fc400000006ff */
[----:B------:R-:W-:Y:S02]  /*0470*/  IADD3 R10, PT, PT, R12, R15, RZ ;  /* 0x0000000f0c0a7210 */ /* 0x000fe40007ffe0ff */
[----:B------:R-:W-:Y:S02]  /*0480*/  LOP3.LUT R9, R9, 0xffff, RZ, 0xc0, !PT ;  /* 0x0000ffff09097812 */ /* 0x000fe400078ec0ff */
[----:B------:R-:W-:Y:S02]  /*0490*/  LOP3.LUT R15, R0, 0x18, RZ, 0xc0, !PT ;  /* 0x00000018000f7812 */ /* 0x000fe400078ec0ff */
[----:B------:R-:W-:Y:S01]  /*04a0*/  SHF.L.U32 R0, R8, 0x1, RZ ;  /* 0x0000000108007819 */ /* 0x000fe200000006ff */
[----:B------:R-:W-:Y:S01]  /*04b0*/  IMAD R6, R9, 0x28, R6 ;  /* 0x0000002809067824 */ /* 0x000fe200078e0206 */
[C---:B------:R-:W-:Y:S01]  /*04c0*/  IADD3 R11, PT, PT, R12.reuse, R17, RZ ;  /* 0x000000110c0b7210 */ /* 0x040fe20007ffe0ff */
[----:B------:R-:W-:Y:S01]  /*04d0*/  IMAD.IADD R12, R12, 0x1, R19 ;  /* 0x000000010c0c7824 */ /* 0x000fe200078e0213 */
[----:B------:R-:W-:Y:S01]  /*04e0*/  IADD3 R2, PT, PT, R13, R2, RZ ;  /* 0x000000020d027210 */ /* 0x000fe20007ffe0ff */
[----:B------:R-:W-:Y:S01]  /*04f0*/  IMAD.MOV.U32 R17, RZ, RZ, 0x7fffff71 ;  /* 0x7fffff71ff117424 */ /* 0x000fe200078e00ff */
[----:B------:R-:W-:-:S02]  /*0500*/  LOP3.LUT R0, R0, 0x1e, RZ, 0xc0, !PT ;  /* 0x0000001e00007812 */ /* 0x000fc400078ec0ff */
[----:B------:R-:W-:Y:S01]  /*0510*/  IADD3 R24, PT, PT, R4, R15, RZ ;  /* 0x0000000f04187210 */ /* 0x000fe20007ffe0ff */
[----:B------:R-:W-:Y:S01]  /*0520*/  IMAD R32, R2, 0xa00, RZ ;  /* 0x00000a0002207824 */ /* 0x000fe200078e02ff */
[----:B------:R-:W-:Y:S01]  /*0530*/  SHF.R.U32.HI R19, RZ, 0x2, R5 ;  /* 0x00000002ff137819 */ /* 0x000fe20000011605 */
[----:B------:R-:W-:Y:S01]  /*0540*/  IMAD R22, R5, 0x8, R0 ;  /* 0x0000000805167824 */ /* 0x000fe200078e0200 */
[----:B------:R-:W-:Y:S02]  /*0550*/  LEA R13, R13, R6, 0x3 ;  /* 0x000000060d0d7211 */ /* 0x000fe400078e18ff */
[----:B------:R-:W-:Y:S02]  /*0560*/  MOV R15, R3 ;  /* 0x00000003000f7202 */ /* 0x000fe40000000f00 */
[----:B------:R-:W-:Y:S02]  /*0570*/  SEL R17, R17, 0x1, !P1 ;  /* 0x0000000111117807 */ /* 0x000fe40004800000 */
[----:B------:R-:W-:-:S02]  /*0580*/  LOP3.LUT R20, R5, 0x3, RZ, 0xc0, !PT ;  /* 0x0000000305147812 */ /* 0x000fc400078ec0ff */
[----:B------:R-:W-:Y:S02]  /*0590*/  LOP3.LUT R21, R21, 0x3e, RZ, 0xc0, !PT ;  /* 0x0000003e15157812 */ /* 0x000fe400078ec0ff */
[----:B------:R-:W-:Y:S02]  /*05a0*/  LEA.HI R23, R5, R26, RZ, 0x1f ;  /* 0x0000001a05177211 */ /* 0x000fe400078ff8ff */
[----:B--2---:R-:W-:-:S07]  /*05b0*/  LEA R24, R19, R24, 0x5 ;  /* 0x0000001813187211 */ /* 0x004fce00078e28ff */
.L_x_689:
        /* <DEDUP_REMOVED lines=23> */
[C---:B-1----:R-:W-:Y:S01]  /*0730*/  IMAD.WIDE.U32 R38, R29.reuse, 0x2, R38 ;  /* 0x000000021d267825 */ /* 0x042fe200078e0026 */
[----:B------:R-:W-:Y:S01]  /*0740*/  SHF.L.U64.HI R27, R0, 0x1, R27 ;  /* 0x00000001001b7819 */ /* 0x000fe2000001021b */
[----:B------:R-:W0:Y:S03]  /*0750*/  LDCU.64 UR12, c[0x0][0x398] ;  /* 0x00007300ff0c77ac */ /* 0x000e260008000a00 */
[----:B------:R-:W4:Y:S01]  /*0760*/  LDG.E.64.CONSTANT R30, desc[UR10][R30.64] ;  /* 0x0000000a1e1e7981 */ /* 0x000f22000c1e9b00 */
[----:B--2---:R-:W-:Y:S01]  /*0770*/  IADD3 R34, P0, PT, R26, UR14, RZ ;  /* 0x0000000e1a227c10 */ /* 0x004fe2000ff1e0ff */
[----:B---3--:R-:W-:-:S02]  /*0780*/  IMAD.WIDE.U32 R40, R29, 0x2, R40 ;  /* 0x000000021d287825 */ /* 0x008fc400078e0028 */
[----:B------:R-:W2:Y:S01]  /*0790*/  LDG.E.64.CONSTANT R38, desc[UR10][R38.64] ;  /* 0x0000000a26267981 */ /* 0x000ea2000c1e9b00 */
[----:B------:R-:W-:-:S03]  /*07a0*/  IADD3.X R35, PT, PT, R27, UR15, RZ, P0, !PT ;  /* 0x0000000f1b237c10 */ /* 0x000fc600087fe4ff */
[----:B------:R-:W3:Y:S04]  /*07b0*/  LDG.E.64.CONSTANT R40, desc[UR10][R40.64] ;  /* 0x0000000a28287981 */ /* 0x000ee8000c1e9b00 */
[----:B------:R-:W5:Y:S01]  /*07c0*/  LDG.E.64.CONSTANT R34, desc[UR10][R34.64] ;  /* 0x0000000a22227981 */ /* 0x000f62000c1e9b00 */
[----:B0-----:R-:W-:-:S04]  /*07d0*/  IADD3 R36, P0, PT, R26, UR12, RZ ;  /* 0x0000000c1a247c10 */ /* 0x001fc8000ff1e0ff */
[----:B------:R-:W-:Y:S01]  /*07e0*/  IADD3.X R37, PT, PT, R27, UR13, RZ, P0, !PT ;  /* 0x0000000d1b257c10 */ /* 0x000fe200087fe4ff */
[----:B------:R-:W0:Y:S05]  /*07f0*/  LDCU.64 UR12, c[0x0][0x3d0] ;  /* 0x00007a00ff0c77ac */ /* 0x000e2a0008000a00 */
[----:B------:R-:W3:Y:S01]  /*0800*/  LDG.E.64.CONSTANT R36, desc[UR10][R36.64] ;  /* 0x0000000a24247981 */ /* 0x000ee2000c1e9b00 */
[----:B------:R-:W-:Y:S01]  /*0810*/  ISETP.GT.U32.AND P0, PT, R5, 0x7, PT ;  /* 0x000000070500780c */ /* 0x000fe20003f04070 */
[----:B------:R-:W-:Y:S01]  /*0820*/  BSSY.RECONVERGENT B0, `(.L_x_679) ;  /* 0x0000188000007945 */ /* 0x000fe20003800200 */
[----:B----4-:R-:W-:-:S06]  /*0830*/  FADD.FTZ R28, R31, UR5 ;  /* 0x000000051f1c7e21 */ /* 0x010fcc0008010000 */
[----:B------:R-:W1:Y:S01]  /*0840*/  MUFU.RSQ R28, R28 ;  /* 0x0000001c001c7308 */ /* 0x000e620000001400 */
[--C-:B-----5:R-:W-:Y:S02]  /*0850*/  HADD2.F32 R29, -RZ, R34.reuse.H0_H0 ;  /* 0x20000022ff1d7230 */ /* 0x120fe40000004100 */
[----:B------:R-:W-:-:S03]  /*0860*/  HADD2.F32 R45, -RZ, R34.H1_H1 ;  /* 0x30000022ff2d7230 */ /* 0x000fc60000004100 */
[C---:B------:R-:W-:Y:S01]  /*0870*/  FADD.FTZ R31, -R30.reuse, R29 ;  /* 0x0000001d1e1f7221 */ /* 0x040fe20000010100 */
[----:B--2---:R-:W-:Y:S02]  /*0880*/  HADD2.F32 R29, -RZ, R38.H0_H0 ;  /* 0x20000026ff1d7230 */ /* 0x004fe40000004100 */
[----:B------:R-:W-:Y:S01]  /*0890*/  FADD.FTZ R45, -R30, R45 ;  /* 0x0000002d1e2d7221 */ /* 0x000fe20000010100 */
[----:B---3--:R-:W-:Y:S02]  /*08a0*/  HADD2.F32 R33, -RZ, R40.H0_H0 ;  /* 0x20000028ff217230 */ /* 0x008fe40000004100 */
[--C-:B------:R-:W-:Y:S02]  /*08b0*/  HADD2.F32 R47, -RZ, R35.reuse.H0_H0 ;  /* 0x20000023ff2f7230 */ /* 0x100fe40000004100 */
[C---:B-1----:R-:W-:Y:S01]  /*08c0*/  FMUL.FTZ R0, R28.reuse, R31 ;  /* 0x0000001f1c007220 */ /* 0x042fe20000410000 */
[----:B------:R-:W-:Y:S02]  /*08d0*/  HADD2.F32 R49, -RZ, R35.H1_H1 ;  /* 0x30000023ff317230 */ /* 0x000fe40000004100 */
[----:B------:R-:W-:Y:S01]  /*08e0*/  FMUL.FTZ R2, R28, R45 ;  /* 0x0000002d1c027220 */ /* 0x000fe20000410000 */
[----:B------:R-:W-:-:S02]  /*08f0*/  HADD2.F32 R31, -RZ, R38.H1_H1 ;  /* 0x30000026ff1f7230 */ /* 0x000fc40000004100 */
[----:B------:R-:W-:Y:S01]  /*0900*/  FFMA.FTZ R33, R0, R29, R33 ;  /* 0x0000001d00217223 */ /* 0x000fe20000010021 */
[----:B------:R-:W-:Y:S02]  /*0910*/  HADD2.F32 R35, -RZ, R40.H1_H1 ;  /* 0x30000028ff237230 */ /* 0x000fe40000004100 */
[C---:B------:R-:W-:Y:S01]  /*0920*/  FADD.FTZ R47, -R30.reuse, R47 ;  /* 0x0000002f1e2f7221 */ /* 0x040fe20000010100 */
[----:B------:R-:W-:Y:S01]  /*0930*/  FADD.FTZ R51, -R30, R49 ;  /* 0x000000311e337221 */ /* 0x000fe20000010100 */
[----:B------:R-:W-:Y:S02]  /*0940*/  HADD2.F32 R45, -RZ, R39.H0_H0 ;  /* 0x20000027ff2d7230 */ /* 0x000fe40000004100 */
[----:B------:R-:W-:Y:S01]  /*0950*/  FMUL.FTZ R34, R33, -1.4426950216293334961 ;  /* 0xbfb8aa3b21227820 */ /* 0x000fe20000410000 */
[----:B------:R-:W-:Y:S02]  /*0960*/  HADD2.F32 R49, -RZ, R41.H0_H0 ;  /* 0x20000029ff317230 */ /* 0x000fe40000004100 */
[----:B------:R-:W-:Y:S01]  /*0970*/  FFMA.FTZ R35, R2, R31, R35 ;  /* 0x0000001f02237223 */ /* 0x000fe20000010023 */
[----:B------:R-:W-:Y:S01]  /*0980*/  FMUL.FTZ R4, R28, R47 ;  /* 0x0000002f1c047220 */ /* 0x000fe20000410000 */
[----:B------:R-:W-:-:S02]  /*0990*/  HADD2.F32 R47, -RZ, R39.H1_H1 ;  /* 0x30000027ff2f7230 */ /* 0x000fc40000004100 */
[----:B------:R-:W-:Y:S01]  /*09a0*/  FMUL.FTZ R6, R28, R51 ;  /* 0x000000331c067220 */ /* 0x000fe20000410000 */
[----:B------:R-:W-:Y:S02]  /*09b0*/  HADD2.F32 R41, -RZ, R41.H1_H1 ;  /* 0x30000029ff297230 */ /* 0x000fe40000004100 */
[----:B------:R-:W-:Y:S01]  /*09c0*/  FMUL.FTZ R30, R35, -1.4426950216293334961 ;  /* 0xbfb8aa3b231e7820 */ /* 0x000fe20000410000 */
[----:B------:R-:W-:Y:S01]  /*09d0*/  FFMA.FTZ R49, R4, R45, R49 ;  /* 0x0000002d04317223 */ /* 0x000fe20000010031 */
[----:B------:R-:W1:Y:S01]  /*09e0*/  MUFU.EX2 R34, R34 ;  /* 0x0000002200227308 */ /* 0x000e620000000800 */
[----:B------:R-:W-:Y:S02]  /*09f0*/  FFMA.FTZ R48, R6, R47, R41 ;  /* 0x0000002f06307223 */ /* 0x000fe40000010029 */
[----:B------:R-:W-:Y:S02]  /*0a00*/  FMUL.FTZ R39, R49, -1.4426950216293334961 ;  /* 0xbfb8aa3b31277820 */ /* 0x000fe40000410000 */
[----:B------:R-:W-:-:S03]  /*0a10*/  FMUL.FTZ R46, R48, -1.4426950216293334961 ;  /* 0xbfb8aa3b302e7820 */ /* 0x000fc60000410000 */
[----:B------:R-:W2:Y:S08]  /*0a20*/  MUFU.EX2 R30, R30 ;  /* 0x0000001e001e7308 */ /* 0x000eb00000000800 */
        /* <DEDUP_REMOVED lines=13> */
[--C-:B------:R-:W-:Y:S02]  /*0b00*/  HADD2.F32 R30, -RZ, R36.reuse.H0_H0 ;  /* 0x20000024ff1e7230 */ /* 0x100fe40000004100 */
[----:B------:R-:W-:Y:S01]  /*0b10*/  FFMA.FTZ R35, R35, R40, 1 ;  /* 0x3f80000023237423 */ /* 0x000fe20000010028 */
[----:B------:R-:W-:Y:S01]  /*0b20*/  FMUL.FTZ R33, R34, R33 ;  /* 0x0000002122217220 */ /* 0x000fe20000410000 */
[----:B-1----:R-:W-:Y:S01]  /*0b30*/  FADD.FTZ R46, -R41, 1 ;  /* 0x3f800000292e7421 */ /* 0x002fe20000010100 */
[----:B------:R-:W-:Y:S02]  /*0b40*/  HADD2.F32 R36, -RZ, R36.H1_H1 ;  /* 0x30000024ff247230 */ /* 0x000fe40000004100 */
[----:B------:R-:W-:Y:S01]  /*0b50*/  FMUL.FTZ R35, R38, R35 ;  /* 0x0000002326237220 */ /* 0x000fe20000410000 */
[----:B------:R-:W-:Y:S01]  /*0b60*/  FMUL.FTZ R30, R30, R33 ;  /* 0x000000211e1e7220 */ /* 0x000fe20000410000 */
[----:B------:R-:W-:Y:S01]  /*0b70*/  FFMA.FTZ R46, R49, R46, 1 ;  /* 0x3f800000312e7423 */ /* 0x000fe2000001002e */
[----:B--2---:R-:W-:Y:S01]  /*0b80*/  FADD.FTZ R39, -R50, 1 ;  /* 0x3f80000032277421 */ /* 0x004fe20000010100 */
[----:B------:R-:W-:-:S02]  /*0b90*/  HADD2.F32 R33, -RZ, R37.H0_H0 ;  /* 0x20000025ff217230 */ /* 0x000fc40000004100 */
[----:B------:R-:W-:Y:S01]  /*0ba0*/  FMUL.FTZ R46, R41, R46 ;  /* 0x0000002e292e7220 */ /* 0x000fe20000410000 */
[----:B------:R-:W-:Y:S01]  /*0bb0*/  FMUL.FTZ R38, R36, R35 ;  /* 0x0000002324267220 */ /* 0x000fe20000410000 */
[----:B------:R-:W-:Y:S01]  /*0bc0*/  FFMA.FTZ R39, R48, R39, 1 ;  /* 0x3f80000030277423 */ /* 0x000fe20000010027 */
[----:B------:R-:W-:Y:S01]  /*0bd0*/  FMUL.FTZ R29, R29, R30 ;  /* 0x0000001e1d1d7220 */ /* 0x000fe20000410000 */
[----:B------:R-:W-:Y:S02]  /*0be0*/  HADD2.F32 R37, -RZ, R37.H1_H1 ;  /* 0x30000025ff257230 */ /* 0x000fe40000004100 */
[----:B------:R-:W-:Y:S01]  /*0bf0*/  FMUL.FTZ R46, R33, R46 ;  /* 0x0000002e212e7220 */ /* 0x000fe20000410000 */
[----:B------:R-:W-:Y:S01]  /*0c00*/  FMUL.FTZ R50, R50, R39 ;  /* 0x0000002732327220 */ /* 0x000fe20000410000 */
        /* <DEDUP_REMOVED lines=11> */
[----:B------:R-:W-:-:S05]  /*0cc0*/  FFMA.FTZ R41, R6, R35, R37 ;  /* 0x0000002306297223 */ /* 0x000fca0000010025 */
[----:B------:R-:W-:Y:S01]  /*0cd0*/  STS.64 [R13], R40 ;  /* 0x000000280d007388 */ /* 0x000fe20000000a00 */
[----:B------:R-:W-:Y:S01]  /*0ce0*/  BAR.SYNC.DEFER_BLOCKING 0x0 ;  /* 0x0000000000007b1d */ /* 0x000fe20000010000 */
[----:B------:R-:W-:Y:S01]  /*0cf0*/  FFMA.FTZ R36, R0, R30, RZ ;  /* 0x0000001e00247223 */ /* 0x000fe200000100ff */
[----:B------:R-:W-:Y:S01]  /*0d00*/  FADD.FTZ R37, RZ, R30 ;  /* 0x0000001eff257221 */ /* 0x000fe20000010000 */
        /* <DEDUP_REMOVED lines=11> */
[----:B------:R-:W-:-:S02]  /*0dc0*/  SHF.L.U32 R45, R43, 0x4, RZ ;  /* 0x000000042b2d7819 */ /* 0x000fc400000006ff */
[----:B------:R-:W-:Y:S02]  /*0dd0*/  IADD3 R46, PT, PT, R42, R5, RZ ;  /* 0x000000052a2e7210 */ /* 0x000fe40007ffe0ff */
[----:B------:R-:W-:Y:S01]  /*0de0*/  LOP3.LUT R45, R45, 0xf, R8, 0xf8, !PT ;  /* 0x0000000f2d2d7812 */ /* 0x000fe200078ef808 */
[----:B------:R2:W3:Y:S04]  /*0df0*/  LDS.64 R38, [R24] ;  /* 0x0000000018267984 */ /* 0x0004e80000000a00 */
[----:B------:R2:W4:Y:S01]  /*0e00*/  LDS.64 R40, [R24+0xa00] ;  /* 0x000a000018287984 */ /* 0x0005220000000a00 */
[----:B------:R-:W-:Y:S02]  /*0e10*/  SHF.L.U64.HI R43, R43, 0x4, R44 ;  /* 0x000000042b2b7819 */ /* 0x000fe4000001022c */
[----:B------:R-:W-:-:S03]  /*0e20*/  MOV R47, RZ ;  /* 0x000000ff002f7202 */ /* 0x000fc60000000f00 */
[----:B------:R-:W-:Y:S02]  /*0e30*/  IMAD R43, R43, 0xa00, RZ ;  /* 0x00000a002b2b7824 */ /* 0x000fe400078e02ff */
[----:B-1----:R-:W-:-:S04]  /*0e40*/  IMAD.WIDE.U32 R36, R45, 0xa00, R46 ;  /* 0x00000a002d247825 */ /* 0x002fc800078e002e */
[----:B------:R-:W-:Y:S01]  /*0e50*/  IMAD.IADD R37, R37, 0x1, R43 ;  /* 0x0000000125257824 */ /* 0x000fe200078e022b */
[C---:B0-----:R-:W-:Y:S02]  /*0e60*/  LEA R62, P1, R36.reuse, UR12, 0x3 ;  /* 0x0000000c243e7c11 */ /* 0x041fe4000f8218ff */
[----:B------:R-:W-:Y:S02]  /*0e70*/  SHF.L.U32 R30, R15, 0x1, RZ ;  /* 0x000000010f1e7819 */ /* 0x000fe400000006ff */
[----:B------:R-:W-:Y:S02]  /*0e80*/  LEA.HI.X R63, R36, UR13, R37, 0x3, P1 ;  /* 0x0000000d243f7c11 */ /* 0x000fe400088f1c25 */
[----:B------:R-:W-:Y:S02]  /*0e90*/  MOV R46, RZ ;  /* 0x000000ff002e7202 */ /* 0x000fe40000000f00 */
[----:B------:R-:W-:Y:S02]  /*0ea0*/  MOV R34, RZ ;  /* 0x000000ff00227202 */ /* 0x000fe40000000f00 */
[----:B------:R-:W-:Y:S01]  /*0eb0*/  LOP3.LUT R30, R30, 0xe, RZ, 0xc0, !PT ;  /* 0x0000000e1e1e7812 */ /* 0x000fe200078ec0ff */
[----:B--2---:R-:W-:Y:S06]  /*0ec0*/  @P0 BRA `(.L_x_680) ;  /* 0x0000001000740947 */ /* 0x004fec0003800000 */
[----:B------:R-:W0:Y:S01]  /*0ed0*/  S2R R43, SR_CgaCtaId ;  /* 0x00000000002b7919 */ /* 0x000e220000008800 */
[----:B------:R-:W-:Y:S02]  /*0ee0*/  IADD3 R37, PT, PT, R19, R30, RZ ;  /* 0x0000001e13257210 */ /* 0x000fe40007ffe0ff */
[----:B------:R-:W-:-:S03]  /*0ef0*/  MOV R34, 0x400 ;  /* 0x0000040000227802 */ /* 0x000fc60000000f00 */
[----:B------:R-:W-:Y:S02]  /*0f00*/  IMAD R70, R37, 0xa0, -R42 ;  /* 0x000000a025467824 */ /* 0x000fe400078e0a2a */
[----:B------:R-:W-:Y:S02]  /*0f10*/  VIADD R34, R34, 0x2800 ;  /* 0x0000280022227836 */ /* 0x000fe40000000000 */
[C---:B------:R-:W-:Y:S01]  /*0f20*/  VIADD R48, R70.reuse, 0x14 ;  /* 0x0000001446307836 */ /* 0x040fe20000000000 */
[----:B------:R-:W-:Y:S01]  /*0f30*/  SHF.R.U32.HI R37, RZ, 0x2, R70 ;  /* 0x00000002ff257819 */ /* 0x000fe20000011646 */
[C---:B------:R-:W-:Y:S01]  /*0f40*/  VIADD R71, R70.reuse, 0x48 ;  /* 0x0000004846477836 */ /* 0x040fe20000000000 */
[C---:B------:R-:W-:Y:S02]  /*0f50*/  IADD3 R36, PT, PT, R70.reuse, 0x4, RZ ;  /* 0x0000000446247810 */ /* 0x040fe40007ffe0ff */
[C---:B------:R-:W-:Y:S02]  /*0f60*/  IADD3 R42, PT, PT, R70.reuse, 0x8, RZ ;  /* 0x00000008462a7810 */ /* 0x040fe40007ffe0ff */
[----:B------:R-:W-:-:S02]  /*0f70*/  IADD3 R44, PT, PT, R70, 0xc, RZ ;  /* 0x0000000c462c7810 */ /* 0x000fc40007ffe0ff */
[----:B------:R-:W-:Y:S02]  /*0f80*/  SHF.R.U32.HI R45, RZ, 0x2, R42 ;  /* 0x00000002ff2d7819 */ /* 0x000fe4000001162a */
[C---:B------:R-:W-:Y:S02]  /*0f90*/  IADD3 R46, PT, PT, R70.reuse, 0x10, RZ ;  /* 0x00000010462e7810 */ /* 0x040fe40007ffe0ff */
[----:B------:R-:W-:Y:S02]  /*0fa0*/  SHF.R.U32.HI R47, RZ, 0x2, R44 ;  /* 0x00000002ff2f7819 */ /* 0x000fe4000001162c */
[----:B------:R-:W-:Y:S02]  /*0fb0*/  SHF.R.U32.HI R49, RZ, 0x2, R46 ;  /* 0x00000002ff317819 */ /* 0x000fe4000001162e */
[----:B------:R-:W-:Y:S02]  /*0fc0*/  IADD3 R50, PT, PT, R70, 0x18, RZ ;  /* 0x0000001846327810 */ /* 0x000fe40007ffe0ff */
[----:B------:R-:W-:-:S02]  /*0fd0*/  SHF.R.U32.HI R51, RZ, 0x2, R48 ;  /* 0x00000002ff337819 */ /* 0x000fc40000011630 */
[----:B------:R-:W-:Y:S02]  /*0fe0*/  SHF.R.U32.HI R53, RZ, 0x2, R50 ;  /* 0x00000002ff357819 */ /* 0x000fe40000011632 */
[----:B0-----:R-:W-:Y:S02]  /*0ff0*/  LEA R34, R43, R34, 0x18 ;  /* 0x000000222b227211 */ /* 0x001fe400078ec0ff */
[----:B------:R-:W-:Y:S02]  /*1000*/  SHF.R.U32.HI R43, RZ, 0x2, R36 ;  /* 0x00000002ff2b7819 */ /* 0x000fe40000011624 */
[C---:B------:R-:W-:Y:S01]  /*1010*/  IADD3 R54, PT, PT, R70.reuse, 0x40, RZ ;  /* 0x0000004046367810 */ /* 0x040fe20007ffe0ff */
[--C-:B------:R-:W-:Y:S01]  /*1020*/  IMAD R37, R37, 0x28, R34.reuse ;  /* 0x0000002825257824 */ /* 0x100fe200078e0222 */
[----:B------:R-:W-:Y:S01]  /*1030*/  IADD3 R60, PT, PT, R70, 0x44, RZ ;  /* 0x00000044463c7810 */ /* 0x000fe20007ffe0ff */
[----:B------:R-:W-:Y:S01]  /*1040*/  IMAD R43, R43, 0x28, R34 ;  /* 0x000000282b2b7824 */ /* 0x000fe200078e0222 */
[----:B------:R-:W-:Y:S01]  /*1050*/  SHF.R.U32.HI R57, RZ, 0x2, R54 ;  /* 0x00000002ff397819 */ /* 0x000fe20000011636 */
[--C-:B------:R-:W-:Y:S01]  /*1060*/  IMAD R45, R45, 0x28, R34.reuse ;  /* 0x000000282d2d7824 */ /* 0x100fe200078e0222 */
[C---:B------:R-:W-:Y:S01]  /*1070*/  LEA R37, R20.reuse, R37, 0x3 ;  /* 0x0000002514257211 */ /* 0x040fe200078e18ff */
[--C-:B------:R-:W-:Y:S01]  /*1080*/  IMAD R47, R47, 0x28, R34.reuse ;  /* 0x000000282f2f7824 */ /* 0x100fe200078e0222 */
[C---:B------:R-:W-:Y:S01]  /*1090*/  LEA R43, R20.reuse, R43, 0x3 ;  /* 0x0000002b142b7211 */ /* 0x040fe200078e18ff */
[--C-:B------:R-:W-:Y:S01]  /*10a0*/  IMAD R49, R49, 0x28, R34.reuse ;  /* 0x0000002831317824 */ /* 0x100fe200078e0222 */
[C---:B------:R-:W-:Y:S01]  /*10b0*/  LEA R45, R20.reuse, R45, 0x3 ;  /* 0x0000002d142d7211 */ /* 0x040fe200078e18ff */
[C---:B------:R-:W-:Y:S01]  /*10c0*/  IMAD R47, R20.reuse, 0x8, R47 ;  /* 0x00000008142f7824 */ /* 0x040fe200078e022f */
[----:B------:R-:W0:Y:S01]  /*10d0*/  LDS.64 R36, [R37] ;  /* 0x0000000025247984 */ /* 0x000e220000000a00 */
[--C-:B------:R-:W-:Y:S01]  /*10e0*/  IMAD R51, R51, 0x28, R34.reuse ;  /* 0x0000002833337824 */ /* 0x100fe200078e0222 */
[C---:B------:R-:W-:Y:S01]  /*10f0*/  LEA R49, R20.reuse, R49, 0x3 ;  /* 0x0000003114317211 */ /* 0x040fe200078e18ff */
[----:B------:R-:W-:Y:S01]  /*1100*/  IMAD R53, R53, 0x28, R34 ;  /* 0x0000002835357824 */ /* 0x000fe200078e0222 */
[----:B------:R-:W1:Y:S01]  /*1110*/  LDS.64 R42, [R43] ;  /* 0x000000002b2a7984 */ /* 0x000e620000000a00 */
[----:B------:R-:W-:Y:S01]  /*1120*/  SHF.R.U32.HI R69, RZ, 0x2, R60 ;  /* 0x00000002ff457819 */ /* 0x000fe2000001163c */
[--C-:B------:R-:W-:Y:S01]  /*1130*/  IMAD R57, R57, 0x28, R34.reuse ;  /* 0x0000002839397824 */ /* 0x100fe200078e0222 */
[C---:B------:R-:W-:Y:S01]  /*1140*/  LEA R51, R20.reuse, R51, 0x3 ;  /* 0x0000003314337211 */ /* 0x040fe200078e18ff */
[----:B------:R-:W2:Y:S01]  /*1150*/  LDS.64 R44, [R45] ;  /* 0x000000002d2c7984 */ /* 0x000ea20000000a00 */
[----:B------:R-:W-:Y:S01]  /*1160*/  LEA R53, R20, R53, 0x3 ;  /* 0x0000003514357211 */ /* 0x000fe200078e18ff */
[----:B------:R-:W-:Y:S01]  /*1170*/  IMAD R69, R69, 0x28, R34 ;  /* 0x0000002845457824 */ /* 0x000fe200078e0222 */
[----:B------:R-:W-:Y:S01]  /*1180*/  SHF.R.U32.HI R71, RZ, 0x2, R71 ;  /* 0x00000002ff477819 */ /* 0x000fe20000011647 */
[----:B------:R-:W5:Y:S01]  /*1190*/  LDS.64 R46, [R47] ;  /* 0x000000002f2e7984 */ /* 0x000f620000000a00 */
[----:B------:R-:W-:-:S02]  /*11a0*/  IADD3 R56, PT, PT, R70, 0x4c, RZ ;  /* 0x0000004c46387810 */ /* 0x000fc40007ffe0ff */
[C---:B------:R-:W-:Y:S01]  /*11b0*/  LEA R57, R20.reuse, R57, 0x3 ;  /* 0x0000003914397211 */ /* 0x040fe200078e18ff */
[----:B------:R-:W3:Y:S01]  /*11c0*/  LDS.64 R48, [R49] ;  /* 0x0000000031307984 */ /* 0x000ee20000000a00 */
[----:B------:R-:W-:Y:S01]  /*11d0*/  IMAD R71, R71, 0x28, R34 ;  /* 0x0000002847477824 */ /* 0x000fe200078e0222 */
[----:B------:R-:W-:Y:S02]  /*11e0*/  LEA R60, R20, R69, 0x3 ;  /* 0x00000045143c7211 */ /* 0x000fe400078e18ff */
[----:B------:R-:W4:Y:S01]  /*11f0*/  LDS.64 R50, [R51] ;  /* 0x0000000033327984 */ /* 0x000f220000000a00 */
[----:B------:R-:W-:Y:S02]  /*1200*/  SHF.R.U32.HI R73, RZ, 0x2, R56 ;  /* 0x00000002ff497819 */ /* 0x000fe40000011638 */
[C---:B------:R-:W-:Y:S01]  /*1210*/  IADD3 R85, PT, PT, R70.reuse, 0x6c, RZ ;  /* 0x0000006c46557810 */ /* 0x040fe20007ffe0ff */
[----:B------:R-:W4:Y:S01]  /*1220*/  LDS.64 R52, [R53] ;  /* 0x0000000035347984 */ /* 0x000f220000000a00 */
[----:B------:R-:W-:Y:S01]  /*1230*/  IADD3 R83, PT, PT, R70, 0x74, RZ ;  /* 0x0000007446537810 */ /* 0x000fe20007ffe0ff */
[----:B------:R-:W-:Y:S01]  /*1240*/  IMAD R73, R73, 0x28, R34 ;  /* 0x0000002849497824 */ /* 0x000fe200078e0222 */
[----:B------:R-:W-:Y:S01]  /*1250*/  SHF.R.U32.HI R85, RZ, 0x2, R85 ;  /* 0x00000002ff557819 */ /* 0x000fe20000011655 */
[----:B------:R-:W-:Y:S01]  /*1260*/  LDS.64 R56, [R57] ;  /* 0x0000000039387984 */ /* 0x000fe20000000a00 */
[----:B------:R-:W-:-:S02]  /*1270*/  SHF.R.U32.HI R83, RZ, 0x2, R83 ;  /* 0x00000002ff537819 */ /* 0x000fc40000011653 */
[C---:B------:R-:W-:Y:S01]  /*1280*/  IADD3 R81, PT, PT, R70.reuse, 0x88, RZ ;  /* 0x0000008846517810 */ /* 0x040fe20007ffe0ff */
[--C-:B------:R-:W-:Y:S01]  /*1290*/  IMAD R85, R85, 0x28, R34.reuse ;  /* 0x0000002855557824 */ /* 0x100fe200078e0222 */
[C---:B------:R-:W-:Y:S01]  /*12a0*/  IADD3 R79, PT, PT, R70.reuse, 0x8c, RZ ;  /* 0x0000008c464f7810 */ /* 0x040fe20007ffe0ff */
[----:B------:R-:W-:Y:S01]  /*12b0*/  IMAD R93, R83, 0x28, R34 ;  /* 0x00000028535d7824 */ /* 0x000fe200078e0222 */
[----:B------:R-:W-:Y:S02]  /*12c0*/  SHF.R.U32.HI R81, RZ, 0x2, R81 ;  /* 0x00000002ff517819 */ /* 0x000fe40000011651 */
[----:B------:R-:W-:Y:S02]  /*12d0*/  SHF.R.U32.HI R79, RZ, 0x2, R79 ;  /* 0x00000002ff4f7819 */ /* 0x000fe4000001164f */
[C---:B------:R-:W-:Y:S01]  /*12e0*/  IADD3 R77, PT, PT, R70.reuse, 0x90, RZ ;  /* 0x00000090464d7810 */ /* 0x040fe20007ffe0ff */
[----:B0-----:R-:W-:Y:S01]  /*12f0*/  FADD.FTZ R55, RZ, R36 ;  /* 0x00000024ff377221 */ /* 0x001fe20000010000 */
[----:B------:R-:W-:Y:S01]  /*1300*/  FADD.FTZ R36, RZ, R37 ;  /* 0x00000025ff247221 */ /* 0x000fe20000010000 */
[----:B------:R-:W-:Y:S01]  /*1310*/  IADD3 R37, PT, PT, R70, 0x1c, RZ ;  /* 0x0000001c46257810 */ /* 0x000fe20007ffe0ff */
[----:B------:R-:W-:-:S02]  /*1320*/  IMAD R81, R81, 0x28, R34 ;  /* 0x0000002851517824 */ /* 0x000fc400078e0222 */
[----:B-1----:R-:W-:Y:S01]  /*1330*/  FADD.FTZ R55, R55, R42 ;  /* 0x0000002a37377221 */ /* 0x002fe20000010000 */
[----:B------:R-:W-:Y:S01]  /*1340*/  FADD.FTZ R36, R36, R43 ;  /* 0x0000002b24247221 */ /* 0x000fe20000010000 */
[----:B------:R-:W-:Y:S01]  /*1350*/  SHF.R.U32.HI R37, RZ, 0x2, R37 ;  /* 0x00000002ff257819 */ /* 0x000fe20000011625 */
[----:B------:R-:W-:Y:S02]  /*1360*/  VIADD R42, R70, 0x24 ;  /* 0x00000024462a7836 */ /* 0x000fe40000000000 */
[----:B--2---:R-:W-:Y:S01]  /*1370*/  FADD.FTZ R55, R55, R44 ;  /* 0x0000002c37377221 */ /* 0x004fe20000010000 */
[----:B------:R-:W-:Y:S01]  /*1380*/  FADD.FTZ R36, R36, R45 ;  /* 0x0000002d24247221 */ /* 0x000fe20000010000 */
[----:B------:R-:W-:Y:S01]  /*1390*/  IADD3 R44, PT, PT, R70, 0x28, RZ ;  /* 0x00000028462c7810 */ /* 0x000fe20007ffe0ff */
[----:B------:R-:W-:Y:S01]  /*13a0*/  IMAD R37, R37, 0x28, R34 ;  /* 0x0000002825257824 */ /* 0x000fe200078e0222 */
[----:B------:R-:W-:Y:S01]  /*13b0*/  SHF.R.U32.HI R45, RZ, 0x2, R42 ;  /* 0x00000002ff2d7819 */ /* 0x000fe2000001162a */
[----:B-----5:R-:W-:Y:S01]  /*13c0*/  FADD.FTZ R36, R36, R47 ;  /* 0x0000002f24247221 */ /* 0x020fe20000010000 */
[----:B------:R-:W-:Y:S01]  /*13d0*/  FADD.FTZ R55, R55, R46 ;  /* 0x0000002e37377221 */ /* 0x000fe20000010000 */
[----:B------:R-:W-:Y:S01]  /*13e0*/  IADD3 R46, PT, PT, R70, 0x2c, RZ ;  /* 0x0000002c462e7810 */ /* 0x000fe20007ffe0ff */
[----:B------:R-:W-:-:S02]  /*13f0*/  IMAD R79, R79, 0x28, R34 ;  /* 0x000000284f4f7824 */ /* 0x000fc400078e0222 */
[----:B---3--:R-:W-:Y:S01]  /*1400*/  FADD.FTZ R36, R36, R49 ;  /* 0x0000003124247221 */ /* 0x008fe20000010000 */
[----:B------:R-:W-:Y:S01]  /*1410*/  LEA R37, R20, R37, 0x3 ;  /* 0x0000002514257211 */ /* 0x000fe200078e18ff */
[----:B------:R-:W-:Y:S01]  /*1420*/  IMAD R45, R45, 0x28, R34 ;  /* 0x000000282d2d7824 */ /* 0x000fe200078e0222 */
[----:B------:R-:W-:Y:S01]  /*1430*/  SHF.R.U32.HI R47, RZ, 0x2, R44 ;  /* 0x00000002ff2f7819 */ /* 0x000fe2000001162c */
[----:B----4-:R-:W-:Y:S01]  /*1440*/  FADD.FTZ R36, R36, R51 ;  /* 0x0000003324247221 */ /* 0x010fe20000010000 */
[----:B------:R-:W-:Y:S01]  /*1450*/  FADD.FTZ R55, R55, R48 ;  /* 0x0000003037377221 */ /* 0x000fe20000010000 */
[----:B------:R-:W-:Y:S02]  /*1460*/  IADD3 R48, PT, PT, R70, 0x30, RZ ;  /* 0x0000003046307810 */ /* 0x000fe40007ffe0ff */
        /* <DEDUP_REMOVED lines=31> */
[----:B------:R-:W-:Y:S01]  /*1660*/  IADD3 R75, PT, PT, R70, 0x94, RZ ;  /* 0x00000094464b7810 */ /* 0x000fe20007ffe0ff */
[----:B------:R-:W5:Y:S01]  /*1670*/  LDS.64 R48, [R49] ;  /* 0x0000000031307984 */ /* 0x000f620000000a00 */
[----:B------:R-:W-:Y:S01]  /*1680*/  IMAD R55, R55, 0x28, R34 ;  /* 0x0000002837377824 */ /* 0x000fe200078e0222 */
[----:B------:R-:W-:-:S02]  /*1690*/  SHF.R.U32.HI R77, RZ, 0x2, R77 ;  /* 0x00000002ff4d7819 */ /* 0x000fc4000001164d */
[----:B------:R-:W5:Y:S01]  /*16a0*/  LDS.64 R50, [R51] ;  /* 0x0000000033327984 */ /* 0x000f620000000a00 */
[----:B------:R-:W-:Y:S02]  /*16b0*/  SHF.R.U32.HI R75, RZ, 0x2, R75 ;  /* 0x00000002ff4b7819 */ /* 0x000fe4000001164b */
[C---:B------:R-:W-:Y:S01]  /*16c0*/  LEA R55, R20.reuse, R55, 0x3 ;  /* 0x0000003714377211 */ /* 0x040fe200078e18ff */
[----:B------:R-:W5:Y:S01]  /*16d0*/  LDS.64 R52, [R53] ;  /* 0x0000000035347984 */ /* 0x000f620000000a00 */
[----:B0-----:R-:W-:Y:S01]  /*16e0*/  FADD.FTZ R69, R61, R36 ;  /* 0x000000243d457221 */ /* 0x001fe20000010000 */
[----:B------:R-:W-:Y:S01]  /*16f0*/  LEA R36, R20, R71, 0x3 ;  /* 0x0000004714247211 */ /* 0x000fe200078e18ff */
[----:B------:R-:W-:Y:S01]  /*1700*/  FADD.FTZ R68, R68, R37 ;  /* 0x0000002544447221 */ /* 0x000fe20000010000 */
[----:B------:R-:W-:Y:S01]  /*1710*/  LDS.64 R60, [R60] ;  /* 0x000000003c3c7984 */ /* 0x000fe20000000a00 */
[--C-:B------:R-:W-:Y:S01]  /*1720*/  IMAD R77, R77, 0x28, R34.reuse ;  /* 0x000000284d4d7824 */ /* 0x100fe200078e0222 */
[----:B------:R-:W-:Y:S01]  /*1730*/  IADD3 R71, PT, PT, R70, 0x9c, RZ ;  /* 0x0000009c46477810 */ /* 0x000fe20007ffe0ff */
[----:B------:R-:W-:Y:S01]  /*1740*/  IMAD R75, R75, 0x28, R34 ;  /* 0x000000284b4b7824 */ /* 0x000fe200078e0222 */
[----:B------:R-:W0:Y:S02]  /*1750*/  LDS.64 R54, [R55] ;  /* 0x0000000037367984 */ /* 0x000e240000000a00 */
[----:B------:R-:W-:-:S02]  /*1760*/  SHF.R.U32.HI R71, RZ, 0x2, R71 ;  /* 0x00000002ff477819 */ /* 0x000fc40000011647 */
[----:B------:R-:W0:Y:S01]  /*1770*/  LDS.64 R36, [R36] ;  /* 0x0000000024247984 */ /* 0x000e220000000a00 */
[----:B-1----:R-:W-:Y:S01]  /*1780*/  FADD.FTZ R69, R69, R58 ;  /* 0x0000003a45457221 */ /* 0x002fe20000010000 */
[----:B------:R-:W-:Y:S01]  /*1790*/  FADD.FTZ R68, R68, R59 ;  /* 0x0000003b44447221 */ /* 0x000fe20000010000 */
[----:B------:R-:W-:Y:S01]  /*17a0*/  LEA R58, R20, R73, 0x3 ;  /* 0x00000049143a7211 */ /* 0x000fe200078e18ff */
[----:B------:R-:W-:Y:S02]  /*17b0*/  VIADD R73, R70, 0x98 ;  /* 0x0000009846497836 */ /* 0x000fe40000000000 */
[----:B--2---:R-:W-:Y:S01]  /*17c0*/  FADD.FTZ R69, R69, R42 ;  /* 0x0000002a45457221 */ /* 0x004fe20000010000 */
[----:B------:R-:W-:Y:S01]  /*17d0*/  FADD.FTZ R68, R68, R43 ;  /* 0x0000002b44447221 */ /* 0x000fe20000010000 */
[----:B------:R-:W-:Y:S01]  /*17e0*/  IADD3 R42, PT, PT, R70, 0x58, RZ ;  /* 0x00000058462a7810 */ /* 0x000fe20007ffe0ff */
[----:B------:R-:W-:Y:S01]  /*17f0*/  IMAD R71, R71, 0x28, R34 ;  /* 0x0000002847477824 */ /* 0x000fe200078e0222 */
[----:B------:R-:W1:Y:S01]  /*1800*/  LDS.64 R58, [R58] ;  /* 0x000000003a3a7984 */ /* 0x000e620000000a00 */
[----:B---3--:R-:W-:Y:S01]  /*1810*/  FADD.FTZ R69, R69, R44 ;  /* 0x0000002c45457221 */ /* 0x008fe20000010000 */
[----:B------:R-:W-:Y:S01]  /*1820*/  FADD.FTZ R68, R68, R45 ;  /* 0x0000002d44447221 */ /* 0x000fe20000010000 */
[----:B------:R-:W-:-:S02]  /*1830*/  IADD3 R44, PT, PT, R70, 0x5c, RZ ;  /* 0x0000005c462c7810 */ /* 0x000fc40007ffe0ff */
[----:B----4-:R-:W-:Y:S01]  /*1840*/  FADD.FTZ R69, R69, R46 ;  /* 0x0000002e45457221 */ /* 0x010fe20000010000 */
[----:B------:R-:W-:Y:S01]  /*1850*/  FADD.FTZ R68, R68, R47 ;  /* 0x0000002f44447221 */ /* 0x000fe20000010000 */
[----:B------:R-:W-:Y:S02]  /*1860*/  SHF.R.U32.HI R87, RZ, 0x2, R44 ;  /* 0x00000002ff577819 */ /* 0x000fe4000001162c */
[----:B-----5:R-:W-:Y:S01]  /*1870*/  FADD.FTZ R69, R69, R48 ;  /* 0x0000003045457221 */ /* 0x020fe20000010000 */
[----:B------:R-:W-:Y:S01]  /*1880*/  FADD.FTZ R68, R68, R49 ;  /* 0x0000003144447221 */ /* 0x000fe20000010000 */
[----:B------:R-:W-:Y:S01]  /*1890*/  IADD3 R45, PT, PT, R70, 0x60, RZ ;  /* 0x00000060462d7810 */ /* 0x000fe20007ffe0ff */
[----:B------:R-:W-:Y:S02]  /*18a0*/  IMAD R87, R87, 0x28, R34 ;  /* 0x0000002857577824 */ /* 0x000fe400078e0222 */
[----:B------:R-:W-:Y:S01]  /*18b0*/  FADD.FTZ R69, R69, R50 ;  /* 0x0000003245457221 */ /* 0x000fe20000010000 */
[----:B------:R-:W-:Y:S01]  /*18c0*/  FADD.FTZ R68, R68, R51 ;  /* 0x0000003344447221 */ /* 0x000fe20000010000 */
[C---:B------:R-:W-:Y:S01]  /*18d0*/  IADD3 R46, PT, PT, R70.reuse, 0x64, RZ ;  /* 0x00000064462e7810 */ /* 0x040fe20007ffe0ff */
[----:B------:R-:W-:-:S02]  /*18e0*/  VIADD R48, R70, 0x80 ;  /* 0x0000008046307836 */ /* 0x000fc40000000000 */
[----:B------:R-:W-:Y:S01]  /*18f0*/  FADD.FTZ R69, R69, R52 ;  /* 0x0000003445457221 */ /* 0x000fe20000010000 */
[----:B------:R-:W-:Y:S01]  /*1900*/  FADD.FTZ R68, R68, R53 ;  /* 0x0000003544447221 */ /* 0x000fe20000010000 */
[----:B------:R-:W-:Y:S01]  /*1910*/  SHF.R.U32.HI R89, RZ, 0x2, R45 ;  /* 0x00000002ff597819 */ /* 0x000fe2000001162d */
[C---:B------:R-:W-:Y:S01]  /*1920*/  VIADD R53, R70.reuse, 0x68 ;  /* 0x0000006846357836 */ /* 0x040fe20000000000 */
[C---:B------:R-:W-:Y:S02]  /*1930*/  IADD3 R50, PT, PT, R70.reuse, 0x84, RZ ;  /* 0x0000008446327810 */ /* 0x040fe40007ffe0ff */
[----:B------:R-:W-:Y:S01]  /*1940*/  IADD3 R51, PT, PT, R70, 0x70, RZ ;  /* 0x0000007046337810 */ /* 0x000fe20007ffe0ff */
[----:B------:R-:W-:Y:S02]  /*1950*/  IMAD R89, R89, 0x28, R34 ;  /* 0x0000002859597824 */ /* 0x000fe400078e0222 */
[----:B0-----:R-:W-:Y:S01]  /*1960*/  FADD.FTZ R69, R69, R54 ;  /* 0x0000003645457221 */ /* 0x001fe20000010000 */
[----:B------:R-:W-:Y:S01]  /*1970*/  FADD.FTZ R68, R68, R55 ;  /* 0x0000003744447221 */ /* 0x000fe20000010000 */
[----:B------:R-:W-:Y:S01]  /*1980*/  SHF.R.U32.HI R53, RZ, 0x2, R53 ;  /* 0x00000002ff357819 */ /* 0x000fe20000011635 */
[----:B------:R-:W-:-:S02]  /*1990*/  IMAD R52, R20, 0x8, R89 ;  /* 0x0000000814347824 */ /* 0x000fc400078e0259 */
[----:B------:R-:W-:Y:S01]  /*19a0*/  FADD.FTZ R69, R69, R56 ;  /* 0x0000003845457221 */ /* 0x000fe20000010000 */
[----:B------:R-:W-:Y:S01]  /*19b0*/  FADD.FTZ R68, R68, R57 ;  /* 0x0000003944447221 */ /* 0x000fe20000010000 */
[----:B------:R-:W-:Y:S01]  /*19c0*/  IADD3 R49, PT, PT, R70, 0x7c, RZ ;  /* 0x0000007c46317810 */ /* 0x000fe20007ffe0ff */
[----:B------:R-:W-:Y:S02]  /*19d0*/  IMAD R89, R53, 0x28, R34 ;  /* 0x0000002835597824 */ /* 0x000fe400078e0222 */
[----:B------:R-:W-:Y:S01]  /*19e0*/  FADD.FTZ R69, R69, R60 ;  /* 0x0000003c45457221 */ /* 0x000fe20000010000 */
[----:B------:R-:W-:Y:S01]  /*19f0*/  FADD.FTZ R68, R68, R61 ;  /* 0x0000003d44447221 */ /* 0x000fe20000010000 */
[----:B------:R-:W-:Y:S01]  /*1a00*/  SHF.R.U32.HI R61, RZ, 0x2, R42 ;  /* 0x00000002ff3d7819 */ /* 0x000fe2000001162a */
[----:B------:R-:W-:Y:S01]  /*1a10*/  LDS.64 R52, [R52] ;  /* 0x0000000034347984 */ /* 0x000fe20000000a00 */
[----:B------:R-:W-:Y:S01]  /*1a20*/  FADD.FTZ R69, R69, R36 ;  /* 0x0000002445457221 */ /* 0x000fe20000010000 */
[----:B------:R-:W-:-:S02]  /*1a30*/  VIADD R36, R70, 0x50 ;  /* 0x0000005046247836 */ /* 0x000fc40000000000 */
[----:B------:R-:W-:Y:S01]  /*1a40*/  FADD.FTZ R68, R68, R37 ;  /* 0x0000002544447221 */ /* 0x000fe20000010000 */
[----:B------:R-:W-:Y:S01]  /*1a50*/  IADD3 R37, PT, PT, R70, 0x54, RZ ;  /* 0x0000005446257810 */ /* 0x000fe20007ffe0ff */
[----:B------:R-:W-:Y:S01]  /*1a60*/  IMAD R61, R61, 0x28, R34 ;  /* 0x000000283d3d7824 */ /* 0x000fe200078e0222 */
[----:B------:R-:W-:Y:S01]  /*1a70*/  SHF.R.U32.HI R51, RZ, 0x2, R51 ;  /* 0x00000002ff337819 */ /* 0x000fe20000011633 */
[----:B-1----:R-:W-:Y:S01]  /*1a80*/  FADD.FTZ R69, R69, R58 ;  /* 0x0000003a45457221 */ /* 0x002fe20000010000 */
[----:B------:R-:W-:Y:S01]  /*1a90*/  SHF.R.U32.HI R43, RZ, 0x2, R36 ;  /* 0x00000002ff2b7819 */ /* 0x000fe20000011624 */
[----:B------:R-:W-:Y:S01]  /*1aa0*/  FADD.FTZ R68, R68, R59 ;  /* 0x0000003b44447221 */ /* 0x000fe20000010000 */
[----:B------:R-:W-:Y:S01]  /*1ab0*/  SHF.R.U32.HI R57, RZ, 0x2, R37 ;  /* 0x00000002ff397819 */ /* 0x000fe20000011625 */
[--C-:B------:R-:W-:Y:S01]  /*1ac0*/  IMAD R91, R51, 0x28, R34.reuse ;  /* 0x00000028335b7824 */ /* 0x100fe200078e0222 */
[C---:B------:R-:W-:Y:S01]  /*1ad0*/  LEA R61, R20.reuse, R61, 0x3 ;  /* 0x0000003d143d7211 */ /* 0x040fe200078e18ff */
[----:B------:R-:W-:Y:S01]  /*1ae0*/  IMAD R55, R43, 0x28, R34 ;  /* 0x000000282b377824 */ /* 0x000fe200078e0222 */
[----:B------:R-:W-:Y:S01]  /*1af0*/  SHF.R.U32.HI R37, RZ, 0x2, R46 ;  /* 0x00000002ff257819 */ /* 0x000fe2000001162e */
[----:B------:R-:W-:Y:S01]  /*1b00*/  IMAD R57, R57, 0x28, R34 ;  /* 0x0000002839397824 */ /* 0x000fe200078e0222 */
[----:B------:R-:W-:-:S02]  /*1b10*/  LEA R36, R20, R87, 0x3 ;  /* 0x0000005714247211 */ /* 0x000fc400078e18ff */
[C---:B------:R-:W-:Y:S01]  /*1b20*/  LEA R56, R20.reuse, R55, 0x3 ;  /* 0x0000003714387211 */ /* 0x040fe200078e18ff */
[----:B------:R-:W-:Y:S01]  /*1b30*/  LDS.64 R60, [R61] ;  /* 0x000000003d3c7984 */ /* 0x000fe20000000a00 */
[C---:B------:R-:W-:Y:S01]  /*1b40*/  LEA R54, R20.reuse, R57, 0x3 ;  /* 0x0000003914367211 */ /* 0x040fe200078e18ff */
[----:B------:R-:W-:Y:S01]  /*1b50*/  IMAD R87, R37, 0x28, R34 ;  /* 0x0000002825577824 */ /* 0x000fe200078e0222 */
[----:B------:R-:W-:Y:S01]  /*1b60*/  SHF.R.U32.HI R43, RZ, 0x2, R50 ;  /* 0x00000002ff2b7819 */ /* 0x000fe20000011632 */
[----:B------:R-:W-:Y:S01]  /*1b70*/  LDS.64 R36, [R36] ;  /* 0x0000000024247984 */ /* 0x000fe20000000a00 */
[----:B------:R-:W-:Y:S02]  /*1b80*/  SHF.R.U32.HI R45, RZ, 0x2, R48 ;  /* 0x00000002ff2d7819 */ /* 0x000fe40000011630 */
[----:B------:R-:W-:Y:S01]  /*1b90*/  LEA R50, R20, R87, 0x3 ;  /* 0x0000005714327211 */ /* 0x000fe200078e18ff */
[----:B------:R-:W0:Y:S01]  /*1ba0*/  LDS.64 R56, [R56] ;  /* 0x0000000038387984 */ /* 0x000e220000000a00 */
[----:B------:R-:W-:Y:S01]  /*1bb0*/  IADD3 R47, PT, PT, R70, 0x78, RZ ;  /* 0x00000078462f7810 */ /* 0x000fe20007ffe0ff */
[----:B------:R-:W-:Y:S01]  /*1bc0*/  IMAD R83, R43, 0x28, R34 ;  /* 0x000000282b537824 */ /* 0x000fe200078e0222 */
[----:B------:R-:W-:Y:S01]  /*1bd0*/  SHF.R.U32.HI R49, RZ, 0x2, R49 ;  /* 0x00000002ff317819 */ /* 0x000fe20000011631 */
[----:B------:R-:W1:Y:S01]  /*1be0*/  LDS.64 R54, [R54] ;  /* 0x0000000036367984 */ /* 0x000e620000000a00 */
[----:B------:R-:W-:-:S02]  /*1bf0*/  LEA R48, R20, R89, 0x3 ;  /* 0x0000005914307211 */ /* 0x000fc400078e18ff */
[----:B------:R-:W-:Y:S01]  /*1c00*/  SHF.R.U32.HI R47, RZ, 0x2, R47 ;  /* 0x00000002ff2f7819 */ /* 0x000fe2000001162f */
[----:B------:R-:W2:Y:S01]  /*1c10*/  LDS.64 R50, [R50] ;  /* 0x0000000032327984 */ /* 0x000ea20000000a00 */
[C---:B------:R-:W-:Y:S01]  /*1c20*/  LEA R46, R20.reuse, R85, 0x3 ;  /* 0x00000055142e7211 */ /* 0x040fe200078e18ff */
[--C-:B------:R-:W-:Y:S01]  /*1c30*/  IMAD R87, R49, 0x28, R34.reuse ;  /* 0x0000002831577824 */ /* 0x100fe200078e0222 */
[C---:B------:R-:W-:Y:S01]  /*1c40*/  LEA R44, R20.reuse, R91, 0x3 ;  /* 0x0000005b142c7211 */ /* 0x040fe200078e18ff */
[----:B------:R-:W3:Y:S01]  /*1c50*/  LDS.64 R48, [R48] ;  /* 0x0000000030307984 */ /* 0x000ee20000000a00 */
[--C-:B------:R-:W-:Y:S01]  /*1c60*/  IMAD R89, R47, 0x28, R34.reuse ;  /* 0x000000282f597824 */ /* 0x100fe200078e0222 */
[C---:B------:R-:W-:Y:S01]  /*1c70*/  LEA R42, R20.reuse, R93, 0x3 ;  /* 0x0000005d142a7211 */ /* 0x040fe200078e18ff */
[----:B------:R-:W-:Y:S01]  /*1c80*/  IMAD R85, R45, 0x28, R34 ;  /* 0x000000282d557824 */ /* 0x000fe200078e0222 */
[----:B------:R-:W4:Y:S01]  /*1c90*/  LDS.64 R46, [R46] ;  /* 0x000000002e2e7984 */ /* 0x000f220000000a00 */
[----:B------:R-:W-:Y:S01]  /*1ca0*/  IMAD R58, R20, 0x8, R89 ;  /* 0x00000008143a7824 */ /* 0x000fe200078e0259 */
[----:B------:R-:W-:-:S02]  /*1cb0*/  SHF.R.U32.HI R73, RZ, 0x2, R73 ;  /* 0x00000002ff497819 */ /* 0x000fc40000011649 */
[----:B------:R-:W5:Y:S03]  /*1cc0*/  LDS.64 R44, [R44] ;  /* 0x000000002c2c7984 */ /* 0x000f660000000a00 */
[----:B------:R-:W-:Y:S01]  /*1cd0*/  IMAD R73, R73, 0x28, R34 ;  /* 0x0000002849497824 */ /* 0x000fe200078e0222 */
[----:B------:R-:W5:Y:S04]  /*1ce0*/  LDS.64 R42, [R42] ;  /* 0x000000002a2a7984 */ /* 0x000f680000000a00 */
[----:B------:R-:W5:Y:S01]  /*1cf0*/  LDS.64 R58, [R58] ;  /* 0x000000003a3a7984 */ /* 0x000f620000000a00 */
[----:B0-----:R-:W-:Y:S01]  /*1d00*/  FADD.FTZ R69, R69, R56 ;  /* 0x0000003845457221 */ /* 0x001fe20000010000 */
[----:B------:R-:W-:Y:S01]  /*1d10*/  LEA R56, R20, R87, 0x3 ;  /* 0x0000005714387211 */ /* 0x000fe200078e18ff */
[----:B------:R-:W-:-:S02]  /*1d20*/  FADD.FTZ R68, R68, R57 ;  /* 0x0000003944447221 */ /* 0x000fc40000010000 */
        /* <DEDUP_REMOVED lines=16> */
[----:B--2---:R-:W-:Y:S01]  /*1e30*/  FADD.FTZ R69, R69, R50 ;  /* 0x0000003245457221 */ /* 0x004fe20000010000 */
[----:B------:R-:W-:-:S02]  /*1e40*/  IMAD R50, R20, 0x8, R77 ;  /* 0x0000000814327824 */ /* 0x000fc400078e024d */
        /* <DEDUP_REMOVED lines=11> */
[----:B------:R-:W-:Y:S01]  /*1f00*/  LEA R44, R20, R71, 0x3 ;  /* 0x00000047142c7211 */ /* 0x000fe200078e18ff */
[----:B------:R-:W-:Y:S01]  /*1f10*/  FADD.FTZ R68, R68, R45 ;  /* 0x0000002d44447221 */ /* 0x000fe20000010000 */
[----:B------:R-:W5:Y:S01]  /*1f20*/  LDS.64 R46, [R46] ;  /* 0x000000002e2e7984 */ /* 0x000f620000000a00 */
[----:B------:R-:W-:-:S02]  /*1f30*/  FADD.FTZ R69, R69, R42 ;  /* 0x0000002a45457221 */ /* 0x000fc40000010000 */
[----:B------:R-:W-:Y:S01]  /*1f40*/  FADD.FTZ R68, R68, R43 ;  /* 0x0000002b44447221 */ /* 0x000fe20000010000 */
[----:B------:R-:W5:Y:S01]  /*1f50*/  LDS.64 R44, [R44] ;  /* 0x000000002c2c7984 */ /* 0x000f620000000a00 */
[----:B------:R-:W-:Y:S02]  /*1f60*/  FADD.FTZ R69, R69, R58 ;  /* 0x0000003a45457221 */ /* 0x000fe40000010000 */
[----:B------:R-:W-:Y:S02]  /*1f70*/  FADD.FTZ R68, R68, R59 ;  /* 0x0000003b44447221 */ /* 0x000fe40000010000 */
[----:B0-----:R-:W-:Y:S02]  /*1f80*/  FADD.FTZ R69, R69, R56 ;  /* 0x0000003845457221 */ /* 0x001fe40000010000 */
[----:B------:R-:W-:Y:S02]  /*1f90*/  FADD.FTZ R68, R68, R57 ;  /* 0x0000003944447221 */ /* 0x000fe40000010000 */
[----:B-1----:R-:W-:-:S02]  /*1fa0*/  FADD.FTZ R69, R69, R54 ;  /* 0x0000003645457221 */ /* 0x002fc40000010000 */
[----:B------:R-:W-:Y:S02]  /*1fb0*/  FADD.FTZ R68, R68, R55 ;  /* 0x0000003744447221 */ /* 0x000fe40000010000 */
[----:B------:R-:W-:Y:S02]  /*1fc0*/  FADD.FTZ R69, R69, R60 ;  /* 0x0000003c45457221 */ /* 0x000fe40000010000 */
[----:B------:R-:W-:Y:S02]  /*1fd0*/  FADD.FTZ R68, R68, R61 ;  /* 0x0000003d44447221 */ /* 0x000fe40000010000 */
[----:B------:R-:W-:Y:S02]  /*1fe0*/  FADD.FTZ R69, R69, R36 ;  /* 0x0000002445457221 */ /* 0x000fe40000010000 */
[----:B------:R-:W-:Y:S02]  /*1ff0*/  FADD.FTZ R68, R68, R37 ;  /* 0x0000002544447221 */ /* 0x000fe40000010000 */
[----:B--2---:R-:W-:-:S02]  /*2000*/  FADD.FTZ R69, R69, R52 ;  /* 0x0000003445457221 */ /* 0x004fc40000010000 */
[----:B------:R-:W-:Y:S02]  /*2010*/  FADD.FTZ R68, R68, R53 ;  /* 0x0000003544447221 */ /* 0x000fe40000010000 */
[----:B---3--:R-:W-:Y:S02]  /*2020*/  FADD.FTZ R69, R69, R50 ;  /* 0x0000003245457221 */ /* 0x008fe40000010000 */
[----:B------:R-:W-:Y:S02]  /*2030*/  FADD.FTZ R68, R68, R51 ;  /* 0x0000003344447221 */ /* 0x000fe40000010000 */
[----:B----4-:R-:W-:Y:S02]  /*2040*/  FADD.FTZ R69, R69, R48 ;  /* 0x0000003045457221 */ /* 0x010fe40000010000 */
[----:B------:R-:W-:Y:S02]  /*2050*/  FADD.FTZ R68, R68, R49 ;  /* 0x0000003144447221 */ /* 0x000fe40000010000 */
[----:B-----5:R-:W-:-:S02]  /*2060*/  FADD.FTZ R69, R69, R46 ;  /* 0x0000002e45457221 */ /* 0x020fc40000010000 */
[----:B------:R-:W-:Y:S02]  /*2070*/  FADD.FTZ R68, R68, R47 ;  /* 0x0000002f44447221 */ /* 0x000fe40000010000 */
[----:B------:R-:W-:Y:S02]  /*2080*/  FADD.FTZ R34, R69, R44 ;  /* 0x0000002c45227221 */ /* 0x000fe40000010000 */
[----:B------:R-:W-:-:S07]  /*2090*/  FADD.FTZ R46, R68, R45 ;  /* 0x0000002d442e7221 */ /* 0x000fce0000010000 */
.L_x_680:
[----:B------:R-:W-:Y:S05]  /*20a0*/  BSYNC.RECONVERGENT B0 ;  /* 0x0000000000007941 */ /* 0x000fea0003800200 */
.L_x_679:
[----:B------:R-:W0:Y:S01]  /*20b0*/  SHFL.BFLY PT, R37, R34, 0x2, 0x1f ;  /* 0x0c401f0022257f89 */ /* 0x000e2200000e0000 */
[----:B------:R-:W-:Y:S02]  /*20c0*/  LOP3.LUT P0, RZ, R5, 0x3fb, RZ, 0xc0, !PT ;  /* 0x000003fb05ff7812 */ /* 0x000fe4000780c0ff */
[----:B------:R-:W-:Y:S01]  /*20d0*/  IADD3 R15, P1, PT, R15, 0x9, RZ ;  /* 0x000000090f0f7810 */ /* 0x000fe20007f3e0ff */
[----:B------:R-:W1:Y:S03]  /*20e0*/  SHFL.BFLY PT, R47, R46, 0x2, 0x1f ;  /* 0x0c401f002e2f7f89 */ /* 0x000e6600000e0000 */
[----:B------:R-:W-:Y:S01]  /*20f0*/  IADD3.X R16, PT, PT, RZ, R16, RZ, P1, !PT ;  /* 0x00000010ff107210 */ /* 0x000fe20000ffe4ff */
[----:B------:R-:W2:Y:S04]  /*2100*/  LDS.64 R44, [R24+0x1400] ;  /* 0x00140000182c7984 */ /* 0x000ea80000000a00 */
[----:B------:R-:W5:Y:S01]  /*2110*/  LDS.64 R42, [R24+0x1e00] ;  /* 0x001e0000182a7984 */ /* 0x000f620000000a00 */
[----:B0-----:R-:W-:Y:S01]  /*2120*/  FADD.FTZ R48, R37, R34 ;  /* 0x0000002225307221 */ /* 0x001fe20000010000 */
[----:B---3--:R-:W-:Y:S01]  /*2130*/  FADD.FTZ R34, RZ, R39 ;  /* 0x00000027ff227221 */ /* 0x008fe20000010000 */
[----:B------:R-:W0:Y:S01]  /*2140*/  @!P0 LDC.64 R36, c[0x0][0x3d0] ;  /* 0x0000f400ff248b82 */ /* 0x000e220000000a00 */
[----:B------:R-:W-:-:S02]  /*2150*/  @!P0 IMAD R39, R14, UR7, R3 ;  /* 0x000000070e278c24 */ /* 0x000fc4000f8e0203 */
[----:B-1----:R-:W-:Y:S01]  /*2160*/  FADD.FTZ R49, R47, R46 ;  /* 0x0000002e2f317221 */ /* 0x002fe20000010000 */
[----:B------:R-:W1:Y:S01]  /*2170*/  SHFL.BFLY PT, R51, R48, 0x1, 0x1f ;  /* 0x0c201f0030337f89 */ /* 0x000e6200000e0000 */
[----:B------:R-:W-:Y:S01]  /*2180*/  FADD.FTZ R47, RZ, R38 ;  /* 0x00000026ff2f7221 */ /* 0x000fe20000010000 */
[----:B----4-:R-:W-:Y:S01]  /*2190*/  FADD.FTZ R34, R34, R41 ;  /* 0x0000002922227221 */ /* 0x010fe20000010000 */
[----:B------:R-:W-:Y:S01]  /*21a0*/  @!P0 LEA R39, R39, R22, 0x6 ;  /* 0x0000001627278211 */ /* 0x000fe200078e30ff */
[----:B------:R-:W3:Y:S01]  /*21b0*/  SHFL.BFLY PT, R50, R49, 0x1, 0x1f ;  /* 0x0c201f0031327f89 */ /* 0x000ee200000e0000 */
[----:B------:R-:W-:-:S04]  /*21c0*/  FADD.FTZ R47, R47, R40 ;  /* 0x000000282f2f7221 */ /* 0x000fc80000010000 */
[----:B--2---:R-:W-:Y:S01]  /*21d0*/  FADD.FTZ R47, R47, R44 ;  /* 0x0000002c2f2f7221 */ /* 0x004fe20000010000 */
[----:B------:R-:W-:Y:S01]  /*21e0*/  FADD.FTZ R34, R34, R45 ;  /* 0x0000002d22227221 */ /* 0x000fe20000010000 */
[----:B0-----:R-:W-:-:S04]  /*21f0*/  @!P0 IMAD.WIDE.U32 R36, R39, 0x4, R36 ;  /* 0x0000000427248825 */ /* 0x001fc800078e0024 */
[----:B-----5:R-:W-:Y:S01]  /*2200*/  FADD.FTZ R42, R47, R42 ;  /* 0x0000002a2f2a7221 */ /* 0x020fe20000010000 */
[----:B------:R-:W-:Y:S01]  /*2210*/  FADD.FTZ R43, R34, R43 ;  /* 0x0000002b222b7221 */ /* 0x000fe20000010000 */
[----:B-1----:R-:W-:Y:S01]  /*2220*/  FADD.FTZ R48, R48, R51 ;  /* 0x0000003330307221 */ /* 0x002fe20000010000 */
[----:B---3--:R-:W-:-:S03]  /*2230*/  FADD.FTZ R49, R49, R50 ;  /* 0x0000003231317221 */ /* 0x008fc60000010000 */
        /* <DEDUP_REMOVED lines=12> */
.L_x_683:
[----:B------:R-:W2:Y:S04]  /*2300*/  LD.E.STRONG.GPU R37, desc[UR10][R66.64] ;  /* 0x0000000a42257980 */ /* 0x000ea8000c10f900 */
[----:B--2---:R-:W-:Y:S01]  /*2310*/  CCTL.IVALL ;  /* 0x00000000ff00798f */ /* 0x004fe20002000000 */
[----:B------:R-:W-:Y:S05]  /*2320*/  YIELD ;  /* 0x0000000000007946 */ /* 0x000fea0003800000 */
[----:B-----5:R-:W-:-:S04]  /*2330*/  LOP3.LUT R37, R37, R34, RZ, 0x3c, !PT ;  /* 0x0000002225257212 */ /* 0x020fc800078e3cff */
[----:B------:R-:W-:-:S13]  /*2340*/  ISETP.GT.AND P1, PT, R37, -0x1, PT ;  /* 0xffffffff2500780c */ /* 0x000fda0003f24270 */
[----:B------:R-:W-:Y:S05]  /*2350*/  @P1 BRA `(.L_x_683) ;  /* 0xfffffffc00e81947 */ /* 0x000fea000383ffff */
.L_x_682:
[----:B------:R-:W-:Y:S05]  /*2360*/  WARPSYNC.ALL ;  /* 0x0000000000007948 */ /* 0x000fea0003800000 */
[----:B------:R-:W-:Y:S06]  /*2370*/  BAR.SYNC.DEFER_BLOCKING 0x0 ;  /* 0x0000000000007b1d */ /* 0x000fec0000010000 */
[----:B------:R-:W-:Y:S05]  /*2380*/  BRA `(.L_x_684) ;  /* 0x00000000003c7947 */ /* 0x000fea0003800000 */
.L_x_681:
[----:B------:R-:W-:Y:S01]  /*2390*/  BAR.SYNC.DEFER_BLOCKING 0x0 ;  /* 0x0000000000007b1d */ /* 0x000fe20000010000 */
[----:B------:R-:W-:-:S13]  /*23a0*/  ISETP.NE.AND P1, PT, R5, RZ, PT ;  /* 0x000000ff0500720c */ /* 0x000fda0003f25270 */
[----:B------:R-:W-:Y:S05]  /*23b0*/  @P1 BRA `(.L_x_685) ;  /* 0x0000000000281947 */ /* 0x000fea0003800000 */
[----:B------:R-:W-:Y:S06]  /*23c0*/  MEMBAR.ALL.GPU ;  /* 0x0000000000007992 */ /* 0x000fec000000a000 */
[----:B------:R-:W-:-:S00]  /*23d0*/  ERRBAR ;  /* 0x00000000000079ab */ /* 0x000fc00000000000 */
[----:B------:R-:W-:Y:S06]  /*23e0*/  CGAERRBAR ;  /* 0x00000000000075ab */ /* 0x000fec0000000000 */
[----:B------:R0:W5:Y:S02]  /*23f0*/  ATOM.E.ADD.STRONG.GPU PT, R34, desc[UR10][R64.64], R18 ;  /* 0x800000124022798a */ /* 0x00016400081ef10a */
.L_x_686:
[----:B------:R-:W2:Y:S04]  /*2400*/  LD.E.STRONG.GPU R37, desc[UR10][R64.64] ;  /* 0x0000000a40257980 */ /* 0x000ea8000c10f900 */
[----:B--2---:R-:W-:Y:S01]  /*2410*/  CCTL.IVALL ;  /* 0x00000000ff00798f */ /* 0x004fe20002000000 */
[----:B------:R-:W-:Y:S05]  /*2420*/  YIELD ;  /* 0x0000000000007946 */ /* 0x000fea0003800000 */
[----:B-----5:R-:W-:-:S04]  /*2430*/  LOP3.LUT R37, R37, R34, RZ, 0x3c, !PT ;  /* 0x0000002225257212 */ /* 0x020fc800078e3cff */
[----:B------:R-:W-:-:S13]  /*2440*/  ISETP.GT.AND P1, PT, R37, -0x1, PT ;  /* 0xffffffff2500780c */ /* 0x000fda0003f24270 */
[----:B------:R-:W-:Y:S05]  /*2450*/  @P1 BRA `(.L_x_686) ;  /* 0xfffffffc00e81947 */ /* 0x000fea000383ffff */
.L_x_685:
[----:B------:R-:W-:Y:S05]  /*2460*/  WARPSYNC.ALL ;  /* 0x0000000000007948 */ /* 0x000fea0003800000 */
[----:B------:R-:W-:Y:S06]  /*2470*/  BAR.SYNC.DEFER_BLOCKING 0x0 ;  /* 0x0000000000007b1d */ /* 0x000fec0000010000 */
.L_x_684:
        /* <DEDUP_REMOVED lines=12> */
.L_x_688:
[----:B------:R-:W-:Y:S05]  /*2540*/  BSYNC.RECONVERGENT B0 ;  /* 0x0000000000007941 */ /* 0x000fea0003800200 */
.L_x_687:
        /* <DEDUP_REMOVED lines=44> */
[----:B------:R-:W-:Y:S02]  /*2810*/  F2FP.F16.F32.PACK_AB R30, R0, R29 ;  /* 0x0000001d001e723e */ /* 0x000fe400000000ff */
[----:B------:R-:W-:-:S05]  /*2820*/  F2FP.F16.F32.PACK_AB R31, R28, R33 ;  /* 0x000000211c1f723e */ /* 0x000fca00000000ff */
[----:B------:R1:W-:Y:S01]  /*2830*/  STG.E.64 desc[UR10][R26.64], R30 ;  /* 0x0000001e1a007986 */ /* 0x0003e2000c101b0a */
[----:B------:R-:W-:Y:S05]  /*2840*/  @!P0 BRA `(.L_x_689) ;  /* 0xffffffdc005c8947 */ /* 0x000fea000383ffff */
.L_x_678:
[----:B------:R-:W-:-:S04]  /*2850*/  LEA R12, R3, R8, 0x4 ;  /* 0x00000008030c7211 */ /* 0x000fc800078e20ff */
        /* <DEDUP_REMOVED lines=8> */
[C---:B---3--:R-:W-:Y:S01]  /*28e0*/  IMAD.SHL.U32 R5, R2.reuse, 0x10, RZ ;  /* 0x0000001002057824 */ /* 0x048fe200078e00ff */
[----:B------:R-:W-:-:S02]  /*28f0*/  SHF.L.U64.HI R4, R2, 0x4, R3 ;  /* 0x0000000402047819 */ /* 0x000fc40000010203 */
        /* <DEDUP_REMOVED lines=37> */
.L_x_701:
        /* <DEDUP_REMOVED lines=14> */
[----:B------:R-:W-:Y:S02]  /*2c30*/  MOV R28, RZ ;  /* 0x000000ff001c7202 */ /* 0x000fe40000000f00 */
[----:B------:R-:W-:Y:S02]  /*2c40*/  MOV R29, R0 ;  /* 0x00000000001d7202 */ /* 0x000fe40000000f00 */
[----:B------:R-:W-:Y:S01]  /*2c50*/  MOV R31, RZ ;  /* 0x000000ff001f7202 */ /* 0x000fe20000000f00 */
[----:B------:R-:W-:Y:S06]  /*2c60*/  @!P2 BRA `(.L_x_693) ;  /* 0x0000000000a8a947 */ /* 0x000fec0003800000 */
[----:B------:R-:W-:Y:S01]  /*2c70*/  IADD3 R15, P2, PT, R12, R21, RZ ;  /* 0x000000150c0f7210 */ /* 0x000fe20007f5e0ff */
[----:B------:R-:W-:Y:S01]  /*2c80*/  HFMA2 R28, -RZ, RZ, 0, 0 ;  /* 0x00000000ff1c7431 */ /* 0x000fe200000001ff */
[----:B------:R-:W-:Y:S01]  /*2c90*/  MOV R45, R20 ;  /* 0x00000014002d7202 */ /* 0x000fe20000000f00 */
[----:B------:R-:W-:Y:S01]  /*2ca0*/  HFMA2 R23, -RZ, RZ, 0, 0 ;  /* 0x00000000ff177431 */ /* 0x000fe200000001ff */
[----:B------:R-:W-:Y:S01]  /*2cb0*/  IADD3.X R16, PT, PT, R3, R47, RZ, P2, !PT ;  /* 0x0000002f03107210 */ /* 0x000fe200017fe4ff */
[----:B------:R-:W-:Y:S01]  /*2cc0*/  IMAD.MOV.U32 R29, RZ, RZ, R0 ;  /* 0x000000ffff1d7224 */ /* 0x000fe200078e0000 */
[C---:B------:R-:W-:Y:S02]  /*2cd0*/  LEA R14, P2, R15.reuse, UR4, 0x3 ;  /* 0x000000040f0e7c11 */ /* 0x040fe4000f8418ff */
[----:B------:R-:W-:Y:S02]  /*2ce0*/  MOV R46, R22 ;  /* 0x00000016002e7202 */ /* 0x000fe40000000f00 */
[----:B------:R-:W-:-:S09]  /*2cf0*/  LEA.HI.X R15, R15, UR5, R16, 0x3, P2 ;  /* 0x000000050f0f7c11 */ /* 0x000fd200090f1c10 */
.L_x_694:
        /* <DEDUP_REMOVED lines=33> */
.L_x_693:
[----:B------:R-:W-:Y:S05]  /*2f10*/  BSYNC.RECONVERGENT B1 ;  /* 0x0000000000017941 */ /* 0x000fea0003800200 */
.L_x_692:
        /* <DEDUP_REMOVED lines=15> */
[----:B------:R-:W-:-:S05]  /*3010*/  IADD3 R29, P2, PT, R29, 0x28, RZ ;  /* 0x000000281d1d7810 */ /* 0x000fca0007f5e0ff */
[----:B------:R-:W-:Y:S02]  /*3020*/  IMAD.X R23, RZ, RZ, R23, P2 ;  /* 0x000000ffff177224 */ /* 0x000fe400010e0617 */
        /* <DEDUP_REMOVED lines=8> */
.L_x_696:
[----:B------:R-:W-:Y:S05]  /*30b0*/  BSYNC.RECONVERGENT B1 ;  /* 0x0000000000017941 */ /* 0x000fea0003800200 */
.L_x_695:
        /* <DEDUP_REMOVED lines=26> */
.L_x_691:
[----:B------:R-:W-:Y:S05]  /*3260*/  BSYNC.RECONVERGENT B0 ;  /* 0x0000000000007941 */ /* 0x000fea0003800200 */
.L_x_690:
[----:B------:R0:W-:Y:S01]  /*3270*/  STS [R11], R31 ;  /* 0x0000001f0b007388 */ /* 0x0001e20000000800 */
[----:B------:R-:W1:Y:S01]  /*3280*/  LDC.64 R14, c[0x0][0x388] ;  /* 0x0000e200ff0e7b82 */ /* 0x000e620000000a00 */
[----:B------:R-:W-:Y:S02]  /*3290*/  ISETP.GT.U32.AND P1, PT, R44, 0x9, PT ;  /* 0x000000092c00780c */ /* 0x000fe40003f24070 */
[----:B------:R0:W-:Y:S01]  /*32a0*/  STS [R11+0x500], R28 ;  /* 0x0005001c0b007388 */ /* 0x0001e20000000800 */
[----:B------:R-:W-:-:S04]  /*32b0*/  MOV R23, R10 ;  /* 0x0000000a00177202 */ /* 0x000fc80000000f00 */
[----:B------:R-:W2:Y:S08]  /*32c0*/  LDC.64 R8, c[0x0][0x390] ;  /* 0x0000e400ff087b82 */ /* 0x000eb00000000a00 */
[----:B0-----:R-:W-:Y:S06]  /*32d0*/  BAR.SYNC.DEFER_BLOCKING 0x0 ;  /* 0x0000000000007b1d */ /* 0x001fec0000010000 */
.L_x_700:
        /* <DEDUP_REMOVED lines=31> */
.L_x_711:
[----:B------:R-:W-:Y:S01]  /*34d0*/  BSSY.RECONVERGENT B0, `(.L_x_698) ;  /* 0x000000b000007945 */ /* 0x000fe20003800200 */
[----:B----4-:R-:W-:-:S03]  /*34e0*/  FADD.FTZ R17, R16, R17 ;  /* 0x0000001110117221 */ /* 0x010fc60000010000 */
[----:B------:R-:W-:Y:S05]  /*34f0*/  @P2 BRA `(.L_x_699) ;  /* 0x0000000000202947 */ /* 0x000fea0003800000 */
[----:B------:R-:W-:Y:S02]  /*3500*/  F2FP.F16.F32.PACK_AB R16, R17, R28 ;  /* 0x0000001c1110723e */ /* 0x000fe400000000ff */
[----:B------:R-:W-:Y:S02]  /*3510*/  IADD3 R25, PT, PT, R23, R12, RZ ;  /* 0x0000000c17197210 */ /* 0x000fe40007ffe0ff */
[C---:B------:R-:W-:Y:S02]  /*3520*/  PRMT R26, R16.reuse, 0x7610, R26 ;  /* 0x00007610101a7816 */ /* 0x040fe4000000001a */
[----:B------:R-:W-:Y:S01]  /*3530*/  PRMT R27, R16, 0x7632, R27 ;  /* 0x00007632101b7816 */ /* 0x000fe2000000001b */
[----:B-1----:R-:W-:-:S04]  /*3540*/  IMAD.WIDE R16, R25, 0x2, R14 ;  /* 0x0000000219107825 */ /* 0x002fc800078e020e */
[----:B--2---:R-:W-:Y:S01]  /*3550*/  IMAD.WIDE R24, R25, 0x2, R8 ;  /* 0x0000000219187825 */ /* 0x004fe200078e0208 */
[----:B------:R0:W-:Y:S04]  /*3560*/  STG.E.U16 desc[UR10][R16.64], R26 ;  /* 0x0000001a10007986 */ /* 0x0001e8000c10150a */
[----:B------:R0:W-:Y:S02]  /*3570*/  STG.E.U16 desc[UR10][R24.64], R27 ;  /* 0x0000001b18007986 */ /* 0x0001e4000c10150a */
.L_x_699:
[----:B------:R-:W-:Y:S05]  /*3580*/  BSYNC.RECONVERGENT B0 ;  /* 0x0000000000007941 */ /* 0x000fea0003800200 */
.L_x_698:
        /* <DEDUP_REMOVED lines=9> */
.L_x_697:
        /* <DEDUP_REMOVED lines=8> */
.L_x_703:
[----:B------:R-:W-:Y:S05]  /*36a0*/  BSYNC B0 ;  /* 0x0000000000007941 */ /* 0x000fea0003800000 */
.L_x_702:
        /* <DEDUP_REMOVED lines=8> */
.L_x_704:
[----:B------:R-:W-:Y:S01]  /*3730*/  FADD.FTZ R25, R25, R16 ;  /* 0x0000001019197221 */ /* 0x000fe20000010000 */
[----:B------:R-:W-:-:S04]  /*3740*/  HFMA2 R33, -RZ, RZ, 0, 2.384185791015625e-07 ;  /* 0x00000004ff217431 */ /* 0x000fc800000001ff */
[----:B------:R-:W-:Y:S02]  /*3750*/  MOV R34, R25 ;  /* 0x0000001900227202 */ /* 0x000fe40000000f00 */
[----:B------:R-:W-:-:S07]  /*3760*/  MOV R24, R32 ;  /* 0x0000002000187202 */ /* 0x000fce0000000f00 */
[----:B------:R-:W-:Y:S05]  /*3770*/  WARPSYNC.COLLECTIVE R31, `(.L_x_705) ;  /* 0x000000001f087348 */ /* 0x000fea0003c00000 */
[----:B------:R0:W1:Y:S02]  /*3780*/  SHFL.BFLY P3, R32, R34, R33, R36 ;  /* 0x0c00002122207389 */ /* 0x0000640000060024 */
[----:B01----:R-:W-:Y:S05]  /*3790*/  ENDCOLLECTIVE ;  /* 0x000000000000791b */ /* 0x003fea0003800000 */
.L_x_705:
[----:B------:R-:W-:-:S04]  /*37a0*/  FADD.FTZ R24, R24, R17 ;  /* 0x0000001118187221 */ /* 0x000fc80000010000 */
[----:B------:R-:W-:Y:S01]  /*37b0*/  IMAD.MOV.U32 R34, RZ, RZ, R24 ;  /* 0x000000ffff227224 */ /* 0x000fe200078e0018 */
[----:B------:R-:W-:-:S07]  /*37c0*/  MOV R26, R32 ;  /* 0x00000020001a7202 */ /* 0x000fce0000000f00 */
[----:B------:R-:W-:Y:S05]  /*37d0*/  WARPSYNC.COLLECTIVE R31, `(.L_x_706) ;  /* 0x000000001f087348 */ /* 0x000fea0003c00000 */
[----:B------:R0:W1:Y:S02]  /*37e0*/  SHFL.BFLY P3, R32, R34, R33, R36 ;  /* 0x0c00002122207389 */ /* 0x0000640000060024 */
[----:B01----:R-:W-:Y:S05]  /*37f0*/  ENDCOLLECTIVE ;  /* 0x000000000000791b */ /* 0x003fea0003800000 */
.L_x_706:
[----:B------:R-:W-:Y:S01]  /*3800*/  FADD.FTZ R26, R25, R26 ;  /* 0x0000001a191a7221 */ /* 0x000fe20000010000 */
[----:B------:R-:W-:-:S04]  /*3810*/  HFMA2 R33, -RZ, RZ, 0, 1.1920928955078125e-07 ;  /* 0x00000002ff217431 */ /* 0x000fc800000001ff */
[----:B------:R-:W-:Y:S02]  /*3820*/  MOV R34, R26 ;  /* 0x0000001a00227202 */ /* 0x000fe40000000f00 */
[----:B------:R-:W-:-:S07]  /*3830*/  MOV R27, R32 ;  /* 0x00000020001b7202 */ /* 0x000fce0000000f00 */
[----:B------:R-:W-:Y:S05]  /*3840*/  WARPSYNC.COLLECTIVE R31, `(.L_x_707) ;  /* 0x000000001f087348 */ /* 0x000fea0003c00000 */
[----:B------:R0:W1:Y:S02]  /*3850*/  SHFL.BFLY P3, R32, R34, R33, R36 ;  /* 0x0c00002122207389 */ /* 0x0000640000060024 */
[----:B01----:R-:W-:Y:S05]  /*3860*/  ENDCOLLECTIVE ;  /* 0x000000000000791b */ /* 0x003fea0003800000 */
.L_x_707:
[----:B------:R-:W-:-:S05]  /*3870*/  FADD.FTZ R27, R24, R27 ;  /* 0x0000001b181b7221 */ /* 0x000fca0000010000 */
[----:B------:R-:W-:Y:S02]  /*3880*/  MOV R34, R27 ;  /* 0x0000001b00227202 */ /* 0x000fe40000000f00 */
[----:B------:R-:W-:-:S07]  /*3890*/  MOV R29, R32 ;  /* 0x00000020001d7202 */ /* 0x000fce0000000f00 */
[----:B------:R-:W-:Y:S05]  /*38a0*/  WARPSYNC.COLLECTIVE R31, `(.L_x_708) ;  /* 0x000000001f087348 */ /* 0x000fea0003c00000 */
[----:B------:R0:W1:Y:S02]  /*38b0*/  SHFL.BFLY P3, R32, R34, R33, R36 ;  /* 0x0c00002122207389 */ /* 0x0000640000060024 */
[----:B01----:R-:W-:Y:S05]  /*38c0*/  ENDCOLLECTIVE ;  /* 0x000000000000791b */ /* 0x003fea0003800000 */
.L_x_708:
[----:B------:R-:W-:Y:S01]  /*38d0*/  FADD.FTZ R29, R26, R29 ;  /* 0x0000001d1a1d7221 */ /* 0x000fe20000010000 */
[----:B------:R-:W-:-:S04]  /*38e0*/  HFMA2 R33, -RZ, RZ, 0, 5.9604644775390625e-08 ;  /* 0x00000001ff217431 */ /* 0x000fc800000001ff */
[----:B------:R-:W-:Y:S01]  /*38f0*/  MOV R34, R29 ;  /* 0x0000001d00227202 */ /* 0x000fe20000000f00 */
[----:B------:R-:W-:-:S07]  /*3900*/  IMAD.MOV.U32 R16, RZ, RZ, R32 ;  /* 0x000000ffff107224 */ /* 0x000fce00078e0020 */
[----:B------:R-:W-:Y:S05]  /*3910*/  WARPSYNC.COLLECTIVE R31, `(.L_x_709) ;  /* 0x000000001f087348 */ /* 0x000fea0003c00000 */
[----:B------:R0:W1:Y:S02]  /*3920*/  SHFL.BFLY P3, R32, R34, R33, R36 ;  /* 0x0c00002122207389 */ /* 0x0000640000060024 */
[----:B01----:R-:W-:Y:S05]  /*3930*/  ENDCOLLECTIVE ;  /* 0x000000000000791b */ /* 0x003fea0003800000 */
.L_x_709:
[----:B------:R-:W-:-:S05]  /*3940*/  FADD.FTZ R16, R27, R16 ;  /* 0x000000101b107221 */ /* 0x000fca0000010000 */
[----:B------:R-:W-:Y:S02]  /*3950*/  MOV R34, R16 ;  /* 0x0000001000227202 */ /* 0x000fe40000000f00 */
[----:B------:R-:W-:-:S07]  /*3960*/  MOV R28, R32 ;  /* 0x00000020001c7202 */ /* 0x000fce0000000f00 */
[----:B------:R-:W-:Y:S05]  /*3970*/  WARPSYNC.COLLECTIVE R31, `(.L_x_710) ;  /* 0x000000001f087348 */ /* 0x000fea0003c00000 */
[----:B------:R0:W1:Y:S02]  /*3980*/  SHFL.BFLY P3, R32, R34, R33, R36 ;  /* 0x0c00002122207389 */ /* 0x0000640000060024 */
[----:B01----:R-:W-:Y:S05]  /*3990*/  ENDCOLLECTIVE ;  /* 0x000000000000791b */ /* 0x003fea0003800000 */
.L_x_710:
[----:B------:R-:W-:Y:S01]  /*39a0*/  FADD.FTZ R28, R29, R28 ;  /* 0x0000001c1d1c7221 */ /* 0x000fe20000010000 */
[----:B------:R-:W-:Y:S01]  /*39b0*/  MOV R17, R32 ;  /* 0x0000002000117202 */ /* 0x000fe20000000f00 */
[----:B------:R-:W-:Y:S06]  /*39c0*/  BRA `(.L_x_711) ;  /* 0xfffffff800c07947 */ /* 0x000fec000383ffff */
.L_x_712:
        /* <DEDUP_REMOVED lines=11> */
.L_x_1148:


//--------------------- .text._ZN13group_norm_v218gn_bwd_cuda_kernelI6__halfLi320ELi3ELi16ELi160ELi64ELb1ELb1ELi4ELi320ELi320ELi4ELb1ELi16ELb0ELb0ELNS_15WgradSyncMethodE3ENS_16CompileConditionILi1000EEEEEvPT_S6_S6_PKS5_S8_S8_S8_PKfflPfPj --------------------------
	.section	.text._ZN13group_norm_v218gn_bwd_cuda_kernelI6__halfLi320ELi3ELi16ELi160ELi64ELb1ELb1ELi4ELi320ELi320ELi4ELb1ELi16ELb0ELb0ELNS_15WgradSyncMethodE3ENS_16CompileConditionILi1000EEEEEvPT_S6_S6_PKS5_S8_S8_S8_PKfflPfPj,"ax",@progbits
	.align	128
        .global         _ZN13group_norm_v218gn_bwd_cuda_kernelI6__halfLi320ELi3ELi16ELi160ELi64ELb1ELb1ELi4ELi320ELi320ELi4ELb1ELi16ELb0ELb0ELNS_15WgradSyncMethodE3ENS_16CompileConditionILi1000EEEEEvPT_S6_S6_PKS5_S8_S8_S8_PKfflPfPj
        .type           _ZN13group_norm_v218gn_bwd_cuda_kernelI6__halfLi320ELi3ELi16ELi160ELi64ELb1ELb1ELi4ELi320ELi320ELi4ELb1ELi16ELb0ELb0ELNS_15WgradSyncMethodE3ENS_16CompileConditionILi1000EEEEEvPT_S6_S6_PKS5_S8_S8_S8_PKfflPfPj,@function
        .size           _ZN13group_norm_v218gn_bwd_cuda_kernelI6__halfLi320ELi3ELi16ELi160ELi64ELb1ELb1ELi4ELi320ELi320ELi4ELb1ELi16ELb0ELb0ELNS_15WgradSyncMethodE3ENS_16CompileConditionILi1000EEEEEvPT_S6_S6_PKS5_S8_S8_S8_PKfflPfPj,(.L_x_1149 - _ZN13group_norm_v218gn_bwd_cuda_kernelI6__halfLi320ELi3ELi16ELi160ELi64ELb1ELb1ELi4ELi320ELi320ELi4ELb1ELi16ELb0ELb0ELNS_15WgradSyncMethodE3ENS_16CompileConditionILi1000EEEEEvPT_S6_S6_PKS5_S8_S8_S8_PKfflPfPj)
        .other          _ZN13group_norm_v218gn_bwd_cuda_kernelI6__halfLi320ELi3ELi16ELi160ELi64ELb1ELb1ELi4ELi320ELi320ELi4ELb1ELi16ELb0ELb0ELNS_15WgradSyncMethodE3ENS_16CompileConditionILi1000EEEEEvPT_S6_S6_PKS5_S8_S8_S8_PKfflPfPj,@"STO_CUDA_ENTRY STV_DEFAULT"
_ZN13group_norm_v218gn_bwd_cuda_kernelI6__halfLi320ELi3ELi16ELi160ELi64ELb1ELb1ELi4ELi320ELi320ELi4ELb1ELi16ELb0ELb0ELNS_15WgradSyncMethodE3ENS_16CompileConditionILi1000EEEEEvPT_S6_S6_PKS5_S8_S8_S8_PKfflPfPj:
.text._ZN13group_norm_v218gn_bwd_cuda_kernelI6__halfLi320ELi3ELi16ELi160ELi64ELb1ELb1ELi4ELi320ELi320ELi4ELb1ELi16ELb0ELb0ELNS_15WgradSyncMethodE3ENS_16CompileConditionILi1000EEEEEvPT_S6_S6_PKS5_S8_S8_S8_PKfflPfPj:
[----:B------:R-:W-:Y:S01]  /*0000*/  LDC R1, c[0x0][0x37c] ;  /* 0x0000df00ff017b82 */ /* 0x000fe20000000800 */
[----:B------:R-:W0:Y:S01]  /*0010*/  S2R R0, SR_CTAID.Y ;  /* 0x0000000000007919 */ /* 0x000e220000002600 */
[----:B------:R-:W1:Y:S01]  /*0020*/  LDCU.64 UR4, c[0x0][0x3c8] ;  /* 0x00007900ff0477ac */ /* 0x000e620008000a00 */
[----:B------:R-:W2:Y:S01]  /*0030*/  S2R R2, SR_CTAID.X ;  /* 0x0000000000027919 */ /* 0x000ea20000002500 */
[----:B------:R-:W3:Y:S01]  /*0040*/  LDCU.64 UR10, c[0x0][0x358] ;  /* 0x00006b00ff0a77ac */ /* 0x000ee20008000a00 */
[----:B-1----:R-:W-:Y:S02]  /*0050*/  MOV R28, UR4 ;  /* 0x00000004001c7c02 */ /* 0x002fe40008000f00 */
[----:B------:R-:W-:Y:S02]  /*0060*/  MOV R29, UR5 ;  /* 0x00000005001d7c02 */ /* 0x000fe40008000f00 */
        /* <DEDUP_REMOVED lines=20> */
.L_x_715:
[----:B------:R-:W2:Y:S04]  /*01b0*/  LD.E.STRONG.GPU R0, desc[UR10][R2.64+0x40] ;  /* 0x0000400a02007980 */ /* 0x000ea8000c10f900 */
[----:B--2---:R-:W-:Y:S01]  /*01c0*/  CCTL.IVALL ;  /* 0x00000000ff00798f */ /* 0x004fe20002000000 */
[----:B------:R-:W-:Y:S05]  /*01d0*/  YIELD ;  /* 0x0000000000007946 */ /* 0x000fea0003800000 */
[----:B-----5:R-:W-:-:S04]  /*01e0*/  LOP3.LUT R0, R0, R5, RZ, 0x3c, !PT ;  /* 0x0000000500007212 */ /* 0x020fc800078e3cff */
[----:B------:R-:W-:-:S13]  /*01f0*/  ISETP.GT.AND P0, PT, R0, -0x1, PT ;  /* 0xffffffff0000780c */ /* 0x000fda0003f04270 */
[----:B------:R-:W-:Y:S05]  /*0200*/  @P0 BRA `(.L_x_715) ;  /* 0xfffffffc00e80947 */ /* 0x000fea000383ffff */
.L_x_714:
[----:B------:R-:W-:Y:S05]  /*0210*/  WARPSYNC.ALL ;  /* 0x0000000000007948 */ /* 0x000fea0003800000 */
[----:B------:R-:W-:Y:S06]  /*0220*/  BAR.SYNC.DEFER_BLOCKING 0x0 ;  /* 0x0000000000007b1d */ /* 0x000fec0000010000 */
[----:B------:R-:W-:Y:S05]  /*0230*/  BRA `(.L_x_716) ;  /* 0x0000002400b47947 */ /* 0x000fea0003800000 */
.L_x_713:
        /* <DEDUP_REMOVED lines=8> */
[----:B------:R-:W-:-:S04]  /*02c0*/  IMAD R3, R3, 0x50, RZ ;  /* 0x0000005003037824 */ /* 0x000fc800078e02ff */
[----:B------:R-:W-:-:S05]  /*02d0*/  IMAD.MOV R3, RZ, RZ, -R3 ;  /* 0x000000ffff037224 */ /* 0x000fca00078e0a03 */
[----:B------:R-:W-:-:S04]  /*02e0*/  PRMT R3, R3, 0x7710, RZ ;  /* 0x0000771003037816 */ /* 0x000fc800000000ff */
[----:B------:R-:W-:-:S04]  /*02f0*/  IADD3 R3, PT, PT, R3, R4, RZ ;  /* 0x0000000403037210 */ /* 0x000fc80007ffe0ff */
[----:B------:R-:W-:-:S05]  /*0300*/  LOP3.LUT R12, R3, 0xffff, RZ, 0xc0, !PT ;  /* 0x0000ffff030c7812 */ /* 0x000fca00078ec0ff */
[----:B------:R-:W-:-:S05]  /*0310*/  IMAD R17, R47, 0x50, R12 ;  /* 0x000000502f117824 */ /* 0x000fca00078e020c */
[----:B------:R-:W-:-:S05]  /*0320*/  SHF.L.U32 R17, R17, 0x2, RZ ;  /* 0x0000000211117819 */ /* 0x000fca00000006ff */
[----:B-1----:R-:W-:-:S04]  /*0330*/  IMAD.WIDE.U32 R8, R17, 0x2, R8 ;  /* 0x0000000211087825 */ /* 0x002fc800078e0008 */
[----:B---3--:R-:W-:Y:S02]  /*0340*/  IMAD.WIDE.U32 R10, R17, 0x2, R10 ;  /* 0x00000002110a7825 */ /* 0x008fe400078e000a */
[----:B------:R-:W3:Y:S04]  /*0350*/  LDG.E.64.CONSTANT R8, desc[UR10][R8.64] ;  /* 0x0000000a08087981 */ /* 0x000ee8000c1e9b00 */
[----:B------:R-:W4:Y:S01]  /*0360*/  LDG.E.64.CONSTANT R10, desc[UR10][R10.64] ;  /* 0x0000000a0a0a7981 */ /* 0x000f22000c1e9b00 */
[----:B------:R-:W-:Y:S01]  /*0370*/  MOV R3, 0x400 ;  /* 0x0000040000037802 */ /* 0x000fe20000000f00 */
[----:B------:R-:W-:Y:S01]  /*0380*/  HFMA2 R13, -RZ, RZ, 0, 0 ;  /* 0x00000000ff0d7431 */ /* 0x000fe200000001ff */
[----:B------:R-:W-:Y:S01]  /*0390*/  MOV R14, R0 ;  /* 0x00000000000e7202 */ /* 0x000fe20000000f00 */
[----:B------:R-:W0:Y:S01]  /*03a0*/  S2R R6, SR_CgaCtaId ;  /* 0x0000000000067919 */ /* 0x000e220000008800 */
[----:B------:R-:W-:Y:S01]  /*03b0*/  IADD3 R3, PT, PT, R3, 0x2800, RZ ;  /* 0x0000280003037810 */ /* 0x000fe20007ffe0ff */
[----:B------:R-:W-:Y:S01]  /*03c0*/  IMAD.MOV.U32 R15, RZ, RZ, RZ ;  /* 0x000000ffff0f7224 */ /* 0x000fe200078e00ff */
[----:B------:R-:W-:-:S02]  /*03d0*/  CS2R R26, SRZ ;  /* 0x00000000001a7805 */ /* 0x000fc4000001ff00 */
[----:B------:R-:W-:Y:S02]  /*03e0*/  CS2R R24, SRZ ;  /* 0x0000000000187805 */ /* 0x000fe4000001ff00 */
[----:B------:R-:W-:Y:S02]  /*03f0*/  CS2R R22, SRZ ;  /* 0x0000000000167805 */ /* 0x000fe4000001ff00 */
[----:B------:R-:W-:Y:S01]  /*0400*/  CS2R R20, SRZ ;  /* 0x0000000000147805 */ /* 0x000fe2000001ff00 */
[----:B------:R-:W1:Y:S01]  /*0410*/  LDCU UR6, c[0x0][0x374] ;  /* 0x00006e80ff0677ac */ /* 0x000e620008000800 */
[----:B0-----:R-:W-:Y:S01]  /*0420*/  LEA R5, R6, R3, 0x18 ;  /* 0x0000000306057211 */ /* 0x001fe200078ec0ff */
[----:B------:R-:W-:Y:S01]  /*0430*/  IMAD.WIDE.U32 R6, R0, 0x4, RZ ;  /* 0x0000000400067825 */ /* 0x000fe200078e00ff */
[----:B------:R-:W-:-:S03]  /*0440*/  SHF.L.U32 R3, R2, 0x2, RZ ;  /* 0x0000000202037819 */ /* 0x000fc600000006ff */
[----:B------:R-:W-:Y:S01]  /*0450*/  IMAD R5, R12, 0x28, R5 ;  /* 0x000000280c057824 */ /* 0x000fe200078e0205 */
[----:B------:R-:W-:Y:S02]  /*0460*/  LOP3.LUT R3, R3, 0x3c, RZ, 0xc0, !PT ;  /* 0x0000003c03037812 */ /* 0x000fe400078ec0ff */
[C---:B------:R-:W-:Y:S02]  /*0470*/  LOP3.LUT R56, R6.reuse, 0x1c, RZ, 0xc0, !PT ;  /* 0x0000001c06387812 */ /* 0x040fe400078ec0ff */
[----:B--2---:R-:W-:Y:S01]  /*0480*/  IADD3 R54, P1, PT, R6, UR4, RZ ;  /* 0x0000000406367c10 */ /* 0x004fe2000ff3e0ff */
[----:B------:R-:W-:Y:S01]  /*0490*/  IMAD.IADD R3, R46, 0x1, R3 ;  /* 0x000000012e037824 */ /* 0x000fe200078e0203 */
[----:B------:R-:W-:Y:S02]  /*04a0*/  IADD3 R56, P0, PT, R56, UR4, RZ ;  /* 0x0000000438387c10 */ /* 0x000fe4000ff1e0ff */
[----:B------:R-:W-:Y:S01]  /*04b0*/  LEA R46, R46, R5, 0x3 ;  /* 0x000000052e2e7211 */ /* 0x000fe200078e18ff */
[----:B------:R-:W-:Y:S01]  /*04c0*/  IMAD R42, R3, 0xa00, R17 ;  /* 0x00000a00032a7824 */ /* 0x000fe200078e0211 */
[----:B------:R-:W-:-:S02]  /*04d0*/  LOP3.LUT R17, R17, 0xffff, RZ, 0xc0, !PT ;  /* 0x0000ffff11117812 */ /* 0x000fc400078ec0ff */
[----:B------:R-:W-:Y:S02]  /*04e0*/  IADD3.X R55, PT, PT, R7, UR5, RZ, P1, !PT ;  /* 0x0000000507377c10 */ /* 0x000fe40008ffe4ff */
[----:B------:R-:W-:Y:S01]  /*04f0*/  IADD3.X R57, PT, PT, RZ, UR5, RZ, P0, !PT ;  /* 0x00000005ff397c10 */ /* 0x000fe200087fe4ff */
[----:B------:R-:W-:-:S05]  /*0500*/  IMAD R17, R17, 0xccd, RZ ;  /* 0x00000ccd11117824 */ /* 0x000fca00078e02ff */
[----:B------:R-:W-:Y:S01]  /*0510*/  SHF.R.U32.HI R44, RZ, 0x13, R17 ;  /* 0x00000013ff2c7819 */ /* 0x000fe20000011611 */
[--C-:B---3--:R-:W-:Y:S02]  /*0520*/  HADD2.F32 R6, -RZ, R8.reuse.H0_H0 ;  /* 0x20000008ff067230 */ /* 0x108fe40000004100 */
[----:B------:R-:W-:Y:S02]  /*0530*/  HADD2.F32 R5, -RZ, R8.H1_H1 ;  /* 0x30000008ff057230 */ /* 0x000fe40000004100 */
[--C-:B------:R-:W-:Y:S02]  /*0540*/  HADD2.F32 R7, -RZ, R9.reuse.H0_H0 ;  /* 0x20000009ff077230 */ /* 0x100fe40000004100 */
[----:B------:R-:W-:Y:S02]  /*0550*/  HADD2.F32 R8, -RZ, R9.H1_H1 ;  /* 0x30000009ff087230 */ /* 0x000fe40000004100 */
[----:B----4-:R-:W-:Y:S02]  /*0560*/  HADD2.F32 R9, -RZ, R10.H0_H0 ;  /* 0x2000000aff097230 */ /* 0x010fe40000004100 */
[----:B------:R-:W-:-:S02]  /*0570*/  HADD2.F32 R12, -RZ, R11.H0_H0 ;  /* 0x2000000bff0c7230 */ /* 0x000fc40000004100 */
[----:B------:R-:W-:Y:S02]  /*0580*/  HADD2.F32 R10, -RZ, R10.H1_H1 ;  /* 0x3000000aff0a7230 */ /* 0x000fe40000004100 */
[----:B-1----:R-:W-:-:S07]  /*0590*/  HADD2.F32 R11, -RZ, R11.H1_H1 ;  /* 0x3000000bff0b7230 */ /* 0x002fce0000004100 */
.L_x_726:
[----:B0-----:R-:W0:Y:S01]  /*05a0*/  LDCU.64 UR4, c[0x0][0x3b8] ;  /* 0x00007700ff0477ac */ /* 0x001e220008000a00 */
[--C-:B------:R-:W-:Y:S02]  /*05b0*/  SHF.R.U64 R19, R14, 0x3, R15.reuse ;  /* 0x000000030e137819 */ /* 0x100fe4000000120f */
[----:B-1----:R-:W-:Y:S01]  /*05c0*/  SHF.R.U32.HI R30, RZ, 0x3, R15 ;  /* 0x00000003ff1e7819 */ /* 0x002fe2000001160f */
[----:B------:R-:W1:Y:S01]  /*05d0*/  LDCU.64 UR8, c[0x0][0x3a0] ;  /* 0x00007400ff0877ac */ /* 0x000e620008000a00 */
[C---:B------:R-:W-:Y:S02]  /*05e0*/  SHF.L.U32 R16, R19.reuse, 0x5, RZ ;  /* 0x0000000513107819 */ /* 0x040fe400000006ff */
[----:B------:R-:W-:Y:S01]  /*05f0*/  SHF.L.U64.HI R17, R19, 0x5, R30 ;  /* 0x0000000513117819 */ /* 0x000fe2000001021e */
[----:B------:R-:W-:Y:S01]  /*0600*/  IMAD R3, R30, 0x28000, RZ ;  /* 0x000280001e037824 */ /* 0x000fe200078e02ff */
[----:B------:R-:W-:Y:S01]  /*0610*/  MOV R43, RZ ;  /* 0x000000ff002b7202 */ /* 0x000fe20000000f00 */
[----:B------:R-:W-:-:S04]  /*0620*/  IMAD.WIDE.U32 R16, R44, 0x2, R16 ;  /* 0x000000022c107825 */ /* 0x000fc800078e0010 */
[----:B------:R-:W-:Y:S01]  /*0630*/  IMAD.WIDE.U32 R18, R19, 0x28000, R42 ;  /* 0x0002800013127825 */ /* 0x000fe200078e002a */
[----:B0-----:R-:W-:-:S04]  /*0640*/  LEA R28, P0, R16, UR4, 0x2 ;  /* 0x00000004101c7c11 */ /* 0x001fc8000f8010ff */
[----:B------:R-:W-:Y:S01]  /*0650*/  LEA.HI.X R29, R16, UR5, R17, 0x2, P0 ;  /* 0x00000005101d7c11 */ /* 0x000fe200080f1411 */
[----:B------:R-:W0:Y:S01]  /*0660*/  LDCU.64 UR4, c[0x0][0x398] ;  /* 0x00007300ff0477ac */ /* 0x000e220008000a00 */
[----:B------:R-:W-:Y:S02]  /*0670*/  IADD3 R17, PT, PT, R19, R3, RZ ;  /* 0x0000000313117210 */ /* 0x000fe40007ffe0ff */
[C---:B------:R-:W-:Y:S02]  /*0680*/  SHF.L.U32 R16, R18.reuse, 0x1, RZ ;  /* 0x0000000112107819 */ /* 0x040fe400000006ff */
        /* <DEDUP_REMOVED lines=14> */
[--C-:B---3--:R-:W-:Y:S02]  /*0770*/  HADD2.F32 R19, -RZ, R32.reuse.H1_H1 ;  /* 0x30000020ff137230 */ /* 0x108fe40000004100 */
[----:B------:R-:W-:Y:S02]  /*0780*/  HADD2.F32 R3, -RZ, R32.H0_H0 ;  /* 0x20000020ff037230 */ /* 0x000fe40000004100 */
[--C-:B------:R-:W-:Y:S02]  /*0790*/  HADD2.F32 R35, -RZ, R33.reuse.H0_H0 ;  /* 0x20000021ff237230 */ /* 0x100fe40000004100 */
[C---:B------:R-:W-:Y:S01]  /*07a0*/  FADD.FTZ R19, -R28.reuse, R19 ;  /* 0x000000131c137221 */ /* 0x040fe20000010100 */
[----:B------:R-:W-:Y:S02]  /*07b0*/  HADD2.F32 R39, -RZ, R33.H1_H1 ;  /* 0x30000021ff277230 */ /* 0x000fe40000004100 */
[C---:B------:R-:W-:Y:S01]  /*07c0*/  FADD.FTZ R3, -R28.reuse, R3 ;  /* 0x000000031c037221 */ /* 0x040fe20000010100 */
[----:B------:R-:W-:Y:S01]  /*07d0*/  FADD.FTZ R35, -R28, R35 ;  /* 0x000000231c237221 */ /* 0x000fe20000010100 */
[----:B0-----:R-:W-:-:S02]  /*07e0*/  FMUL.FTZ R19, R18, R19 ;  /* 0x0000001312137220 */ /* 0x001fc40000410000 */
[----:B------:R-:W-:Y:S01]  /*07f0*/  FMUL.FTZ R3, R18, R3 ;  /* 0x0000000312037220 */ /* 0x000fe20000410000 */
[----:B------:R-:W-:Y:S01]  /*0800*/  FADD.FTZ R39, -R28, R39 ;  /* 0x000000271c277221 */ /* 0x000fe20000010100 */
[----:B------:R-:W-:Y:S01]  /*0810*/  FMUL.FTZ R43, R18, R35 ;  /* 0x00000023122b7220 */ /* 0x000fe20000410000 */
[----:B------:R-:W-:Y:S01]  /*0820*/  FFMA.FTZ R32, R5, R19, R10 ;  /* 0x0000001305207223 */ /* 0x000fe2000001000a */
[----:B------:R-:W-:Y:S01]  /*0830*/  FFMA.FTZ R29, R6, R3, R9 ;  /* 0x00000003061d7223 */ /* 0x000fe20000010009 */
[----:B------:R-:W-:Y:S01]  /*0840*/  FMUL.FTZ R45, R18, R39 ;  /* 0x00000027122d7220 */ /* 0x000fe20000410000 */
[----:B------:R-:W-:Y:S01]  /*0850*/  FFMA.FTZ R28, R7, R43, R12 ;  /* 0x0000002b071c7223 */ /* 0x000fe2000001000c */
[----:B------:R-:W-:Y:S01]  /*0860*/  FMUL.FTZ R37, R32, -1.4426950216293334961 ;  /* 0xbfb8aa3b20257820 */ /* 0x000fe20000410000 */
[----:B------:R-:W-:Y:S01]  /*0870*/  FMUL.FTZ R33, R29, -1.4426950216293334961 ;  /* 0xbfb8aa3b1d217820 */ /* 0x000fe20000410000 */
[----:B------:R-:W-:Y:S01]  /*0880*/  FFMA.FTZ R34, R8, R45, R11 ;  /* 0x0000002d08227223 */ /* 0x000fe2000001000b */
[----:B------:R-:W-:-:S03]  /*0890*/  FMUL.FTZ R38, R28, -1.4426950216293334961 ;  /* 0xbfb8aa3b1c267820 */ /* 0x000fc60000410000 */
        /* <DEDUP_REMOVED lines=22> */
[--C-:B----4-:R-:W-:Y:S02]  /*0a00*/  HADD2.F32 R32, -RZ, R30.reuse.H0_H0 ;  /* 0x2000001eff207230 */ /* 0x110fe40000004100 */
[----:B-1----:R-:W-:Y:S01]  /*0a10*/  FADD.FTZ R49, -R33, 1 ;  /* 0x3f80000021317421 */ /* 0x002fe20000010100 */
[----:B------:R-:W-:Y:S02]  /*0a20*/  FMUL.FTZ R39, R36, R39 ;  /* 0x0000002724277220 */ /* 0x000fe40000410000 */
[----:B------:R-:W-:Y:S01]  /*0a30*/  FMUL.FTZ R32, R32, R35 ;  /* 0x0000002320207220 */ /* 0x000fe20000410000 */
[----:B------:R-:W-:Y:S01]  /*0a40*/  FFMA.FTZ R48, R34, R49, 1 ;  /* 0x3f80000022307423 */ /* 0x000fe20000010031 */
[----:B------:R-:W-:Y:S02]  /*0a50*/  HADD2.F32 R34, -RZ, R30.H1_H1 ;  /* 0x3000001eff227230 */ /* 0x000fe40000004100 */
[----:B------:R-:W-:Y:S01]  /*0a60*/  FFMA.FTZ R26, R3, R32, R26 ;  /* 0x00000020031a7223 */ /* 0x000fe2000001001a */
[----:B------:R-:W-:-:S02]  /*0a70*/  HADD2.F32 R30, -RZ, R31.H0_H0 ;  /* 0x2000001fff1e7230 */ /* 0x000fc40000004100 */
[----:B------:R-:W-:Y:S01]  /*0a80*/  FMUL.FTZ R40, R33, R48 ;  /* 0x0000003021287220 */ /* 0x000fe20000410000 */
[----:B------:R-:W-:Y:S01]  /*0a90*/  FMUL.FTZ R48, R6, R32 ;  /* 0x0000002006307220 */ /* 0x000fe20000410000 */
[----:B------:R-:W-:Y:S01]  /*0aa0*/  FMUL.FTZ R34, R34, R39 ;  /* 0x0000002722227220 */ /* 0x000fe20000410000 */
[----:B------:R-:W-:Y:S02]  /*0ab0*/  HADD2.F32 R31, -RZ, R31.H1_H1 ;  /* 0x3000001fff1f7230 */ /* 0x000fe40000004100 */
[----:B------:R-:W-:Y:S01]  /*0ac0*/  FMUL.FTZ R38, R30, R37 ;  /* 0x000000251e267220 */ /* 0x000fe20000410000 */
[----:B------:R-:W-:Y:S01]  /*0ad0*/  FADD.FTZ R30, RZ, R48 ;  /* 0x00000030ff1e7221 */ /* 0x000fe20000010000 */
[C---:B--2---:R-:W-:Y:S02]  /*0ae0*/  IMAD.SHL.U32 R53, R28.reuse, 0x8, RZ ;  /* 0x000000081c357824 */ /* 0x044fe400078e00ff */
[----:B------:R-:W-:Y:S01]  /*0af0*/  FMUL.FTZ R51, R5, R34 ;  /* 0x0000002205337220 */ /* 0x000fe20000410000 */
[----:B------:R-:W-:Y:S01]  /*0b00*/  FFMA.FTZ R36, R3, R48, RZ ;  /* 0x0000003003247223 */ /* 0x000fe200000100ff */
[----:B------:R-:W-:Y:S01]  /*0b10*/  SHF.L.U64.HI R52, R28, 0x3, R29 ;  /* 0x000000031c347819 */ /* 0x000fe2000001021d */
[----:B------:R-:W-:Y:S01]  /*0b20*/  FMUL.FTZ R40, R31, R40 ;  /* 0x000000281f287220 */ /* 0x000fe20000410000 */
[----:B------:R-:W-:Y:S01]  /*0b30*/  ISETP.GE.U32.AND P0, PT, R14, R53, PT ;  /* 0x000000350e00720c */ /* 0x000fe20003f06070 */
[----:B------:R-:W-:Y:S01]  /*0b40*/  FMUL.FTZ R50, R7, R38 ;  /* 0x0000002607327220 */ /* 0x000fe20000410000 */
[----:B------:R-:W-:Y:S01]  /*0b50*/  FADD.FTZ R31, R30, R51 ;  /* 0x000000331e1f7221 */ /* 0x000fe20000010000 */
[----:B------:R-:W-:Y:S01]  /*0b60*/  FFMA.FTZ R36, R19, R51, R36 ;  /* 0x0000003313247223 */ /* 0x000fe20000010024 */
[----:B------:R-:W-:Y:S01]  /*0b70*/  ISETP.GE.AND.EX P0, PT, R15, R52, PT, P0 ;  /* 0x000000340f00720c */ /* 0x000fe20003f06300 */
[----:B------:R-:W-:Y:S01]  /*0b80*/  FMUL.FTZ R49, R8, R40 ;  /* 0x0000002808317220 */ /* 0x000fe20000410000 */
        /* <DEDUP_REMOVED lines=12> */
[----:B------:R-:W-:Y:S06]  /*0c50*/  BAR.SYNC.DEFER_BLOCKING 0x0 ;  /* 0x0000000000007b1d */ /* 0x000fec0000010000 */
[----:B------:R-:W-:Y:S05]  /*0c60*/  @!P0 BRA `(.L_x_717) ;  /* 0x0000000000b88947 */ /* 0x000fea0003800000 */
[----:B------:R-:W1:Y:S01]  /*0c70*/  S2UR UR5, SR_CgaCtaId ;  /* 0x00000000000579c3 */ /* 0x000e620000008800 */
[----:B------:R-:W-:Y:S01]  /*0c80*/  UMOV UR4, 0x400 ;  /* 0x0000040000047882 */ /* 0x000fe20000000000 */
[----:B0-----:R-:W-:Y:S02]  /*0c90*/  SHF.R.U32.HI R31, RZ, 0x4, R4 ;  /* 0x00000004ff1f7819 */ /* 0x001fe40000011604 */
[C---:B------:R-:W-:Y:S02]  /*0ca0*/  SHF.L.U32 R30, R4.reuse, 0x1, RZ ;  /* 0x00000001041e7819 */ /* 0x040fe400000006ff */
[----:B------:R-:W-:Y:S02]  /*0cb0*/  SHF.L.U32 R33, R4, 0x3, RZ ;  /* 0x0000000304217819 */ /* 0x000fe400000006ff */
[----:B------:R-:W-:Y:S02]  /*0cc0*/  LOP3.LUT R32, R31, R4, RZ, 0x3c, !PT ;  /* 0x000000041f207212 */ /* 0x000fe400078e3cff */
[----:B------:R-:W-:-:S02]  /*0cd0*/  LOP3.LUT R31, R30, 0x18, RZ, 0xc0, !PT ;  /* 0x000000181e1f7812 */ /* 0x000fc400078ec0ff */
[----:B------:R-:W-:Y:S02]  /*0ce0*/  LOP3.LUT R39, R33, 0x1fe0, RZ, 0xc0, !PT ;  /* 0x00001fe021277812 */ /* 0x000fe400078ec0ff */
[C---:B------:R-:W-:Y:S02]  /*0cf0*/  LOP3.LUT R33, R31.reuse, 0x8, RZ, 0x3c, !PT ;  /* 0x000000081f217812 */ /* 0x040fe400078e3cff */
[C---:B------:R-:W-:Y:S02]  /*0d00*/  LOP3.LUT R35, R31.reuse, 0x10, RZ, 0x3c, !PT ;  /* 0x000000101f237812 */ /* 0x040fe400078e3cff */
[----:B------:R-:W-:Y:S02]  /*0d10*/  LOP3.LUT R37, R31, 0x18, RZ, 0x3c, !PT ;  /* 0x000000181f257812 */ /* 0x000fe400078e3cff */
[----:B------:R-:W-:Y:S01]  /*0d20*/  SHF.L.U32 R32, R32, 0x3, RZ ;  /* 0x0000000320207819 */ /* 0x000fe200000006ff */
[----:B-1----:R-:W-:-:S03]  /*0d30*/  ULEA UR4, UR5, UR4, 0x18 ;  /* 0x0000000405047291 */ /* 0x002fc6000f8ec0ff */
[----:B------:R-:W-:-:S03]  /*0d40*/  LOP3.LUT R32, R32, 0x18, RZ, 0xc0, !PT ;  /* 0x0000001820207812 */ /* 0x000fc600078ec0ff */
[----:B------:R-:W-:Y:S02]  /*0d50*/  LEA R30, R4, UR4, 0x5 ;  /* 0x00000004041e7c11 */ /* 0x000fe4000f8e28ff */
[----:B------:R-:W-:Y:S02]  /*0d60*/  IADD3 R59, PT, PT, R39, UR4, R32 ;  /* 0x00000004273b7c10 */ /* 0x000fe4000fffe020 */
[C---:B------:R-:W-:Y:S01]  /*0d70*/  IADD3 R40, PT, PT, R30.reuse, R33, RZ ;  /* 0x000000211e287210 */ /* 0x040fe20007ffe0ff */
[C---:B------:R-:W-:Y:S01]  /*0d80*/  IMAD.IADD R38, R30.reuse, 0x1, R31 ;  /* 0x000000011e267824 */ /* 0x040fe200078e021f */
[C---:B------:R-:W-:Y:S02]  /*0d90*/  IADD3 R41, PT, PT, R30.reuse, R35, RZ ;  /* 0x000000231e297210 */ /* 0x040fe40007ffe0ff */
[----:B------:R-:W-:Y:S02]  /*0da0*/  IADD3 R58, PT, PT, R30, R37, RZ ;  /* 0x000000251e3a7210 */ /* 0x000fe40007ffe0ff */
[----:B------:R0:W-:Y:S01]  /*0db0*/  STS.64 [R38], R26 ;  /* 0x0000001a26007388 */ /* 0x0001e20000000a00 */
[----:B------:R-:W-:-:S03]  /*0dc0*/  SHF.L.U32 R39, R0, 0x1, RZ ;  /* 0x0000000100277819 */ /* 0x000fc600000006ff */
[----:B------:R1:W-:Y:S01]  /*0dd0*/  STS.64 [R40], R24 ;  /* 0x0000001828007388 */ /* 0x0003e20000000a00 */
[----:B------:R-:W-:-:S03]  /*0de0*/  LOP3.LUT R61, R39, 0x1fff0, RZ, 0xc0, !PT ;  /* 0x0001fff0273d7812 */ /* 0x000fc600078ec0ff */
[----:B------:R-:W-:Y:S01]  /*0df0*/  STS.64 [R41], R22 ;  /* 0x0000001629007388 */ /* 0x000fe20000000a00 */
[----:B------:R-:W-:-:S03]  /*0e00*/  LOP3.LUT R61, R61, 0xf, R2, 0xf8, !PT ;  /* 0x0000000f3d3d7812 */ /* 0x000fc600078ef802 */
        /* <DEDUP_REMOVED lines=11> */
[----:B------:R-:W-:-:S02]  /*0ec0*/  IMAD.SHL.U32 R31, R40, 0x2, RZ ;  /* 0x00000002281f7824 */ /* 0x000fc400078e00ff */
[----:B--2---:R-:W-:Y:S01]  /*0ed0*/  FADD.FTZ R41, R41, R32 ;  /* 0x0000002029297221 */ /* 0x004fe20000010000 */
[----:B------:R-:W-:Y:S01]  /*0ee0*/  FADD.FTZ R30, R30, R33 ;  /* 0x000000211e1e7221 */ /* 0x000fe20000010000 */
[----:B0-----:R-:W-:-:S04]  /*0ef0*/  IMAD.WIDE.U32 R38, R31, 0x4, R38 ;  /* 0x000000041f267825 */ /* 0x001fc800078e0026 */
[----:B---3--:R-:W-:Y:S01]  /*0f00*/  FADD.FTZ R41, R41, R34 ;  /* 0x0000002229297221 */ /* 0x008fe20000010000 */
[----:B------:R-:W-:-:S03]  /*0f10*/  FADD.FTZ R30, R30, R35 ;  /* 0x000000231e1e7221 */ /* 0x000fc60000010000 */
[----:B----4-:R-:W-:Y:S01]  /*0f20*/  FADD.FTZ R36, R41, R36 ;  /* 0x0000002429247221 */ /* 0x010fe20000010000 */
[----:B------:R-:W-:-:S05]  /*0f30*/  FADD.FTZ R37, R30, R37 ;  /* 0x000000251e257221 */ /* 0x000fca0000010000 */
[----:B------:R1:W-:Y:S02]  /*0f40*/  STG.E.64 desc[UR10][R38.64+0x2000], R36 ;  /* 0x0020002426007986 */ /* 0x0003e4000c101b0a */
.L_x_717:
[----:B------:R-:W-:Y:S01]  /*0f50*/  BSSY.RECONVERGENT B0, `(.L_x_718) ;  /* 0x0000125000007945 */ /* 0x000fe20003800200 */
[----:B------:R-:W-:Y:S01]  /*0f60*/  HFMA2 R41, -RZ, RZ, 0, 0 ;  /* 0x00000000ff297431 */ /* 0x000fe200000001ff */
[----:B0-----:R-:W-:Y:S02]  /*0f70*/  MOV R30, RZ ;  /* 0x000000ff001e7202 */ /* 0x001fe40000000f00 */
[----:B------:R-:W-:Y:S05]  /*0f80*/  @P1 BRA `(.L_x_719) ;  /* 0x0000001000841947 */ /* 0x000fea0003800000 */
        /* <DEDUP_REMOVED lines=28> */
[----:B------:R-:W-:-:S03]  /*1150*/  SHF.R.U32.HI R33, RZ, 0x2, R34 ;  /* 0x00000002ff217819 */ /* 0x000fc60000011622 */
[----:B------:R-:W-:Y:S02]  /*1160*/  IADD3 R34, PT, PT, R39, R32, RZ ;  /* 0x0000002027227210 */ /* 0x000fe40007ffe0ff */
[----:B------:R-:W-:-:S04]  /*1170*/  IMAD R32, R33, 0x28, R38 ;  /* 0x0000002821207824 */ /* 0x000fc800078e0226 */
[----:B------:R-:W2:Y:S01]  /*1180*/  LDS.64 R34, [R34] ;  /* 0x0000000022227984 */ /* 0x000ea20000000a00 */
[----:B------:R-:W-:-:S06]  /*1190*/  IADD3 R32, PT, PT, R39, R32, RZ ;  /* 0x0000002027207210 */ /* 0x000fcc0007ffe0ff */
[----:B------:R-:W3:Y:S01]  /*11a0*/  LDS.64 R32, [R32] ;  /* 0x0000000020207984 */ /* 0x000ee20000000a00 */
[----:B0-----:R-:W-:Y:S01]  /*11b0*/  FADD.FTZ R41, RZ, R30 ;  /* 0x0000001eff297221 */ /* 0x001fe20000010000 */
[----:B------:R-:W-:Y:S01]  /*11c0*/  FADD.FTZ R30, RZ, R31 ;  /* 0x0000001fff1e7221 */ /* 0x000fe20000010000 */
[----:B------:R-:W-:Y:S02]  /*11d0*/  IMAD.IADD R31, R39, 0x1, R58 ;  /* 0x00000001271f7824 */ /* 0x000fe400078e023a */
[----:B-1----:R-:W-:Y:S01]  /*11e0*/  FADD.FTZ R41, R41, R36 ;  /* 0x0000002429297221 */ /* 0x002fe20000010000 */
[----:B------:R-:W-:Y:S01]  /*11f0*/  FADD.FTZ R36, R30, R37 ;  /* 0x000000251e247221 */ /* 0x000fe20000010000 */
[----:B------:R-:W-:Y:S02]  /*1200*/  IMAD R58, R59, 0x28, R38 ;  /* 0x000000283b3a7824 */ /* 0x000fe400078e0226 */
[----:B------:R-:W0:Y:S03]  /*1210*/  LDS.64 R30, [R31] ;  /* 0x000000001f1e7984 */ /* 0x000e260000000a00 */
[----:B------:R-:W-:Y:S01]  /*1220*/  IADD3 R59, PT, PT, R39, R58, RZ ;  /* 0x0000003a273b7210 */ /* 0x000fe20007ffe0ff */
[----:B--2---:R-:W-:Y:S01]  /*1230*/  FADD.FTZ R37, R41, R34 ;  /* 0x0000002229257221 */ /* 0x004fe20000010000 */
[----:B------:R-:W-:Y:S01]  /*1240*/  FADD.FTZ R36, R36, R35 ;  /* 0x0000002324247221 */ /* 0x000fe20000010000 */
[----:B------:R-:W-:-:S02]  /*1250*/  LOP3.LUT R41, R40, 0x18, RZ, 0xfc, !PT ;  /* 0x0000001828297812 */ /* 0x000fc400078efcff */
[----:B------:R1:W2:Y:S02]  /*1260*/  LDS.64 R34, [R59] ;  /* 0x000000003b227984 */ /* 0x0002a40000000a00 */
[----:B------:R-:W-:Y:S01]  /*1270*/  SHF.R.U32.HI R41, RZ, 0x2, R41 ;  /* 0x00000002ff297819 */ /* 0x000fe20000011629 */
[----:B---3--:R-:W-:Y:S01]  /*1280*/  FADD.FTZ R58, R36, R33 ;  /* 0x00000021243a7221 */ /* 0x008fe20000010000 */
[C---:B------:R-:W-:Y:S01]  /*1290*/  LOP3.LUT R33, R40.reuse, 0x1c, RZ, 0xfc, !PT ;  /* 0x0000001c28217812 */ /* 0x040fe200078efcff */
[----:B------:R-:W-:Y:S02]  /*12a0*/  FADD.FTZ R37, R37, R32 ;  /* 0x0000002025257221 */ /* 0x000fe40000010000 */
[----:B------:R-:W-:Y:S01]  /*12b0*/  IMAD R32, R41, 0x28, R38 ;  /* 0x0000002829207824 */ /* 0x000fe200078e0226 */
[----:B------:R-:W-:Y:S02]  /*12c0*/  SHF.R.U32.HI R33, RZ, 0x2, R33 ;  /* 0x00000002ff217819 */ /* 0x000fe40000011621 */
[----:B------:R-:W-:-:S02]  /*12d0*/  IADD3 R41, PT, PT, R40, 0x20, RZ ;  /* 0x0000002028297810 */ /* 0x000fc40007ffe0ff */
[----:B------:R-:W-:Y:S01]  /*12e0*/  IADD3 R32, PT, PT, R39, R32, RZ ;  /* 0x0000002027207210 */ /* 0x000fe20007ffe0ff */
[----:B------:R-:W-:Y:S01]  /*12f0*/  IMAD R36, R33, 0x28, R38 ;  /* 0x0000002821247824 */ /* 0x000fe200078e0226 */
[----:B-1----:R-:W-:-:S04]  /*1300*/  SHF.R.U32.HI R59, RZ, 0x2, R41 ;  /* 0x00000002ff3b7819 */ /* 0x002fc80000011629 */
[----:B------:R-:W1:Y:S01]  /*1310*/  LDS.64 R32, [R32] ;  /* 0x0000000020207984 */ /* 0x000e620000000a00 */
[----:B------:R-:W-:Y:S01]  /*1320*/  IADD3 R36, PT, PT, R39, R36, RZ ;  /* 0x0000002427247210 */ /* 0x000fe20007ffe0ff */
[----:B0-----:R-:W-:Y:S01]  /*1330*/  FADD.FTZ R41, R37, R30 ;  /* 0x0000001e25297221 */ /* 0x001fe20000010000 */
[----:B------:R-:W-:-:S04]  /*1340*/  IMAD R30, R59, 0x28, R38 ;  /* 0x000000283b1e7824 */ /* 0x000fc800078e0226 */
[----:B------:R-:W0:Y:S01]  /*1350*/  LDS.64 R36, [R36] ;  /* 0x0000000024247984 */ /* 0x000e220000000a00 */
[----:B------:R-:W-:Y:S01]  /*1360*/  FADD.FTZ R58, R58, R31 ;  /* 0x0000001f3a3a7221 */ /* 0x000fe20000010000 */
[----:B------:R-:W-:Y:S02]  /*1370*/  IMAD.IADD R30, R39, 0x1, R30 ;  /* 0x00000001271e7824 */ /* 0x000fe400078e021e */
[----:B--2---:R-:W-:Y:S01]  /*1380*/  FADD.FTZ R41, R41, R34 ;  /* 0x0000002229297221 */ /* 0x004fe20000010000 */
[----:B------:R-:W-:-:S03]  /*1390*/  IADD3 R34, PT, PT, R40, 0x24, RZ ;  /* 0x0000002428227810 */ /* 0x000fc60007ffe0ff */
[----:B------:R-:W2:Y:S01]  /*13a0*/  LDS.64 R30, [R30] ;  /* 0x000000001e1e7984 */ /* 0x000ea20000000a00 */
[----:B------:R-:W-:Y:S01]  /*13b0*/  FADD.FTZ R58, R58, R35 ;  /* 0x000000233a3a7221 */ /* 0x000fe20000010000 */
[----:B------:R-:W-:Y:S02]  /*13c0*/  IADD3 R35, PT, PT, R40, 0x28, RZ ;  /* 0x0000002828237810 */ /* 0x000fe40007ffe0ff */
[----:B------:R-:W-:-:S05]  /*13d0*/  SHF.R.U32.HI R59, RZ, 0x2, R34 ;  /* 0x00000002ff3b7819 */ /* 0x000fca0000011622 */
[----:B------:R-:W-:Y:S01]  /*13e0*/  IMAD R34, R59, 0x28, R38 ;  /* 0x000000283b227824 */ /* 0x000fe200078e0226 */
[----:B------:R-:W-:-:S04]  /*13f0*/  SHF.R.U32.HI R59, RZ, 0x2, R35 ;  /* 0x00000002ff3b7819 */ /* 0x000fc80000011623 */
[----:B------:R-:W-:Y:S01]  /*1400*/  IADD3 R34, PT, PT, R39, R34, RZ ;  /* 0x0000002227227210 */ /* 0x000fe20007ffe0ff */
[----:B-1----:R-:W-:Y:S01]  /*1410*/  FADD.FTZ R41, R41, R32 ;  /* 0x0000002029297221 */ /* 0x002fe20000010000 */
[----:B------:R-:W-:Y:S02]  /*1420*/  IMAD R32, R59, 0x28, R38 ;  /* 0x000000283b207824 */ /* 0x000fe400078e0226 */
[----:B------:R-:W-:Y:S02]  /*1430*/  FADD.FTZ R58, R58, R33 ;  /* 0x000000213a3a7221 */ /* 0x000fe40000010000 */
[----:B------:R-:W1:Y:S01]  /*1440*/  LDS.64 R34, [R34] ;  /* 0x0000000022227984 */ /* 0x000e620000000a00 */
        /* <DEDUP_REMOVED lines=12> */
[----:B------:R-:W-:Y:S01]  /*1510*/  IMAD R30, R31, 0x28, R38 ;  /* 0x000000281f1e7824 */ /* 0x000fe200078e0226 */
[----:B------:R-:W-:-:S04]  /*1520*/  IADD3 R31, PT, PT, R40, 0x34, RZ ;  /* 0x00000034281f7810 */ /* 0x000fc80007ffe0ff */
[----:B------:R-:W0:Y:S01]  /*1530*/  LDS.64 R36, [R36] ;  /* 0x0000000024247984 */ /* 0x000e220000000a00 */
[----:B------:R-:W-:Y:S02]  /*1540*/  SHF.R.U32.HI R31, RZ, 0x2, R31 ;  /* 0x00000002ff1f7819 */ /* 0x000fe4000001161f */
[----:B------:R-:W-:Y:S01]  /*1550*/  IADD3 R30, PT, PT, R39, R30, RZ ;  /* 0x0000001e271e7210 */ /* 0x000fe20007ffe0ff */
[----:B-1----:R-:W-:Y:S02]  /*1560*/  FADD.FTZ R41, R41, R34 ;  /* 0x0000002229297221 */ /* 0x002fe40000010000 */
[----:B------:R-:W-:Y:S02]  /*1570*/  IMAD R34, R31, 0x28, R38 ;  /* 0x000000281f227824 */ /* 0x000fe400078e0226 */
[----:B------:R-:W-:Y:S01]  /*1580*/  FADD.FTZ R58, R58, R35 ;  /* 0x000000233a3a7221 */ /* 0x000fe20000010000 */
[----:B------:R-:W1:Y:S01]  /*1590*/  LDS.64 R30, [R30] ;  /* 0x000000001e1e7984 */ /* 0x000e620000000a00 */
[----:B------:R-:W-:-:S02]  /*15a0*/  IMAD.IADD R34, R39, 0x1, R34 ;  /* 0x0000000127227824 */ /* 0x000fc400078e0222 */
[----:B---3--:R-:W-:Y:S01]  /*15b0*/  FADD.FTZ R41, R41, R32 ;  /* 0x0000002029297221 */ /* 0x008fe20000010000 */
[----:B------:R-:W-:-:S03]  /*15c0*/  IADD3 R32, PT, PT, R40, 0x38, RZ ;  /* 0x0000003828207810 */ /* 0x000fc60007ffe0ff */
[----:B------:R-:W2:Y:S01]  /*15d0*/  LDS.64 R34, [R34] ;  /* 0x0000000022227984 */ /* 0x000ea20000000a00 */
[----:B------:R-:W-:Y:S01]  /*15e0*/  FADD.FTZ R58, R58, R33 ;  /* 0x000000213a3a7221 */ /* 0x000fe20000010000 */
[----:B------:R-:W-:-:S05]  /*15f0*/  SHF.R.U32.HI R59, RZ, 0x2, R32 ;  /* 0x00000002ff3b7819 */ /* 0x000fca0000011620 */
        /* <DEDUP_REMOVED lines=9> */
[----:B------:R-:W-:Y:S01]  /*1690*/  IADD3 R31, PT, PT, R40, 0x40, RZ ;  /* 0x00000040281f7810 */ /* 0x000fe20007ffe0ff */
[----:B------:R-:W-:-:S03]  /*16a0*/  IMAD R30, R33, 0x28, R38 ;  /* 0x00000028211e7824 */ /* 0x000fc600078e0226 */
[----:B------:R-:W-:Y:S01]  /*16b0*/  SHF.R.U32.HI R31, RZ, 0x2, R31 ;  /* 0x00000002ff1f7819 */ /* 0x000fe2000001161f */
[----:B------:R-:W-:Y:S02]  /*16c0*/  IMAD.IADD R32, R39, 0x1, R30 ;  /* 0x0000000127207824 */ /* 0x000fe400078e021e */
[----:B--2---:R-:W-:Y:S01]  /*16d0*/  FADD.FTZ R41, R41, R34 ;  /* 0x0000002229297221 */ /* 0x004fe20000010000 */
[----:B------:R-:W-:Y:S01]  /*16e0*/  FADD.FTZ R58, R58, R35 ;  /* 0x000000233a3a7221 */ /* 0x000fe20000010000 */
[C---:B------:R-:W-:Y:S01]  /*16f0*/  IADD3 R35, PT, PT, R40.reuse, 0x48, RZ ;  /* 0x0000004828237810 */ /* 0x040fe20007ffe0ff */
[----:B------:R-:W-:Y:S01]  /*1700*/  IMAD R30, R31, 0x28, R38 ;  /* 0x000000281f1e7824 */ /* 0x000fe200078e0226 */
[----:B------:R-:W-:Y:S01]  /*1710*/  IADD3 R31, PT, PT, R40, 0x44, RZ ;  /* 0x00000044281f7810 */ /* 0x000fe20007ffe0ff */
[----:B------:R-:W1:Y:S03]  /*1720*/  LDS.64 R32, [R32] ;  /* 0x0000000020207984 */ /* 0x000e660000000a00 */
[----:B------:R-:W-:-:S02]  /*1730*/  IADD3 R30, PT, PT, R39, R30, RZ ;  /* 0x0000001e271e7210 */ /* 0x000fc40007ffe0ff */
[----:B0-----:R-:W-:-:S04]  /*1740*/  SHF.R.U32.HI R59, RZ, 0x2, R31 ;  /* 0x00000002ff3b7819 */ /* 0x001fc8000001161f */
[----:B------:R-:W0:Y:S01]  /*1750*/  LDS.64 R30, [R30] ;  /* 0x000000001e1e7984 */ /* 0x000e220000000a00 */
[----:B------:R-:W-:Y:S01]  /*1760*/  IMAD R34, R59, 0x28, R38 ;  /* 0x000000283b227824 */ /* 0x000fe200078e0226 */
[----:B------:R-:W-:-:S04]  /*1770*/  SHF.R.U32.HI R59, RZ, 0x2, R35 ;  /* 0x00000002ff3b7819 */ /* 0x000fc80000011623 */
[----:B------:R-:W-:-:S06]  /*1780*/  IADD3 R34, PT, PT, R39, R34, RZ ;  /* 0x0000002227227210 */ /* 0x000fcc0007ffe0ff */
[----:B------:R-:W2:Y:S01]  /*1790*/  LDS.64 R34, [R34] ;  /* 0x0000000022227984 */ /* 0x000ea20000000a00 */
[----:B---3--:R-:W-:Y:S01]  /*17a0*/  FADD.FTZ R41, R41, R36 ;  /* 0x0000002429297221 */ /* 0x008fe20000010000 */
[----:B------:R-:W-:Y:S02]  /*17b0*/  IMAD R36, R59, 0x28, R38 ;  /* 0x000000283b247824 */ /* 0x000fe400078e0226 */
[----:B------:R-:W-:Y:S02]  /*17c0*/  FADD.FTZ R58, R58, R37 ;  /* 0x000000253a3a7221 */ /* 0x000fe40000010000 */
[----:B------:R-:W-:Y:S02]  /*17d0*/  IMAD.IADD R59, R39, 0x1, R36 ;  /* 0x00000001273b7824 */ /* 0x000fe400078e0224 */
[----:B-1----:R-:W-:Y:S01]  /*17e0*/  FADD.FTZ R37, R41, R32 ;  /* 0x0000002029257221 */ /* 0x002fe20000010000 */
[----:B------:R-:W-:Y:S01]  /*17f0*/  FADD.FTZ R36, R58, R33 ;  /* 0x000000213a247221 */ /* 0x000fe20000010000 */
[----:B------:R-:W-:Y:S01]  /*1800*/  IADD3 R41, PT, PT, R40, 0x4c, RZ ;  /* 0x0000004c28297810 */ /* 0x000fe20007ffe0ff */
[----:B------:R-:W1:Y:S03]  /*1810*/  LDS.64 R32, [R59] ;  /* 0x000000003b207984 */ /* 0x000e660000000a00 */
[----:B------:R-:W-:Y:S01]  /*1820*/  SHF.R.U32.HI R41, RZ, 0x2, R41 ;  /* 0x00000002ff297819 */ /* 0x000fe20000011629 */
[----:B0-----:R-:W-:Y:S01]  /*1830*/  FADD.FTZ R37, R37, R30 ;  /* 0x0000001e25257221 */ /* 0x001fe20000010000 */
[----:B------:R-:W-:-:S03]  /*1840*/  FADD.FTZ R36, R36, R31 ;  /* 0x0000001f24247221 */ /* 0x000fc60000010000 */
[----:B------:R-:W-:Y:S01]  /*1850*/  IMAD R30, R41, 0x28, R38 ;  /* 0x00000028291e7824 */ /* 0x000fe200078e0226 */
[----:B------:R-:W-:-:S04]  /*1860*/  IADD3 R31, PT, PT, R40, 0x50, RZ ;  /* 0x00000050281f7810 */ /* 0x000fc80007ffe0ff */
[----:B------:R-:W-:Y:S02]  /*1870*/  IADD3 R30, PT, PT, R39, R30, RZ ;  /* 0x0000001e271e7210 */ /* 0x000fe40007ffe0ff */
[----:B------:R-:W-:Y:S01]  /*1880*/  SHF.R.U32.HI R41, RZ, 0x2, R31 ;  /* 0x00000002ff297819 */ /* 0x000fe2000001161f */
[----:B--2---:R-:W-:-:S03]  /*1890*/  FADD.FTZ R37, R37, R34 ;  /* 0x0000002225257221 */ /* 0x004fc60000010000 */
[----:B------:R-:W0:Y:S01]  /*18a0*/  LDS.64 R30, [R30] ;  /* 0x000000001e1e7984 */ /* 0x000e220000000a00 */
[----:B------:R-:W-:Y:S02]  /*18b0*/  IMAD R58, R41, 0x28, R38 ;  /* 0x00000028293a7824 */ /* 0x000fe400078e0226 */
[----:B------:R-:W-:Y:S01]  /*18c0*/  FADD.FTZ R36, R36, R35 ;  /* 0x0000002324247221 */ /* 0x000fe20000010000 */
[----:B------:R-:W-:Y:S02]  /*18d0*/  VIADD R35, R40, 0x54 ;  /* 0x0000005428237836 */ /* 0x000fe40000000000 */
[----:B------:R-:W-:-:S03]  /*18e0*/  IADD3 R34, PT, PT, R39, R58, RZ ;  /* 0x0000003a27227210 */ /* 0x000fc60007ffe0ff */
[----:B------:R-:W-:-:S03]  /*18f0*/  SHF.R.U32.HI R41, RZ, 0x2, R35 ;  /* 0x00000002ff297819 */ /* 0x000fc60000011623 */
[----:B------:R-:W2:Y:S02]  /*1900*/  LDS.64 R34, [R34] ;  /* 0x0000000022227984 */ /* 0x000ea40000000a00 */
[----:B------:R-:W-:Y:S02]  /*1910*/  IMAD R58, R41, 0x28, R38 ;  /* 0x00000028293a7824 */ /* 0x000fe400078e0226 */
[----:B-1----:R-:W-:Y:S01]  /*1920*/  FADD.FTZ R41, R37, R32 ;  /* 0x0000002025297221 */ /* 0x002fe20000010000 */
[----:B------:R-:W-:Y:S01]  /*1930*/  FADD.FTZ R32, R36, R33 ;  /* 0x0000002124207221 */ /* 0x000fe20000010000 */
[C---:B------:R-:W-:Y:S02]  /*1940*/  IADD3 R33, PT, PT, R40.reuse, 0x58, RZ ;  /* 0x0000005828217810 */ /* 0x040fe40007ffe0ff */
[----:B------:R-:W-:Y:S02]  /*1950*/  IADD3 R37, PT, PT, R40, 0x5c, RZ ;  /* 0x0000005c28257810 */ /* 0x000fe40007ffe0ff */
[----:B------:R-:W-:-:S02]  /*1960*/  SHF.R.U32.HI R33, RZ, 0x2, R33 ;  /* 0x00000002ff217819 */ /* 0x000fc40000011621 */
[----:B------:R-:W-:Y:S02]  /*1970*/  IADD3 R36, PT, PT, R39, R58, RZ ;  /* 0x0000003a27247210 */ /* 0x000fe40007ffe0ff */
[----:B------:R-:W-:Y:S01]  /*1980*/  SHF.R.U32.HI R59, RZ, 0x2, R37 ;  /* 0x00000002ff3b7819 */ /* 0x000fe20000011625 */
[----:B------:R-:W-:-:S03]  /*1990*/  IMAD R58, R33, 0x28, R38 ;  /* 0x00000028213a7824 */ /* 0x000fc600078e0226 */
[----:B------:R-:W1:Y:S01]  /*19a0*/  LDS.64 R36, [R36] ;  /* 0x0000000024247984 */ /* 0x000e620000000a00 */
[----:B------:R-:W-:Y:S01]  /*19b0*/  IMAD R60, R59, 0x28, R38 ;  /* 0x000000283b3c7824 */ /* 0x000fe200078e0226 */
[----:B------:R-:W-:Y:S01]  /*19c0*/  IADD3 R59, PT, PT, R39, R58, RZ ;  /* 0x0000003a273b7210 */ /* 0x000fe20007ffe0ff */
[----:B0-----:R-:W-:Y:S01]  /*19d0*/  FADD.FTZ R41, R41, R30 ;  /* 0x0000001e29297221 */ /* 0x001fe20000010000 */
[----:B------:R-:W-:Y:S01]  /*19e0*/  FADD.FTZ R58, R32, R31 ;  /* 0x0000001f203a7221 */ /* 0x000fe20000010000 */
[----:B------:R-:W-:Y:S02]  /*19f0*/  IMAD.IADD R32, R39, 0x1, R60 ;  /* 0x0000000127207824 */ /* 0x000fe400078e023c */
[----:B------:R0:W3:Y:S04]  /*1a00*/  LDS.64 R30, [R59] ;  /* 0x000000003b1e7984 */ /* 0x0000e80000000a00 */
[----:B------:R-:W4:Y:S01]  /*1a10*/  LDS.64 R32, [R32] ;  /* 0x0000000020207984 */ /* 0x000f220000000a00 */
[----:B--2---:R-:W-:Y:S01]  /*1a20*/  FADD.FTZ R41, R41, R34 ;  /* 0x0000002229297221 */ /* 0x004fe20000010000 */
[----:B------:R-:W-:Y:S01]  /*1a30*/  IADD3 R34, PT, PT, R40, 0x60, RZ ;  /* 0x0000006028227810 */ /* 0x000fe20007ffe0ff */
[----:B------:R-:W-:-:S03]  /*1a40*/  FADD.FTZ R58, R58, R35 ;  /* 0x000000233a3a7221 */ /* 0x000fc60000010000 */
[----:B------:R-:W-:-:S05]  /*1a50*/  SHF.R.U32.HI R61, RZ, 0x2, R34 ;  /* 0x00000002ff3d7819 */ /* 0x000fca0000011622 */
[----:B------:R-:W-:Y:S01]  /*1a60*/  IMAD R34, R61, 0x28, R38 ;  /* 0x000000283d227824 */ /* 0x000fe200078e0226 */
[----:B------:R-:W-:-:S04]  /*1a70*/  IADD3 R61, PT, PT, R40, 0x8c, RZ ;  /* 0x0000008c283d7810 */ /* 0x000fc80007ffe0ff */
[----:B------:R-:W-:Y:S02]  /*1a80*/  IADD3 R34, PT, PT, R39, R34, RZ ;  /* 0x0000002227227210 */ /* 0x000fe40007ffe0ff */
[----:B------:R-:W-:-:S04]  /*1a90*/  SHF.R.U32.HI R61, RZ, 0x2, R61 ;  /* 0x00000002ff3d7819 */ /* 0x000fc8000001163d */
[----:B------:R-:W2:Y:S01]  /*1aa0*/  LDS.64 R34, [R34] ;  /* 0x0000000022227984 */ /* 0x000ea20000000a00 */
[----:B-1----:R-:W-:Y:S01]  /*1ab0*/  FADD.FTZ R41, R41, R36 ;  /* 0x0000002429297221 */ /* 0x002fe20000010000 */
[----:B------:R-:W-:Y:S01]  /*1ac0*/  IADD3 R36, PT, PT, R40, 0x64, RZ ;  /* 0x0000006428247810 */ /* 0x000fe20007ffe0ff */
[----:B------:R-:W-:-:S03]  /*1ad0*/  FADD.FTZ R58, R58, R37 ;  /* 0x000000253a3a7221 */ /* 0x000fc60000010000 */
[----:B0-----:R-:W-:Y:S01]  /*1ae0*/  SHF.R.U32.HI R59, RZ, 0x2, R36 ;  /* 0x00000002ff3b7819 */ /* 0x001fe20000011624 */
[----:B---3--:R-:W-:Y:S01]  /*1af0*/  FADD.FTZ R36, R58, R31 ;  /* 0x0000001f3a247221 */ /* 0x008fe20000010000 */
[----:B------:R-:W-:Y:S01]  /*1b00*/  IADD3 R31, PT, PT, R40, 0x68, RZ ;  /* 0x00000068281f7810 */ /* 0x000fe20007ffe0ff */
[----:B------:R-:W-:Y:S02]  /*1b10*/  FADD.FTZ R37, R41, R30 ;  /* 0x0000001e29257221 */ /* 0x000fe40000010000 */
[----:B------:R-:W-:Y:S01]  /*1b20*/  IMAD R30, R59, 0x28, R38 ;  /* 0x000000283b1e7824 */ /* 0x000fe200078e0226 */
[----:B------:R-:W-:Y:S01]  /*1b30*/  SHF.R.U32.HI R31, RZ, 0x2, R31 ;  /* 0x00000002ff1f7819 */ /* 0x000fe2000001161f */
[----:B----4-:R-:W-:Y:S02]  /*1b40*/  FADD.FTZ R37, R37, R32 ;  /* 0x0000002025257221 */ /* 0x010fe40000010000 */
[----:B------:R-:W-:Y:S02]  /*1b50*/  IMAD.IADD R32, R39, 0x1, R30 ;  /* 0x0000000127207824 */ /* 0x000fe400078e021e */
[----:B------:R-:W-:Y:S01]  /*1b60*/  FADD.FTZ R36, R36, R33 ;  /* 0x0000002124247221 */ /* 0x000fe20000010000 */
[----:B------:R-:W-:Y:S01]  /*1b70*/  IMAD R30, R31, 0x28, R38 ;  /* 0x000000281f1e7824 */ /* 0x000fe200078e0226 */
[----:B------:R-:W-:-:S02]  /*1b80*/  IADD3 R31, PT, PT, R40, 0x6c, RZ ;  /* 0x0000006c281f7810 */ /* 0x000fc40007ffe0ff */
[----:B------:R-:W0:Y:S02]  /*1b90*/  LDS.64 R32, [R32] ;  /* 0x0000000020207984 */ /* 0x000e240000000a00 */
[----:B------:R-:W-:Y:S02]  /*1ba0*/  IADD3 R30, PT, PT, R39, R30, RZ ;  /* 0x0000001e271e7210 */ /* 0x000fe40007ffe0ff */
[----:B------:R-:W-:-:S04]  /*1bb0*/  SHF.R.U32.HI R41, RZ, 0x2, R31 ;  /* 0x00000002ff297819 */ /* 0x000fc8000001161f */
[----:B------:R-:W1:Y:S01]  /*1bc0*/  LDS.64 R30, [R30] ;  /* 0x000000001e1e7984 */ /* 0x000e620000000a00 */
[----:B------:R-:W-:Y:S02]  /*1bd0*/  IMAD R60, R41, 0x28, R38 ;  /* 0x00000028293c7824 */ /* 0x000fe400078e0226 */
[----:B--2---:R-:W-:Y:S01]  /*1be0*/  FADD.FTZ R41, R37, R34 ;  /* 0x0000002225297221 */ /* 0x004fe20000010000 */
[----:B------:R-:W-:Y:S02]  /*1bf0*/  FADD.FTZ R58, R36, R35 ;  /* 0x00000023243a7221 */ /* 0x000fe40000010000 */
[----:B------:R-:W-:Y:S02]  /*1c00*/  IADD3 R36, PT, PT, R39, R60, RZ ;  /* 0x0000003c27247210 */ /* 0x000fe40007ffe0ff */
[----:B------:R-:W-:-:S04]  /*1c10*/  IADD3 R34, PT, PT, R40, 0x70, RZ ;  /* 0x0000007028227810 */ /* 0x000fc80007ffe0ff */
[----:B------:R-:W-:Y:S01]  /*1c20*/  SHF.R.U32.HI R35, RZ, 0x2, R34 ;  /* 0x00000002ff237819 */ /* 0x000fe20000011622 */
[----:B------:R-:W-:Y:S01]  /*1c30*/  VIADD R34, R40, 0x74 ;  /* 0x0000007428227836 */ /* 0x000fe20000000000 */
[----:B------:R-:W2:Y:S04]  /*1c40*/  LDS.64 R36, [R36] ;  /* 0x0000000024247984 */ /* 0x000ea80000000a00 */
        /* <DEDUP_REMOVED lines=9> */
[----:B-1----:R-:W-:Y:S01]  /*1ce0*/  FADD.FTZ R41, R41, R30 ;  /* 0x0000001e29297221 */ /* 0x002fe20000010000 */
[----:B------:R-:W-:Y:S01]  /*1cf0*/  IADD3 R30, PT, PT, R40, 0x78, RZ ;  /* 0x00000078281e7810 */ /* 0x000fe20007ffe0ff */
[----:B------:R-:W-:Y:S01]  /*1d00*/  FADD.FTZ R58, R58, R31 ;  /* 0x0000001f3a3a7221 */ /* 0x000fe20000010000 */
[----:B------:R-:W-:-:S02]  /*1d10*/  VIADD R31, R40, 0x7c ;  /* 0x0000007c281f7836 */ /* 0x000fc40000000000 */
[----:B------:R-:W-:-:S05]  /*1d20*/  SHF.R.U32.HI R59, RZ, 0x2, R30 ;  /* 0x00000002ff3b7819 */ /* 0x000fca000001161e */
[----:B------:R-:W-:-:S05]  /*1d30*/  IMAD R30, R59, 0x28, R38 ;  /* 0x000000283b1e7824 */ /* 0x000fca00078e0226 */
[----:B------:R-:W-:Y:S01]  /*1d40*/  IADD3 R30, PT, PT, R39, R30, RZ ;  /* 0x0000001e271e7210 */ /* 0x000fe20007ffe0ff */
[----:B--2---:R-:W-:Y:S01]  /*1d50*/  FADD.FTZ R41, R41, R36 ;  /* 0x0000002429297221 */ /* 0x004fe20000010000 */
        /* <DEDUP_REMOVED lines=8> */
[----:B------:R-:W-:Y:S01]  /*1de0*/  IMAD R36, R59, 0x28, R38 ;  /* 0x000000283b247824 */ /* 0x000fe200078e0226 */
[----:B------:R-:W-:Y:S01]  /*1df0*/  IADD3 R34, PT, PT, R39, R60, RZ ;  /* 0x0000003c27227210 */ /* 0x000fe20007ffe0ff */
[----:B---3--:R-:W-:Y:S01]  /*1e00*/  FADD.FTZ R58, R58, R33 ;  /* 0x000000213a3a7221 */ /* 0x008fe20000010000 */
[----:B------:R-:W-:Y:S01]  /*1e10*/  FADD.FTZ R41, R41, R32 ;  /* 0x0000002029297221 */ /* 0x000fe20000010000 */
[C---:B------:R-:W-:Y:S01]  /*1e20*/  IADD3 R32, PT, PT, R40.reuse, 0x84, RZ ;  /* 0x0000008428207810 */ /* 0x040fe20007ffe0ff */
[----:B------:R-:W-:Y:S01]  /*1e30*/  VIADD R33, R40, 0x88 ;  /* 0x0000008828217836 */ /* 0x000fe20000000000 */
[----:B------:R-:W-:Y:S01]  /*1e40*/  IADD3 R36, PT, PT, R39, R36, RZ ;  /* 0x0000002427247210 */ /* 0x000fe20007ffe0ff */
[----:B------:R-:W0:Y:S01]  /*1e50*/  LDS.64 R34, [R34] ;  /* 0x0000000022227984 */ /* 0x000e220000000a00 */
[----:B------:R-:W-:Y:S01]  /*1e60*/  SHF.R.U32.HI R59, RZ, 0x2, R32 ;  /* 0x00000002ff3b7819 */ /* 0x000fe20000011620 */
[----:B------:R-:W-:Y:S01]  /*1e70*/  IMAD R60, R61, 0x28, R38 ;  /* 0x000000283d3c7824 */ /* 0x000fe200078e0226 */
[----:B------:R-:W-:-:S02]  /*1e80*/  SHF.R.U32.HI R33, RZ, 0x2, R33 ;  /* 0x00000002ff217819 */ /* 0x000fc40000011621 */
[----:B------:R-:W2:Y:S01]  /*1e90*/  LDS.64 R36, [R36] ;  /* 0x0000000024247984 */ /* 0x000ea20000000a00 */
[----:B------:R-:W-:Y:S01]  /*1ea0*/  IMAD R32, R59, 0x28, R38 ;  /* 0x000000283b207824 */ /* 0x000fe200078e0226 */
[----:B------:R-:W-:-:S04]  /*1eb0*/  IADD3 R59, PT, PT, R40, 0x9c, RZ ;  /* 0x0000009c283b7810 */ /* 0x000fc80007ffe0ff */
[----:B------:R-:W-:Y:S02]  /*1ec0*/  IADD3 R32, PT, PT, R39, R32, RZ ;  /* 0x0000002027207210 */ /* 0x000fe40007ffe0ff */
        /* <DEDUP_REMOVED lines=18> */
[--C-:B------:R-:W-:Y:S01]  /*1ff0*/  IMAD R36, R37, 0x28, R38.reuse ;  /* 0x0000002825247824 */ /* 0x100fe200078e0226 */
[----:B------:R-:W-:Y:S01]  /*2000*/  IADD3 R34, PT, PT, R39, R34, RZ ;  /* 0x0000002227227210 */ /* 0x000fe20007ffe0ff */
[--C-:B------:R-:W-:Y:S01]  /*2010*/  IMAD R37, R59, 0x28, R38.reuse ;  /* 0x000000283b257824 */ /* 0x100fe200078e0226 */
[----:B------:R-:W-:Y:S01]  /*2020*/  IADD3 R59, PT, PT, R39, R60, RZ ;  /* 0x0000003c273b7210 */ /* 0x000fe20007ffe0ff */
[----:B------:R-:W-:Y:S02]  /*2030*/  IMAD R40, R41, 0x28, R38 ;  /* 0x0000002829287824 */ /* 0x000fe400078e0226 */
[----:B-1----:R-:W-:Y:S01]  /*2040*/  FADD.FTZ R61, R35, R32 ;  /* 0x00000020233d7221 */ /* 0x002fe20000010000 */
[----:B------:R-:W-:Y:S01]  /*2050*/  FADD.FTZ R58, R58, R33 ;  /* 0x000000213a3a7221 */ /* 0x000fe20000010000 */
[C---:B------:R-:W-:Y:S01]  /*2060*/  IMAD.IADD R36, R39.reuse, 0x1, R36 ;  /* 0x0000000127247824 */ /* 0x040fe200078e0224 */
[----:B------:R-:W0:Y:S01]  /*2070*/  LDS.64 R32, [R59] ;  /* 0x000000003b207984 */ /* 0x000e220000000a00 */
[----:B------:R-:W-:-:S02]  /*2080*/  IADD3 R38, PT, PT, R39, R40, RZ ;  /* 0x0000002827267210 */ /* 0x000fc40007ffe0ff */
[----:B------:R-:W-:Y:S01]  /*2090*/  IADD3 R40, PT, PT, R39, R37, RZ ;  /* 0x0000002527287210 */ /* 0x000fe20007ffe0ff */
[----:B------:R-:W1:Y:S01]  /*20a0*/  LDS.64 R34, [R34] ;  /* 0x0000000022227984 */ /* 0x000e620000000a00 */
[----:B---3--:R-:W-:Y:S01]  /*20b0*/  FADD.FTZ R61, R61, R30 ;  /* 0x0000001e3d3d7221 */ /* 0x008fe20000010000 */
[----:B------:R-:W-:Y:S02]  /*20c0*/  FADD.FTZ R58, R58, R31 ;  /* 0x0000001f3a3a7221 */ /* 0x000fe40000010000 */
        /* <DEDUP_REMOVED lines=13> */
.L_x_719:
[----:B------:R-:W-:Y:S05]  /*21a0*/  BSYNC.RECONVERGENT B0 ;  /* 0x0000000000007941 */ /* 0x000fea0003800200 */
.L_x_718:
[----:B------:R-:W0:Y:S01]  /*21b0*/  SHFL.BFLY PT, R31, R30, 0x2, 0x1f ;  /* 0x0c401f001e1f7f89 */ /* 0x000e2200000e0000 */
[----:B------:R-:W-:-:S03]  /*21c0*/  LOP3.LUT P0, RZ, R4, 0x3fb, RZ, 0xc0, !PT ;  /* 0x000003fb04ff7812 */ /* 0x000fc6000780c0ff */
[----:B------:R-:W2:Y:S10]  /*21d0*/  SHFL.BFLY PT, R32, R41, 0x2, 0x1f ;  /* 0x0c401f0029207f89 */ /* 0x000eb400000e0000 */
[----:B-1----:R-:W-:-:S04]  /*21e0*/  @!P0 SHF.L.U32 R37, R2, 0x1, RZ ;  /* 0x0000000102258819 */ /* 0x002fc800000006ff */
[----:B------:R-:W-:Y:S01]  /*21f0*/  @!P0 LOP3.LUT R39, R37, 0x1e, RZ, 0xc0, !PT ;  /* 0x0000001e25278812 */ /* 0x000fe200078ec0ff */
[----:B------:R-:W-:Y:S02]  /*2200*/  @!P0 IMAD R37, R13, UR6, R0 ;  /* 0x000000060d258c24 */ /* 0x000fe4000f8e0200 */
[----:B0-----:R-:W-:Y:S01]  /*2210*/  FADD.FTZ R34, R31, R30 ;  /* 0x0000001e1f227221 */ /* 0x001fe20000010000 */
[----:B------:R-:W-:Y:S01]  /*2220*/  @!P0 LEA R30, R4, R39, 0x3 ;  /* 0x00000027041e8211 */ /* 0x000fe200078e18ff */
[----:B--2---:R-:W-:-:S03]  /*2230*/  FADD.FTZ R35, R32, R41 ;  /* 0x0000002920237221 */ /* 0x004fc60000010000 */
[----:B------:R-:W0:Y:S01]  /*2240*/  SHFL.BFLY PT, R31, R34, 0x1, 0x1f ;  /* 0x0c201f00221f7f89 */ /* 0x000e2200000e0000 */
[----:B------:R-:W1:Y:S01]  /*2250*/  @!P0 LDC.64 R32, c[0x0][0x3d0] ;  /* 0x0000f400ff208b82 */ /* 0x000e620000000a00 */
[----:B------:R-:W-:Y:S02]  /*2260*/  @!P0 IMAD R37, R37, 0x40, R30 ;  /* 0x0000004025258824 */ /* 0x000fe400078e021e */
[----:B------:R-:W2:Y:S01]  /*2270*/  SHFL.BFLY PT, R36, R35, 0x1, 0x1f ;  /* 0x0c201f0023247f89 */ /* 0x000ea200000e0000 */
[----:B0-----:R-:W-:Y:S01]  /*2280*/  FADD.FTZ R30, R34, R31 ;  /* 0x0000001f221e7221 */ /* 0x001fe20000010000 */
        /* <DEDUP_REMOVED lines=17> */
.L_x_722:
[----:B0-----:R-:W2:Y:S04]  /*23a0*/  LD.E.STRONG.GPU R31, desc[UR10][R56.64+0x40] ;  /* 0x0000400a381f7980 */ /* 0x001ea8000c10f900 */
[----:B--2---:R-:W-:Y:S01]  /*23b0*/  CCTL.IVALL ;  /* 0x00000000ff00798f */ /* 0x004fe20002000000 */
[----:B------:R-:W-:Y:S05]  /*23c0*/  YIELD ;  /* 0x0000000000007946 */ /* 0x000fea0003800000 */
[----:B-----5:R-:W-:-:S04]  /*23d0*/  LOP3.LUT R31, R31, R30, RZ, 0x3c, !PT ;  /* 0x0000001e1f1f7212 */ /* 0x020fc800078e3cff */
[----:B------:R-:W-:-:S13]  /*23e0*/  ISETP.GT.AND P1, PT, R31, -0x1, PT ;  /* 0xffffffff1f00780c */ /* 0x000fda0003f24270 */
[----:B------:R-:W-:Y:S05]  /*23f0*/  @P1 BRA `(.L_x_722) ;  /* 0xfffffffc00e81947 */ /* 0x000fea000383ffff */
.L_x_721:
[----:B------:R-:W-:Y:S05]  /*2400*/  WARPSYNC.ALL ;  /* 0x0000000000007948 */ /* 0x000fea0003800000 */
[----:B------:R-:W-:Y:S06]  /*2410*/  BAR.SYNC.DEFER_BLOCKING 0x0 ;  /* 0x0000000000007b1d */ /* 0x000fec0000010000 */
[----:B------:R-:W-:Y:S05]  /*2420*/  BRA `(.L_x_723) ;  /* 0x0000000000487947 */ /* 0x000fea0003800000 */
.L_x_720:
[----:B------:R-:W-:Y:S01]  /*2430*/  BAR.SYNC.DEFER_BLOCKING 0x0 ;  /* 0x0000000000007b1d */ /* 0x000fe20000010000 */
[----:B------:R-:W-:-:S13]  /*2440*/  ISETP.NE.AND P1, PT, R4, RZ, PT ;  /* 0x000000ff0400720c */ /* 0x000fda0003f25270 */
[----:B------:R-:W-:Y:S05]  /*2450*/  @P1 BRA `(.L_x_724) ;  /* 0x0000000000341947 */ /* 0x000fea0003800000 */
[----:B------:R-:W-:Y:S02]  /*2460*/  ISETP.NE.AND P1, PT, R2, RZ, PT ;  /* 0x000000ff0200720c */ /* 0x000fe40003f25270 */
[----:B------:R-:W-:-:S04]  /*2470*/  MOV R31, 0x7ffffff1 ;  /* 0x7ffffff1001f7802 */ /* 0x000fc80000000f00 */
[----:B------:R-:W-:Y:S01]  /*2480*/  SEL R31, R31, 0x1, !P1 ;  /* 0x000000011f1f7807 */ /* 0x000fe20004800000 */
[----:B------:R-:W-:Y:S06]  /*2490*/  MEMBAR.ALL.GPU ;  /* 0x0000000000007992 */ /* 0x000fec000000a000 */
[----:B------:R-:W-:-:S00]  /*24a0*/  ERRBAR ;  /* 0x00000000000079ab */ /* 0x000fc00000000000 */
[----:B------:R-:W-:Y:S06]  /*24b0*/  CGAERRBAR ;  /* 0x00000000000075ab */ /* 0x000fec0000000000 */
[----:B------:R0:W5:Y:S02]  /*24c0*/  ATOM.E.ADD.STRONG.GPU PT, R31, desc[UR10][R54.64], R31 ;  /* 0x8000001f361f798a */ /* 0x00016400081ef10a */
.L_x_725:
[----:B------:R-:W2:Y:S04]  /*24d0*/  LD.E.STRONG.GPU R30, desc[UR10][R54.64] ;  /* 0x0000000a361e7980 */ /* 0x000ea8000c10f900 */
[----:B--2---:R-:W-:Y:S01]  /*24e0*/  CCTL.IVALL ;  /* 0x00000000ff00798f */ /* 0x004fe20002000000 */
[----:B------:R-:W-:Y:S05]  /*24f0*/  YIELD ;  /* 0x0000000000007946 */ /* 0x000fea0003800000 */
[----:B-----5:R-:W-:-:S04]  /*2500*/  LOP3.LUT R30, R30, R31, RZ, 0x3c, !PT ;  /* 0x0000001f1e1e7212 */ /* 0x020fc800078e3cff */
[----:B------:R-:W-:-:S13]  /*2510*/  ISETP.GT.AND P1, PT, R30, -0x1, PT ;  /* 0xffffffff1e00780c */ /* 0x000fda0003f24270 */
[----:B------:R-:W-:Y:S05]  /*2520*/  @P1 BRA `(.L_x_725) ;  /* 0xfffffffc00e81947 */ /* 0x000fea000383ffff */
.L_x_724:
[----:B------:R-:W-:Y:S05]  /*2530*/  WARPSYNC.ALL ;  /* 0x0000000000007948 */ /* 0x000fea0003800000 */
[----:B------:R-:W-:Y:S06]  /*2540*/  BAR.SYNC.DEFER_BLOCKING 0x0 ;  /* 0x0000000000007b1d */ /* 0x000fec0000010000 */
.L_x_723:
        /* <DEDUP_REMOVED lines=60> */
.L_x_716:
[----:B------:R-:W2:Y:S01]  /*2910*/  S2UR UR4, SR_CTAID.Y ;  /* 0x00000000000479c3 */ /* 0x000ea20000002600 */
[----:B------:R-:W3:Y:S01]  /*2920*/  S2R R0, SR_CTAID.X ;  /* 0x0000000000007919 */ /* 0x000ee20000002500 */
[----:B--2---:R-:W-:Y:S02]  /*2930*/  USHF.L.U32 UR5, UR4, 0x1, URZ ;  /* 0x0000000104057899 */ /* 0x004fe400080006ff */
[----:B------:R-:W-:Y:S02]  /*2940*/  ULOP3.LUT UR4, UR4, 0x7, URZ, 0xc0, !UPT ;  /* 0x0000000704047892 */ /* 0x000fe4000f8ec0ff */
[----:B------:R-:W-:Y:S02]  /*2950*/  ULOP3.LUT UR5, UR5, 0x1fff0, URZ, 0xc0, !UPT ;  /* 0x0001fff005057892 */ /* 0x000fe4000f8ec0ff */
[----:B------:R-:W-:-:S04]  /*2960*/  UIMAD UR4, UR4, 0x140, URZ ;  /* 0x00000140040478a4 */ /* 0x000fc8000f8e02ff */
[----:B---3--:R-:W-:Y:S01]  /*2970*/  VIADD R0, R0, UR5 ;  /* 0x0000000500007c36 */ /* 0x008fe20008000000 */
[----:B------:R-:W-:-:S04]  /*2980*/  UIADD3 UR8, UPT, UPT, UR4, 0x140, URZ ;  /* 0x0000014004087890 */ /* 0x000fc8000fffe0ff */
        /* <DEDUP_REMOVED lines=10> */
[----:B------:R-:W-:Y:S02]  /*2a30*/  SEL R35, R29, RZ, P0 ;  /* 0x000000ff1d237207 */ /* 0x000fe40000000000 */
[C---:B------:R-:W-:Y:S02]  /*2a40*/  SHF.L.U32 R37, R28.reuse, 0x4, RZ ;  /* 0x000000041c257819 */ /* 0x040fe400000006ff */
[----:B------:R-:W-:Y:S01]  /*2a50*/  SHF.L.U64.HI R35, R28, 0x4, R35 ;  /* 0x000000041c237819 */ /* 0x000fe20000010223 */
[----:B---3--:R-:W-:Y:S02]  /*2a60*/  UIADD3 UR4, UP0, UPT, UR4, 0xca000, URZ ;  /* 0x000ca00004047890 */ /* 0x008fe4000ff1e0ff */
[----:B--2---:R-:W-:Y:S02]  /*2a70*/  ULEA UR6, UR7, UR6, 0x18 ;  /* 0x0000000607067291 */ /* 0x004fe4000f8ec0ff */
[----:B------:R-:W-:Y:S01]  /*2a80*/  UIADD3.X UR5, UPT, UPT, URZ, UR5, URZ, UP0, !UPT ;  /* 0x00000005ff057290 */ /* 0x000fe200087fe4ff */
[----:B-1----:R-:W-:-:S02]  /*2a90*/  SHF.R.U32.HI R0, RZ, 0x5, R9 ;  /* 0x00000005ff007819 */ /* 0x002fc40000011609 */
[----:B------:R-:W-:Y:S02]  /*2aa0*/  SHF.R.U32.HI R32, RZ, 0x4, R9 ;  /* 0x00000004ff207819 */ /* 0x000fe40000011609 */
[----:B------:R-:W-:Y:S02]  /*2ab0*/  LOP3.LUT R34, RZ, R0, RZ, 0x33, !PT ;  /* 0x00000000ff227212 */ /* 0x000fe400078e33ff */
[----:B------:R-:W-:Y:S02]  /*2ac0*/  LEA R31, R0, UR6, 0x7 ;  /* 0x00000006001f7c11 */ /* 0x000fe4000f8e38ff */
[----:B------:R-:W-:Y:S02]  /*2ad0*/  IADD3 R34, P0, PT, R34, R37, RZ ;  /* 0x0000002522227210 */ /* 0x000fe40007f1e0ff */
[----:B------:R-:W-:Y:S02]  /*2ae0*/  LOP3.LUT R29, R9, 0x1f, RZ, 0xc0, !PT ;  /* 0x0000001f091d7812 */ /* 0x000fe400078ec0ff */
[----:B------:R-:W-:-:S02]  /*2af0*/  IADD3.X R33, PT, PT, R35, -0x1, RZ, P0, !PT ;  /* 0xffffffff23217810 */ /* 0x000fc400007fe4ff */
        /* <DEDUP_REMOVED lines=27> */
.L_x_738:
        /* <DEDUP_REMOVED lines=21> */
[----:B------:R-:W-:Y:S02]  /*2e00*/  IADD3.X R8, PT, PT, R3, R43, RZ, P2, !PT ;  /* 0x0000002b03087210 */ /* 0x000fe400017fe4ff */
[C---:B------:R-:W-:Y:S02]  /*2e10*/  LEA R6, P2, R7.reuse, UR4, 0x3 ;  /* 0x0000000407067c11 */ /* 0x040fe4000f8418ff */
[----:B------:R-:W-:Y:S02]  /*2e20*/  MOV R47, R24 ;  /* 0x00000018002f7202 */ /* 0x000fe40000000f00 */
[----:B------:R-:W-:-:S02]  /*2e30*/  LEA.HI.X R7, R7, UR5, R8, 0x3, P2 ;  /* 0x0000000507077c11 */ /* 0x000fc400090f1c08 */
[----:B------:R-:W-:-:S07]  /*2e40*/  MOV R41, R0 ;  /* 0x0000000000297202 */ /* 0x000fce0000000f00 */
.L_x_731:
        /* <DEDUP_REMOVED lines=33> */
.L_x_730:
[----:B------:R-:W-:Y:S05]  /*3060*/  BSYNC.RECONVERGENT B1 ;  /* 0x0000000000017941 */ /* 0x000fea0003800200 */
.L_x_729:
        /* <DEDUP_REMOVED lines=25> */
.L_x_733:
[----:B------:R-:W-:Y:S05]  /*3200*/  BSYNC.RECONVERGENT B1 ;  /* 0x0000000000017941 */ /* 0x000fea0003800200 */
.L_x_732:
        /* <DEDUP_REMOVED lines=28> */
.L_x_728:
[----:B------:R-:W-:Y:S05]  /*33d0*/  BSYNC.RECONVERGENT B0 ;  /* 0x0000000000007941 */ /* 0x000fea0003800200 */
.L_x_727:
[----:B------:R0:W-:Y:S01]  /*33e0*/  STS [R31], R39 ;  /* 0x000000271f007388 */ /* 0x0001e20000000800 */
[----:B------:R-:W1:Y:S01]  /*33f0*/  LDC.64 R6, c[0x0][0x388] ;  /* 0x0000e200ff067b82 */ /* 0x000e620000000a00 */
[----:B------:R-:W-:Y:S02]  /*3400*/  ISETP.GT.U32.AND P1, PT, R40, 0x9, PT ;  /* 0x000000092800780c */ /* 0x000fe40003f24070 */
[----:B------:R0:W-:Y:S01]  /*3410*/  STS [R31+0x500], R36 ;  /* 0x000500241f007388 */ /* 0x0001e20000000800 */
[----:B------:R-:W-:-:S04]  /*3420*/  MOV R9, R32 ;  /* 0x0000002000097202 */ /* 0x000fc80000000f00 */
[----:B------:R-:W2:Y:S08]  /*3430*/  LDC.64 R4, c[0x0][0x390] ;  /* 0x0000e400ff047b82 */ /* 0x000eb00000000a00 */
[----:B0-----:R-:W-:Y:S06]  /*3440*/  BAR.SYNC.DEFER_BLOCKING 0x0 ;  /* 0x0000000000007b1d */ /* 0x001fec0000010000 */
.L_x_737:
[----:B0-----:R-:W-:Y:S01]  /*3450*/  @!P1 LOP3.LUT R10, R9, 0x1e, R28, 0x78, !PT ;  /* 0x0000001e090a9812 */ /* 0x001fe200078e781c */
[----:B------:R-:W-:Y:S01]  /*3460*/  IMAD.MOV.U32 R8, RZ, RZ, RZ ;  /* 0x000000ffff087224 */ /* 0x000fe200078e00ff */
[----:B------:R-:W-:Y:S01]  /*3470*/  UMOV UR6, 0xffff ;  /* 0x0000ffff00067882 */ /* 0x000fe20000000000 */
[----:B------:R-:W-:Y:S02]  /*3480*/  ISETP.NE.AND P2, PT, R40, RZ, PT ;  /* 0x000000ff2800720c */ /* 0x000fe40003f45270 */
[----:B------:R-:W-:Y:S01]  /*3490*/  @!P1 LEA R11, R10, R27, 0x2 ;  /* 0x0000001b0a0b9211 */ /* 0x000fe200078e10ff */
[----:B------:R-:W-:-:S04]  /*34a0*/  HFMA2 R10, -RZ, RZ, 0, 0 ;  /* 0x00000000ff0a7431 */ /* 0x000fc800000001ff */
[----:B------:R0:W3:Y:S04]  /*34b0*/  @!P1 LDS R8, [R11] ;  /* 0x000000000b089984 */ /* 0x0000e80000000800 */
[----:B------:R0:W4:Y:S01]  /*34c0*/  @!P1 LDS R10, [R11+0x500] ;  /* 0x000500000b0a9984 */ /* 0x0001220000000800 */
[----:B------:R-:W-:Y:S05]  /*34d0*/  BRA.DIV UR6, `(.L_x_734) ;  /* 0x0000000206ac7947 */ /* 0x000fea000b800000 */
[----:B------:R-:W-:Y:S01]  /*34e0*/  MOV R15, 0xffff ;  /* 0x0000ffff000f7802 */ /* 0x000fe20000000f00 */
[----:B------:R-:W-:Y:S01]  /*34f0*/  IMAD.MOV.U32 R16, RZ, RZ, 0xffff ;  /* 0x0000ffffff107424 */ /* 0x000fe200078e00ff */
[----:B------:R-:W-:Y:S02]  /*3500*/  MOV R17, 0xffff ;  /* 0x0000ffff00117802 */ /* 0x000fe40000000f00 */
        /* <DEDUP_REMOVED lines=9> */
[----:B------:R-:W-:-:S03]  /*35a0*/  IMAD.MOV.U32 R10, RZ, RZ, 0xffff ;  /* 0x0000ffffff0a7424 */ /* 0x000fc600078e00ff */
        /* <DEDUP_REMOVED lines=10> */
.L_x_748:
[----:B------:R-:W-:Y:S01]  /*3650*/  BSSY.RECONVERGENT B0, `(.L_x_735) ;  /* 0x000000a000007945 */ /* 0x000fe20003800200 */
[----:B----4-:R-:W-:-:S03]  /*3660*/  FADD.FTZ R17, R17, R10 ;  /* 0x0000000a11117221 */ /* 0x010fc60000010000 */
[----:B------:R-:W-:Y:S05]  /*3670*/  @P2 BRA `(.L_x_736) ;  /* 0x00000000001c2947 */ /* 0x000fea0003800000 */
[----:B------:R-:W-:Y:S02]  /*3680*/  IADD3 R13, PT, PT, R9, R30, RZ ;  /* 0x0000001e090d7210 */ /* 0x000fe40007ffe0ff */
[----:B------:R-:W-:-:S03]  /*3690*/  F2FP.F16.F32.PACK_AB R8, R17, R8 ;  /* 0x000000081108723e */ /* 0x000fc600000000ff */
[----:B-1----:R-:W-:Y:S01]  /*36a0*/  IMAD.WIDE R10, R13, 0x2, R6 ;  /* 0x000000020d0a7825 */ /* 0x002fe200078e0206 */
[----:B------:R-:W-:-:S03]  /*36b0*/  PRMT R14, R8, 0x7632, R14 ;  /* 0x00007632080e7816 */ /* 0x000fc6000000000e */
[----:B--2---:R-:W-:Y:S01]  /*36c0*/  IMAD.WIDE R12, R13, 0x2, R4 ;  /* 0x000000020d0c7825 */ /* 0x004fe200078e0204 */
[----:B------:R0:W-:Y:S04]  /*36d0*/  STG.E.U16 desc[UR10][R10.64], R8 ;  /* 0x000000080a007986 */ /* 0x0001e8000c10150a */
[----:B------:R0:W-:Y:S02]  /*36e0*/  STG.E.U16 desc[UR10][R12.64], R14 ;  /* 0x0000000e0c007986 */ /* 0x0001e4000c10150a */
.L_x_736:
[----:B------:R-:W-:Y:S05]  /*36f0*/  BSYNC.RECONVERGENT B0 ;  /* 0x0000000000007941 */ /* 0x000fea0003800200 */
.L_x_735:
        /* <DEDUP_REMOVED lines=9> */
.L_x_734:
        /* <DEDUP_REMOVED lines=8> */
.L_x_740:
[----:B------:R-:W-:Y:S05]  /*3810*/  BSYNC B0 ;  /* 0x0000000000007941 */ /* 0x000fea0003800000 */
.L_x_739:
        /* <DEDUP_REMOVED lines=8> */
.L_x_741:
[----:B------:R-:W-:Y:S01]  /*38a0*/  FADD.FTZ R11, R11, R8 ;  /* 0x000000080b0b7221 */ /* 0x000fe20000010000 */
[----:B------:R-:W-:-:S04]  /*38b0*/  HFMA2 R20, -RZ, RZ, 0, 2.384185791015625e-07 ;  /* 0x00000004ff147431 */ /* 0x000fc800000001ff */
[----:B------:R-:W-:Y:S02]  /*38c0*/  MOV R19, R11 ;  /* 0x0000000b00137202 */ /* 0x000fe40000000f00 */
[----:B------:R-:W-:-:S07]  /*38d0*/  MOV R13, R18 ;  /* 0x00000012000d7202 */ /* 0x000fce0000000f00 */
[----:B------:R-:W-:Y:S05]  /*38e0*/  WARPSYNC.COLLECTIVE R16, `(.L_x_742) ;  /* 0x0000000010087348 */ /* 0x000fea0003c00000 */
[----:B------:R0:W1:Y:S02]  /*38f0*/  SHFL.BFLY P3, R18, R19, R20, R21 ;  /* 0x0c00001413127389 */ /* 0x0000640000060015 */
[----:B01----:R-:W-:Y:S05]  /*3900*/  ENDCOLLECTIVE ;  /* 0x000000000000791b */ /* 0x003fea0003800000 */
.L_x_742:
[----:B------:R-:W-:-:S04]  /*3910*/  FADD.FTZ R13, R13, R10 ;  /* 0x0000000a0d0d7221 */ /* 0x000fc80000010000 */
[----:B------:R-:W-:Y:S01]  /*3920*/  IMAD.MOV.U32 R19, RZ, RZ, R13 ;  /* 0x000000ffff137224 */ /* 0x000fe200078e000d */
[----:B------:R-:W-:-:S07]  /*3930*/  MOV R12, R18 ;  /* 0x00000012000c7202 */ /* 0x000fce0000000f00 */
[----:B------:R-:W-:Y:S05]  /*3940*/  WARPSYNC.COLLECTIVE R16, `(.L_x_743) ;  /* 0x0000000010087348 */ /* 0x000fea0003c00000 */
[----:B------:R0:W1:Y:S02]  /*3950*/  SHFL.BFLY P3, R18, R19, R20, R21 ;  /* 0x0c00001413127389 */ /* 0x0000640000060015 */
[----:B01----:R-:W-:Y:S05]  /*3960*/  ENDCOLLECTIVE ;  /* 0x000000000000791b */ /* 0x003fea0003800000 */
.L_x_743:
[----:B------:R-:W-:Y:S01]  /*3970*/  FADD.FTZ R12, R11, R12 ;  /* 0x0000000c0b0c7221 */ /* 0x000fe20000010000 */
[----:B------:R-:W-:-:S04]  /*3980*/  HFMA2 R20, -RZ, RZ, 0, 1.1920928955078125e-07 ;  /* 0x00000002ff147431 */ /* 0x000fc800000001ff */
[----:B------:R-:W-:Y:S02]  /*3990*/  MOV R19, R12 ;  /* 0x0000000c00137202 */ /* 0x000fe40000000f00 */
[----:B------:R-:W-:-:S07]  /*39a0*/  MOV R14, R18 ;  /* 0x00000012000e7202 */ /* 0x000fce0000000f00 */
[----:B------:R-:W-:Y:S05]  /*39b0*/  WARPSYNC.COLLECTIVE R16, `(.L_x_744) ;  /* 0x0000000010087348 */ /* 0x000fea0003c00000 */
[----:B------:R0:W1:Y:S02]  /*39c0*/  SHFL.BFLY P3, R18, R19, R20, R21 ;  /* 0x0c00001413127389 */ /* 0x0000640000060015 */
[----:B01----:R-:W-:Y:S05]  /*39d0*/  ENDCOLLECTIVE ;  /* 0x000000000000791b */ /* 0x003fea0003800000 */
.L_x_744:
[----:B------:R-:W-:-:S05]  /*39e0*/  FADD.FTZ R14, R13, R14 ;  /* 0x0000000e0d0e7221 */ /* 0x000fca0000010000 */
[----:B------:R-:W-:Y:S02]  /*39f0*/  MOV R19, R14 ;  /* 0x0000000e00137202 */ /* 0x000fe40000000f00 */
[----:B------:R-:W-:-:S07]  /*3a00*/  MOV R15, R18 ;  /* 0x00000012000f7202 */ /* 0x000fce0000000f00 */
[----:B------:R-:W-:Y:S05]  /*3a10*/  WARPSYNC.COLLECTIVE R16, `(.L_x_745) ;  /* 0x0000000010087348 */ /* 0x000fea0003c00000 */
[----:B------:R0:W1:Y:S02]  /*3a20*/  SHFL.BFLY P3, R18, R19, R20, R21 ;  /* 0x0c00001413127389 */ /* 0x0000640000060015 */
[----:B01----:R-:W-:Y:S05]  /*3a30*/  ENDCOLLECTIVE ;  /* 0x000000000000791b */ /* 0x003fea0003800000 */
.L_x_745:
[----:B------:R-:W-:Y:S01]  /*3a40*/  FADD.FTZ R15, R12, R15 ;  /* 0x0000000f0c0f7221 */ /* 0x000fe20000010000 */
[----:B------:R-:W-:-:S04]  /*3a50*/  HFMA2 R20, -RZ, RZ, 0, 5.9604644775390625e-08 ;  /* 0x00000001ff147431 */ /* 0x000fc800000001ff */
[----:B------:R-:W-:Y:S01]  /*3a60*/  MOV R19, R15 ;  /* 0x0000000f00137202 */ /* 0x000fe20000000f00 */
[----:B------:R-:W-:-:S07]  /*3a70*/  IMAD.MOV.U32 R17, RZ, RZ, R18 ;  /* 0x000000ffff117224 */ /* 0x000fce00078e0012 */
[----:B------:R-:W-:Y:S05]  /*3a80*/  WARPSYNC.COLLECTIVE R16, `(.L_x_746) ;  /* 0x0000000010087348 */ /* 0x000fea0003c00000 */
[----:B------:R0:W1:Y:S02]  /*3a90*/  SHFL.BFLY P3, R18, R19, R20, R21 ;  /* 0x0c00001413127389 */ /* 0x0000640000060015 */
[----:B01----:R-:W-:Y:S05]  /*3aa0*/  ENDCOLLECTIVE ;  /* 0x000000000000791b */ /* 0x003fea0003800000 */
.L_x_746:
[----:B------:R-:W-:-:S05]  /*3ab0*/  FADD.FTZ R17, R14, R17 ;  /* 0x000000110e117221 */ /* 0x000fca0000010000 */
[----:B------:R-:W-:Y:S02]  /*3ac0*/  MOV R19, R17 ;  /* 0x0000001100137202 */ /* 0x000fe40000000f00 */
[----:B------:R-:W-:-:S07]  /*3ad0*/  MOV R8, R18 ;  /* 0x0000001200087202 */ /* 0x000fce0000000f00 */
[----:B------:R-:W-:Y:S05]  /*3ae0*/  WARPSYNC.COLLECTIVE R16, `(.L_x_747) ;  /* 0x0000000010087348 */ /* 0x000fea0003c00000 */
[----:B------:R0:W1:Y:S02]  /*3af0*/  SHFL.BFLY P3, R18, R19, R20, R21 ;  /* 0x0c00001413127389 */ /* 0x0000640000060015 */
[----:B01----:R-:W-:Y:S05]  /*3b00*/  ENDCOLLECTIVE ;  /* 0x000000000000791b */ /* 0x003fea0003800000 */
.L_x_747:
[----:B------:R-:W-:Y:S01]  /*3b10*/  FADD.FTZ R8, R15, R8 ;  /* 0x000000080f087221 */ /* 0x000fe20000010000 */
[----:B------:R-:W-:Y:S01]  /*3b20*/  MOV R10, R18 ;  /* 0x00000012000a7202 */ /* 0x000fe20000000f00 */
[----:B------:R-:W-:Y:S06]  /*3b30*/  BRA `(.L_x_748) ;  /* 0xfffffff800c47947 */ /* 0x000fec000383ffff */
.L_x_749:
        /* <DEDUP_REMOVED lines=12> */
.L_x_1149:


//--------------------- .text._ZN13group_norm_v218gn_bwd_cuda_kernelI6__halfLi320ELi1ELi16ELi160ELi64ELb1ELb1ELi8ELi320ELi320ELi4ELb1ELi16ELb0ELb0ELNS_15WgradSyncMethodE3ENS_16CompileConditionILi1000EEEEEvPT_S6_S6_PKS5_S8_S8_S8_PKfflPfPj --------------------------
	.section	.text._ZN13group_norm_v218gn_bwd_cuda_kernelI6__halfLi320ELi1ELi16ELi160ELi64ELb1ELb1ELi8ELi320ELi320ELi4ELb1ELi16ELb0ELb0ELNS_15WgradSyncMethodE3ENS_16CompileConditionILi1000EEEEEvPT_S6_S6_PKS5_S8_S8_S8_PKfflPfPj,"ax",@progbits
	.align	128
        .global         _ZN13group_norm_v218gn_bwd_cuda_kernelI6__halfLi320ELi1ELi16ELi160ELi64ELb1ELb1ELi8ELi320ELi320ELi4ELb1ELi16ELb0ELb0ELNS_15WgradSyncMethodE3ENS_16CompileConditionILi1000EEEEEvPT_S6_S6_PKS5_S8_S8_S8_PKfflPfPj
        .type           _ZN13group_norm_v218gn_bwd_cuda_kernelI6__halfLi320ELi1ELi16ELi160ELi64ELb1ELb1ELi8ELi320ELi320ELi4ELb1ELi16ELb0ELb0ELNS_15WgradSyncMethodE3ENS_16CompileConditionILi1000EEEEEvPT_S6_S6_PKS5_S8_S8_S8_PKfflPfPj,@function
        .size           _ZN13group_norm_v218gn_bwd_cuda_kernelI6__halfLi320ELi1ELi16ELi160ELi64ELb1ELb1ELi8ELi320ELi320ELi4ELb1ELi16ELb0ELb0ELNS_15WgradSyncMethodE3ENS_16CompileConditionILi1000EEEEEvPT_S6_S6_PKS5_S8_S8_S8_PKfflPfPj,(.L_x_1150 - _ZN13group_norm_v218gn_bwd_cuda_kernelI6__halfLi320ELi1ELi16ELi160ELi64ELb1ELb1ELi8ELi320ELi320ELi4ELb1ELi16ELb0ELb0ELNS_15WgradSyncMethodE3ENS_16CompileConditionILi1000EEEEEvPT_S6_S6_PKS5_S8_S8_S8_PKfflPfPj)
        .other          _ZN13group_norm_v218gn_bwd_cuda_kernelI6__halfLi320ELi1ELi16ELi160ELi64ELb1ELb1ELi8ELi320ELi320ELi4ELb1ELi16ELb0ELb0ELNS_15WgradSyncMethodE3ENS_16CompileConditionILi1000EEEEEvPT_S6_S6_PKS5_S8_S8_S8_PKfflPfPj,@"STO_CUDA_ENTRY STV_DEFAULT"
_ZN13group_norm_v218gn_bwd_cuda_kernelI6__halfLi320ELi1ELi16ELi160ELi64ELb1ELb1ELi8ELi320ELi320ELi4ELb1ELi16ELb0ELb0ELNS_15WgradSyncMethodE3ENS_16CompileConditionILi1000EEEEEvPT_S6_S6_PKS5_S8_S8_S8_PKfflPfPj:
.text._ZN13group_norm_v218gn_bwd_cuda_kernelI6__halfLi320ELi1ELi16ELi160ELi64ELb1ELb1ELi8ELi320ELi320ELi4ELb1ELi16ELb0ELb0ELNS_15WgradSyncMethodE3ENS_16CompileConditionILi1000EEEEEvPT_S6_S6_PKS5_S8_S8_S8_PKfflPfPj:
        /* <DEDUP_REMOVED lines=26> */
.L_x_752:
[----:B------:R-:W2:Y:S04]  /*01a0*/  LD.E.STRONG.GPU R6, desc[UR10][R4.64+0x40] ;  /* 0x0000400a04067980 */ /* 0x000ea8000c10f900 */
[----:B--2---:R-:W-:Y:S01]  /*01b0*/  CCTL.IVALL ;  /* 0x00000000ff00798f */ /* 0x004fe20002000000 */
[----:B------:R-:W-:Y:S05]  /*01c0*/  YIELD ;  /* 0x0000000000007946 */ /* 0x000fea0003800000 */
[----:B-----5:R-:W-:-:S04]  /*01d0*/  LOP3.LUT R6, R6, R3, RZ, 0x3c, !PT ;  /* 0x0000000306067212 */ /* 0x020fc800078e3cff */
[----:B------:R-:W-:-:S13]  /*01e0*/  ISETP.GT.AND P0, PT, R6, -0x1, PT ;  /* 0xffffffff0600780c */ /* 0x000fda0003f04270 */
[----:B------:R-:W-:Y:S05]  /*01f0*/  @P0 BRA `(.L_x_752) ;  /* 0xfffffffc00e80947 */ /* 0x000fea000383ffff */
.L_x_751:
[----:B------:R-:W-:Y:S05]  /*0200*/  WARPSYNC.ALL ;  /* 0x0000000000007948 */ /* 0x000fea0003800000 */
[----:B------:R-:W-:Y:S06]  /*0210*/  BAR.SYNC.DEFER_BLOCKING 0x0 ;  /* 0x0000000000007b1d */ /* 0x000fec0000010000 */
[----:B------:R-:W-:Y:S05]  /*0220*/  BRA `(.L_x_753) ;  /* 0x0000002800d87947 */ /* 0x000fea0003800000 */
.L_x_750:
[----:B------:R-:W0:Y:S01]  /*0230*/  S2R R3, SR_TID.X ;  /* 0x0000000000037919 */ /* 0x000e220000002100 */
[----:B------:R-:W1:Y:S01]  /*0240*/  LDC.64 R90, c[0x0][0x3a8] ;  /* 0x0000ea00ff5a7b82 */ /* 0x000e620000000a00 */
[----:B------:R-:W-:-:S07]  /*0250*/  IMAD R7, R99, 0x140, RZ ;  /* 0x0000014063077824 */ /* 0x000fce00078e02ff */
[----:B------:R-:W2:Y:S08]  /*0260*/  LDC.64 R42, c[0x0][0x3b0] ;  /* 0x0000ec00ff2a7b82 */ /* 0x000eb00000000a00 */
[----:B------:R-:W3:Y:S01]  /*0270*/  S2UR UR6, SR_CgaCtaId ;  /* 0x00000000000679c3 */ /* 0x000ee20000008800 */
[----:B------:R-:W-:-:S07]  /*0280*/  LOP3.LUT R5, R0, 0xfff8, RZ, 0xc0, !PT ;  /* 0x0000fff800057812 */ /* 0x000fce00078ec0ff */
[----:B------:R-:W4:Y:S01]  /*0290*/  LDC.64 R122, c[0x0][0x3d0] ;  /* 0x0000f400ff7a7b82 */ /* 0x000f220000000a00 */
[----:B0-----:R-:W-:Y:S01]  /*02a0*/  LOP3.LUT R4, R3, 0xffff, RZ, 0xc0, !PT ;  /* 0x0000ffff03047812 */ /* 0x001fe200078ec0ff */
[----:B------:R-:W-:-:S06]  /*02b0*/  UMOV UR4, 0x400 ;  /* 0x0000040000047882 */ /* 0x000fcc0000000000 */
[----:B------:R-:W0:Y:S01]  /*02c0*/  LDC.64 R124, c[0x0][0x3d8] ;  /* 0x0000f600ff7c7b82 */ /* 0x000e220000000a00 */
[----:B------:R-:W-:-:S05]  /*02d0*/  IMAD R4, R4, 0x334, RZ ;  /* 0x0000033404047824 */ /* 0x000fca00078e02ff */
[----:B------:R-:W-:Y:S02]  /*02e0*/  SHF.R.U32.HI R97, RZ, 0x10, R4 ;  /* 0x00000010ff617819 */ /* 0x000fe40000011604 */
[----:B------:R-:W5:Y:S02]  /*02f0*/  LDC.64 R120, c[0x0][0x3d8] ;  /* 0x0000f600ff787b82 */ /* 0x000f640000000a00 */
        /* <DEDUP_REMOVED lines=11> */
[----:B------:R-:W-:Y:S01]  /*03b0*/  LOP3.LUT R8, R5, 0x7, R2, 0xf8, !PT ;  /* 0x0000000705087812 */ /* 0x000fe200078ef802 */
[----:B---3--:R-:W-:Y:S01]  /*03c0*/  ULEA UR8, UR6, UR4, 0x18 ;  /* 0x0000000406087291 */ /* 0x008fe2000f8ec0ff */
[--C-:B------:R-:W-:Y:S01]  /*03d0*/  SHF.R.U32.HI R80, RZ, 0x2, R3.reuse ;  /* 0x00000002ff507819 */ /* 0x100fe20000011603 */
[----:B------:R-:W-:Y:S01]  /*03e0*/  UIADD3 UR5, UPT, UPT, UR4, 0x2800, URZ ;  /* 0x0000280004057890 */ /* 0x000fe2000fffe0ff */
[--C-:B------:R-:W-:Y:S01]  /*03f0*/  SHF.R.U32.HI R6, RZ, 0x4, R3.reuse ;  /* 0x00000004ff067819 */ /* 0x100fe20000011603 */
[----:B------:R-:W-:Y:S01]  /*0400*/  IMAD R5, R8, 0xa00, R3 ;  /* 0x00000a0008057824 */ /* 0x000fe200078e0203 */
[----:B------:R-:W-:Y:S01]  /*0410*/  LEA R8, R99, R80, 0x1 ;  /* 0x0000005063087211 */ /* 0x000fe200078e08ff */
[----:B------:R-:W-:Y:S01]  /*0420*/  ULEA UR5, UR6, UR5, 0x18 ;  /* 0x0000000506057291 */ /* 0x000fe2000f8ec0ff */
[----:B------:R-:W-:Y:S01]  /*0430*/  LOP3.LUT R6, R6, R3, RZ, 0x3c, !PT ;  /* 0x0000000306067212 */ /* 0x000fe200078e3cff */
[----:B------:R-:W-:Y:S01]  /*0440*/  UIADD3 UR4, UPT, UPT, UR4, 0x3480, URZ ;  /* 0x0000348004047890 */ /* 0x000fe2000fffe0ff */
[----:B------:R-:W-:Y:S01]  /*0450*/  SHF.L.U32 R45, R3, 0x1, RZ ;  /* 0x00000001032d7819 */ /* 0x000fe200000006ff */
[----:B------:R-:W-:Y:S01]  /*0460*/  IMAD R8, R8, 0xa0, -R7 ;  /* 0x000000a008087824 */ /* 0x000fe200078e0a07 */
[----:B------:R-:W-:Y:S01]  /*0470*/  SHF.L.U32 R6, R6, 0x3, RZ ;  /* 0x0000000306067819 */ /* 0x000fe200000006ff */
[----:B------:R-:W-:Y:S01]  /*0480*/  ULEA UR4, UR6, UR4, 0x18 ;  /* 0x0000000406047291 */ /* 0x000fe2000f8ec0ff */
[----:B------:R-:W-:Y:S01]  /*0490*/  IADD3 R5, PT, PT, R5, R7, RZ ;  /* 0x0000000705057210 */ /* 0x000fe20007ffe0ff */
[----:B-----5:R-:W-:Y:S01]  /*04a0*/  IMAD.WIDE.U32 R120, R99, 0x4, R120 ;  /* 0x0000000463787825 */ /* 0x020fe200078e0078 */
[----:B------:R-:W-:-:S02]  /*04b0*/  SHF.R.U32.HI R9, RZ, 0x3, R0 ;  /* 0x00000003ff097819 */ /* 0x000fc40000011600 */
[----:B------:R-:W-:Y:S02]  /*04c0*/  LOP3.LUT R7, R45, 0x18, RZ, 0xc0, !PT ;  /* 0x000000182d077812 */ /* 0x000fe400078ec0ff */
[----:B------:R-:W-:Y:S02]  /*04d0*/  IADD3 R47, PT, PT, R8, 0x4c, RZ ;  /* 0x0000004c082f7810 */ /* 0x000fe40007ffe0ff */
[----:B------:R-:W-:Y:S02]  /*04e0*/  LEA R82, R3, UR8, 0x5 ;  /* 0x0000000803527c11 */ /* 0x000fe4000f8e28ff */
[----:B------:R-:W-:Y:S02]  /*04f0*/  LOP3.LUT R6, R6, 0x18, RZ, 0xc0, !PT ;  /* 0x0000001806067812 */ /* 0x000fe400078ec0ff */
[----:B------:R-:W-:Y:S02]  /*0500*/  LOP3.LUT P1, RZ, R9, R2, RZ, 0xfc, !PT ;  /* 0x0000000209ff7212 */ /* 0x000fe4000782fcff */
[----:B------:R-:W-:-:S02]  /*0510*/  LOP3.LUT R81, R45, 0x18, RZ, 0xc, !PT ;  /* 0x000000182d517812 */ /* 0x000fc400078e0cff */
[C---:B------:R-:W-:Y:S02]  /*0520*/  LOP3.LUT R83, R7.reuse, 0x8, RZ, 0x3c, !PT ;  /* 0x0000000807537812 */ /* 0x040fe400078e3cff */
[----:B------:R-:W-:Y:S02]  /*0530*/  SHF.R.U32.HI R50, RZ, 0x2, R47 ;  /* 0x00000002ff327819 */ /* 0x000fe4000001162f */
[----:B------:R-:W-:Y:S02]  /*0540*/  IADD3 R84, PT, PT, R82, R7, RZ ;  /* 0x0000000752547210 */ /* 0x000fe40007ffe0ff */
[----:B------:R-:W-:Y:S02]  /*0550*/  LOP3.LUT R9, R7, 0x10, RZ, 0x3c, !PT ;  /* 0x0000001007097812 */ /* 0x000fe400078e3cff */
[----:B------:R-:W-:Y:S02]  /*0560*/  SHF.L.U32 R47, R5, 0x1, RZ ;  /* 0x00000001052f7819 */ /* 0x000fe400000006ff */
[----:B------:R-:W-:-:S02]  /*0570*/  IADD3 R7, PT, PT, R6, UR8, RZ ;  /* 0x0000000806077c10 */ /* 0x000fc4000fffe0ff */
[----:B------:R-:W-:Y:S01]  /*0580*/  IADD3 R41, PT, PT, R8, 0x44, RZ ;  /* 0x0000004408297810 */ /* 0x000fe20007ffe0ff */
[----:B----4-:R-:W-:Y:S01]  /*0590*/  IMAD.WIDE.U32 R122, R47, 0x4, R122 ;  /* 0x000000042f7a7825 */ /* 0x010fe200078e007a */
[C---:B------:R-:W-:Y:S02]  /*05a0*/  IADD3 R81, PT, PT, R82.reuse, R81, RZ ;  /* 0x0000005152517210 */ /* 0x040fe40007ffe0ff */
[C---:B------:R-:W-:Y:S02]  /*05b0*/  IADD3 R83, PT, PT, R82.reuse, R83, RZ ;  /* 0x0000005352537210 */ /* 0x040fe40007ffe0ff */
[----:B------:R-:W-:Y:S02]  /*05c0*/  IADD3 R82, PT, PT, R82, R9, RZ ;  /* 0x0000000952527210 */ /* 0x000fe40007ffe0ff */
[----:B------:R-:W-:Y:S02]  /*05d0*/  LEA R80, R80, R7, 0x5 ;  /* 0x0000000750507211 */ /* 0x000fe400078e28ff */
[----:B------:R-:W-:-:S02]  /*05e0*/  LOP3.LUT R9, R8, 0x4, RZ, 0xfc, !PT ;  /* 0x0000000408097812 */ /* 0x000fc400078efcff */
[C---:B------:R-:W-:Y:S02]  /*05f0*/  LOP3.LUT R15, R8.reuse, 0x10, RZ, 0xfc, !PT ;  /* 0x00000010080f7812 */ /* 0x040fe400078efcff */
[----:B------:R-:W-:Y:S01]  /*0600*/  MOV R7, UR5 ;  /* 0x0000000500077c02 */ /* 0x000fe20008000f00 */
[----:B------:R-:W1:Y:S01]  /*0610*/  LDCU UR5, c[0x0][0x374] ;  /* 0x00006e80ff0577ac */ /* 0x000e620008000800 */
[C---:B------:R-:W-:Y:S02]  /*0620*/  LOP3.LUT R19, R8.reuse, 0x18, RZ, 0xfc, !PT ;  /* 0x0000001808137812 */ /* 0x040fe400078efcff */
[----:B------:R-:W-:Y:S01]  /*0630*/  IADD3 R35, PT, PT, R8, 0x38, RZ ;  /* 0x0000003808237810 */ /* 0x000fe20007ffe0ff */
[----:B------:R-:W-:Y:S01]  /*0640*/  IMAD R50, R50, 0x28, R7 ;  /* 0x0000002832327824 */ /* 0x000fe200078e0207 */
[----:B------:R-:W-:Y:S02]  /*0650*/  IADD3 R46, PT, PT, R8, 0x48, RZ ;  /* 0x00000048082e7810 */ /* 0x000fe40007ffe0ff */
[----:B------:R-:W-:-:S02]  /*0660*/  SHF.R.U32.HI R44, RZ, 0x2, R41 ;  /* 0x00000002ff2c7819 */ /* 0x000fc40000011629 */
[----:B------:R-:W-:Y:S02]  /*0670*/  LOP3.LUT R47, R94, 0xffff, RZ, 0xc0, !PT ;  /* 0x0000ffff5e2f7812 */ /* 0x000fe400078ec0ff */
[C---:B------:R-:W-:Y:S02]  /*0680*/  IADD3 R75, PT, PT, R8.reuse, 0x84, RZ ;  /* 0x00000084084b7810 */ /* 0x040fe40007ffe0ff */
[C---:B------:R-:W-:Y:S01]  /*0690*/  IADD3 R77, PT, PT, R8.reuse, 0x88, RZ ;  /* 0x00000088084d7810 */ /* 0x040fe20007ffe0ff */
[----:B------:R-:W-:Y:S01]  /*06a0*/  IMAD R47, R47, 0xccd, RZ ;  /* 0x00000ccd2f2f7824 */ /* 0x000fe200078e02ff */
[----:B------:R-:W-:Y:S02]  /*06b0*/  SHF.L.U32 R6, R3, 0x3, RZ ;  /* 0x0000000303067819 */ /* 0x000fe400000006ff */
[C---:B------:R-:W-:Y:S02]  /*06c0*/  LOP3.LUT R11, R8.reuse, 0x8, RZ, 0xfc, !PT ;  /* 0x00000008080b7812 */ /* 0x040fe400078efcff */
[----:B------:R-:W-:-:S02]  /*06d0*/  LOP3.LUT R13, R8, 0xc, RZ, 0xfc, !PT ;  /* 0x0000000c080d7812 */ /* 0x000fc400078efcff */
[C---:B------:R-:W-:Y:S02]  /*06e0*/  LOP3.LUT R17, R8.reuse, 0x14, RZ, 0xfc, !PT ;  /* 0x0000001408117812 */ /* 0x040fe400078efcff */
[C---:B------:R-:W-:Y:S02]  /*06f0*/  LOP3.LUT R21, R8.reuse, 0x1c, RZ, 0xfc, !PT ;  /* 0x0000001c08157812 */ /* 0x040fe400078efcff */
        /* <DEDUP_REMOVED lines=25> */
[----:B------:R-:W-:Y:S02]  /*0890*/  SHF.R.U32.HI R10, RZ, 0x2, R8 ;  /* 0x00000002ff0a7819 */ /* 0x000fe40000011608 */
[----:B------:R-:W-:Y:S02]  /*08a0*/  IADD3 R89, PT, PT, R8, 0x9c, RZ ;  /* 0x0000009c08597810 */ /* 0x000fe40007ffe0ff */
        /* <DEDUP_REMOVED lines=12> */
[--C-:B------:R-:W-:Y:S01]  /*0970*/  IMAD R20, R20, 0x28, R7.reuse ;  /* 0x0000002814147824 */ /* 0x100fe200078e0207 */
[----:B------:R-:W-:Y:S01]  /*0980*/  SHF.R.U32.HI R98, RZ, 0x2, R86 ;  /* 0x00000002ff627819 */ /* 0x000fe20000011656 */
[--C-:B------:R-:W-:Y:S01]  /*0990*/  IMAD R36, R36, 0x28, R7.reuse ;  /* 0x0000002824247824 */ /* 0x100fe200078e0207 */
[----:B------:R-:W-:Y:S01]  /*09a0*/  LOP3.LUT R41, R6, 0x18, RZ, 0xc0, !PT ;  /* 0x0000001806297812 */ /* 0x000fe200078ec0ff */
        /* <DEDUP_REMOVED lines=65> */
[----:B0-----:R-:W-:-:S02]  /*0dc0*/  LEA R124, P0, R0, R124, 0x2 ;  /* 0x0000007c007c7211 */ /* 0x001fc400078010ff */
[----:B------:R-:W-:Y:S01]  /*0dd0*/  SHF.L.U32 R46, R2, 0x1, RZ ;  /* 0x00000001022e7819 */ /* 0x000fe200000006ff */
[----:B------:R-:W-:Y:S01]  /*0de0*/  IMAD R47, R99, -0x2, R93 ;  /* 0xfffffffe632f7824 */ /* 0x000fe200078e025d */
[----:B------:R-:W-:Y:S02]  /*0df0*/  LOP3.LUT R98, R4, 0x38, RZ, 0xc0, !PT ;  /* 0x0000003804627812 */ /* 0x000fe400078ec0ff */
[C---:B------:R-:W-:Y:S02]  /*0e00*/  IADD3 R78, PT, PT, R41.reuse, R8, RZ ;  /* 0x00000008294e7210 */ /* 0x040fe40007ffe0ff */
[C---:B------:R-:W-:Y:S02]  /*0e10*/  IADD3 R6, PT, PT, R41.reuse, R16, RZ ;  /* 0x0000001029067210 */ /* 0x040fe40007ffe0ff */
[C---:B------:R-:W-:Y:S02]  /*0e20*/  IADD3 R8, PT, PT, R41.reuse, R20, RZ ;  /* 0x0000001429087210 */ /* 0x040fe40007ffe0ff */
[----:B------:R-:W-:-:S02]  /*0e30*/  IADD3 R16, PT, PT, R41, R36, RZ ;  /* 0x0000002429107210 */ /* 0x000fc40007ffe0ff */
[C---:B------:R-:W-:Y:S02]  /*0e40*/  IADD3 R20, PT, PT, R41.reuse, R48, RZ ;  /* 0x0000003029147210 */ /* 0x040fe40007ffe0ff */
[C---:B------:R-:W-:Y:S02]  /*0e50*/  IADD3 R35, PT, PT, R41.reuse, R86, RZ ;  /* 0x0000005629237210 */ /* 0x040fe40007ffe0ff */
[----:B------:R-:W-:Y:S02]  /*0e60*/  IADD3 R36, PT, PT, R41, R88, RZ ;  /* 0x0000005829247210 */ /* 0x000fe40007ffe0ff */
[----:B------:R-:W-:Y:S02]  /*0e70*/  LEA.HI.X R125, R0, R125, RZ, 0x2, P0 ;  /* 0x0000007d007d7211 */ /* 0x000fe400000f14ff */
[----:B------:R-:W-:Y:S02]  /*0e80*/  LOP3.LUT R46, R46, 0xe, RZ, 0xc0, !PT ;  /* 0x0000000e2e2e7812 */ /* 0x000fe400078ec0ff */
[----:B------:R-:W-:-:S02]  /*0e90*/  IADD3 R98, PT, PT, R97, R98, RZ ;  /* 0x0000006261627210 */ /* 0x000fc40007ffe0ff */
[----:B------:R-:W-:Y:S02]  /*0ea0*/  ISETP.NE.AND P0, PT, R2, RZ, PT ;  /* 0x000000ff0200720c */ /* 0x000fe40003f05270 */
[----:B------:R-:W-:Y:S02]  /*0eb0*/  MOV R48, 0x7ffffff1 ;  /* 0x7ffffff100307802 */ /* 0x000fe40000000f00 */
[----:B------:R-:W-:Y:S02]  /*0ec0*/  MOV R95, 0x7ffffff9 ;  /* 0x7ffffff9005f7802 */ /* 0x000fe40000000f00 */
[----:B------:R-:W-:Y:S02]  /*0ed0*/  IADD3 R79, PT, PT, R10, R41, RZ ;  /* 0x000000290a4f7210 */ /* 0x000fe40007ffe0ff */
[C---:B------:R-:W-:Y:S02]  /*0ee0*/  IADD3 R4, PT, PT, R41.reuse, R12, RZ ;  /* 0x0000000c29047210 */ /* 0x040fe40007ffe0ff */
[----:B------:R-:W-:-:S02]  /*0ef0*/  IADD3 R5, PT, PT, R41, R14, RZ ;  /* 0x0000000e29057210 */ /* 0x000fc40007ffe0ff */
[C---:B------:R-:W-:Y:S02]  /*0f00*/  IADD3 R7, PT, PT, R41.reuse, R18, RZ ;  /* 0x0000001229077210 */ /* 0x040fe40007ffe0ff */
[----:B------:R-:W-:Y:S02]  /*0f10*/  IADD3 R17, PT, PT, R41, R38, RZ ;  /* 0x0000002629117210 */ /* 0x000fe40007ffe0ff */
[----:B------:R-:W-:Y:S01]  /*0f20*/  LEA R97, R97, R44, 0x3 ;  /* 0x0000002c61617211 */ /* 0x000fe200078e18ff */
[----:B------:R-:W-:Y:S01]  /*0f30*/  HFMA2 R44, -RZ, RZ, 0, 0 ;  /* 0x00000000ff2c7431 */ /* 0x000fe200000001ff */
        /* <DEDUP_REMOVED lines=11> */
[----:B------:R-:W-:Y:S02]  /*0ff0*/  CS2R R50, SRZ ;  /* 0x0000000000327805 */ /* 0x000fe4000001ff00 */
[C---:B------:R-:W-:Y:S02]  /*1000*/  IADD3 R22, PT, PT, R41.reuse, R52, RZ ;  /* 0x0000003429167210 */ /* 0x040fe40007ffe0ff */
[----:B------:R-:W-:Y:S02]  /*1010*/  CS2R R52, SRZ ;  /* 0x0000000000347805 */ /* 0x000fe4000001ff00 */
[----:B------:R-:W-:-:S02]  /*1020*/  IADD3 R23, PT, PT, R41, R54, RZ ;  /* 0x0000003629177210 */ /* 0x000fc40007ffe0ff */
[----:B------:R-:W-:Y:S02]  /*1030*/  CS2R R54, SRZ ;  /* 0x0000000000367805 */ /* 0x000fe4000001ff00 */
[C---:B------:R-:W-:Y:S02]  /*1040*/  IADD3 R24, PT, PT, R41.reuse, R56, RZ ;  /* 0x0000003829187210 */ /* 0x040fe40007ffe0ff */
[----:B------:R-:W-:Y:S02]  /*1050*/  CS2R R56, SRZ ;  /* 0x0000000000387805 */ /* 0x000fe4000001ff00 */
[C---:B------:R-:W-:Y:S02]  /*1060*/  IADD3 R25, PT, PT, R41.reuse, R58, RZ ;  /* 0x0000003a29197210 */ /* 0x040fe40007ffe0ff */
[C---:B------:R-:W-:Y:S02]  /*1070*/  IADD3 R26, PT, PT, R41.reuse, R60, RZ ;  /* 0x0000003c291a7210 */ /* 0x040fe40007ffe0ff */
[C---:B------:R-:W-:Y:S01]  /*1080*/  IADD3 R27, PT, PT, R41.reuse, R62, RZ ;  /* 0x0000003e291b7210 */ /* 0x040fe20007ffe0ff */
[--C-:B--2---:R-:W-:Y:S01]  /*1090*/  HADD2.F32 R88, -RZ, R91.reuse.H0_H0 ;  /* 0x2000005bff587230 */ /* 0x104fe20000004100 */
[C---:B------:R-:W-:Y:S01]  /*10a0*/  IADD3 R28, PT, PT, R41.reuse, R64, RZ ;  /* 0x00000040291c7210 */ /* 0x040fe20007ffe0ff */
[----:B------:R-:W-:Y:S01]  /*10b0*/  HADD2.F32 R86, -RZ, R91.H1_H1 ;  /* 0x3000005bff567230 */ /* 0x000fe20000004100 */
[C---:B------:R-:W-:Y:S01]  /*10c0*/  IADD3 R29, PT, PT, R41.reuse, R66, RZ ;  /* 0x00000042291d7210 */ /* 0x040fe20007ffe0ff */
[--C-:B------:R-:W-:Y:S01]  /*10d0*/  HADD2.F32 R91, -RZ, R42.reuse.H0_H0 ;  /* 0x2000002aff5b7230 */ /* 0x100fe20000004100 */
[----:B------:R-:W-:Y:S01]  /*10e0*/  IADD3 R30, PT, PT, R41, R68, RZ ;  /* 0x00000044291e7210 */ /* 0x000fe20007ffe0ff */
[----:B------:R-:W-:-:S02]  /*10f0*/  HADD2.F32 R89, -RZ, R42.H1_H1 ;  /* 0x3000002aff597230 */ /* 0x000fc40000004100 */
[----:B------:R-:W-:Y:S01]  /*1100*/  HFMA2 R42, -RZ, RZ, 0, 0 ;  /* 0x00000000ff2a7431 */ /* 0x000fe200000001ff */
[C---:B------:R-:W-:Y:S01]  /*1110*/  IADD3 R31, PT, PT, R41.reuse, R70, RZ ;  /* 0x00000046291f7210 */ /* 0x040fe20007ffe0ff */
[--C-:B------:R-:W-:Y:S01]  /*1120*/  HADD2.F32 R92, -RZ, R90.reuse.H0_H0 ;  /* 0x2000005aff5c7230 */ /* 0x100fe20000004100 */
[C---:B------:R-:W-:Y:S01]  /*1130*/  IADD3 R32, PT, PT, R41.reuse, R72, RZ ;  /* 0x0000004829207210 */ /* 0x040fe20007ffe0ff */
[--C-:B------:R-:W-:Y:S01]  /*1140*/  HADD2.F32 R87, -RZ, R43.reuse.H0_H0 ;  /* 0x2000002bff577230 */ /* 0x100fe20000004100 */
[C---:B------:R-:W-:Y:S01]  /*1150*/  IADD3 R33, PT, PT, R41.reuse, R74, RZ ;  /* 0x0000004a29217210 */ /* 0x040fe20007ffe0ff */
[----:B------:R-:W-:Y:S01]  /*1160*/  HADD2.F32 R85, -RZ, R43.H1_H1 ;  /* 0x3000002bff557230 */ /* 0x000fe20000004100 */
[C---:B------:R-:W-:Y:S01]  /*1170*/  IADD3 R34, PT, PT, R41.reuse, R76, RZ ;  /* 0x0000004c29227210 */ /* 0x040fe20007ffe0ff */
[----:B------:R-:W-:Y:S01]  /*1180*/  HADD2.F32 R90, -RZ, R90.H1_H1 ;  /* 0x3000005aff5a7230 */ /* 0x000fe20000004100 */
[C---:B------:R-:W-:Y:S02]  /*1190*/  IADD3 R39, PT, PT, R41.reuse, R100, RZ ;  /* 0x0000006429277210 */ /* 0x040fe40007ffe0ff */
[----:B------:R-:W-:-:S02]  /*11a0*/  IADD3 R40, PT, PT, R41, R102, RZ ;  /* 0x0000006629287210 */ /* 0x000fc40007ffe0ff */
[----:B------:R-:W-:Y:S02]  /*11b0*/  LEA R96, R3, R46, 0x2 ;  /* 0x0000002e03607211 */ /* 0x000fe400078e10ff */
[----:B------:R-:W-:Y:S02]  /*11c0*/  IADD3 R41, PT, PT, R41, R104, RZ ;  /* 0x0000006829297210 */ /* 0x000fe40007ffe0ff */
[----:B------:R-:W-:Y:S02]  /*11d0*/  MOV R43, R0 ;  /* 0x00000000002b7202 */ /* 0x000fe40000000f00 */
[----:B------:R-:W-:Y:S02]  /*11e0*/  SEL R95, R95, 0x1, !P0 ;  /* 0x000000015f5f7807 */ /* 0x000fe40004000000 */
[----:B------:R-:W-:Y:S02]  /*11f0*/  LOP3.LUT R45, R45, 0x1e, RZ, 0xc0, !PT ;  /* 0x0000001e2d2d7812 */ /* 0x000fe400078ec0ff */
[----:B------:R-:W-:-:S02]  /*1200*/  SEL R46, R48, 0x1, !P1 ;  /* 0x00000001302e7807 */ /* 0x000fc40004800000 */
[----:B-1----:R-:W-:-:S07]  /*1210*/  LEA R47, R47, UR4, 0x3 ;  /* 0x000000042f2f7c11 */ /* 0x002fce000f8e18ff */
.L_x_765:
[----:B0-----:R-:W0:Y:S01]  /*1220*/  LDCU.64 UR12, c[0x0][0x3b8] ;  /* 0x00007700ff0c77ac */ /* 0x001e220008000a00 */
[--C-:B-1----:R-:W-:Y:S01]  /*1230*/  SHF.R.U64 R59, R43, 0x3, R44.reuse ;  /* 0x000000032b3b7819 */ /* 0x102fe2000000122c */
[----:B------:R-:W-:Y:S01]  /*1240*/  IMAD R101, R98, 0xa00, RZ ;  /* 0x00000a0062657824 */ /* 0x000fe200078e02ff */
[----:B------:R-:W-:Y:S01]  /*1250*/  SHF.R.U32.HI R62, RZ, 0x3, R44 ;  /* 0x00000003ff3e7819 */ /* 0x000fe2000001162c */
[----:B------:R-:W1:Y:S01]  /*1260*/  LDCU.64 UR14, c[0x0][0x3a0] ;  /* 0x00007400ff0e77ac */ /* 0x000e620008000a00 */
[C---:B------:R-:W-:Y:S02]  /*1270*/  SHF.L.U32 R60, R59.reuse, 0x5, RZ ;  /* 0x000000053b3c7819 */ /* 0x040fe400000006ff */
[----:B------:R-:W-:Y:S01]  /*1280*/  SHF.L.U64.HI R61, R59, 0x5, R62 ;  /* 0x000000053b3d7819 */ /* 0x000fe2000001023e */
[----:B------:R-:W-:Y:S01]  /*1290*/  IMAD R63, R62, 0x28000, RZ ;  /* 0x000280003e3f7824 */ /* 0x000fe200078e02ff */
[----:B------:R-:W-:Y:S01]  /*12a0*/  MOV R48, R94 ;  /* 0x0000005e00307202 */ /* 0x000fe20000000f00 */
[----:B------:R-:W2:Y:S01]  /*12b0*/  LDCU UR6, c[0x0][0x3c0] ;  /* 0x00007800ff0677ac */ /* 0x000ea20008000800 */
[----:B------:R-:W-:Y:S01]  /*12c0*/  MOV R49, RZ ;  /* 0x000000ff00317202 */ /* 0x000fe20000000f00 */
        /* <DEDUP_REMOVED lines=24> */
[----:B------:R-:W0:Y:S01]  /*1450*/  MUFU.RSQ R102, R49 ;  /* 0x0000003100667308 */ /* 0x000e220000001400 */
[--C-:B---3--:R-:W-:Y:S02]  /*1460*/  HADD2.F32 R67, -RZ, R58.reuse.H0_H0 ;  /* 0x2000003aff437230 */ /* 0x108fe40000004100 */
[----:B------:R-:W-:-:S03]  /*1470*/  HADD2.F32 R69, -RZ, R58.H1_H1 ;  /* 0x3000003aff457230 */ /* 0x000fc60000004100 */
[C---:B------:R-:W-:Y:S02]  /*1480*/  FADD.FTZ R67, -R48.reuse, R67 ;  /* 0x0000004330437221 */ /* 0x040fe40000010100 */
[----:B------:R-:W-:Y:S02]  /*1490*/  FADD.FTZ R69, -R48, R69 ;  /* 0x0000004530457221 */ /* 0x000fe40000010100 */
[C---:B0-----:R-:W-:Y:S01]  /*14a0*/  FMUL.FTZ R104, R102.reuse, R67 ;  /* 0x0000004366687220 */ /* 0x041fe20000410000 */
[--C-:B------:R-:W-:Y:S02]  /*14b0*/  HADD2.F32 R67, -RZ, R59.reuse.H0_H0 ;  /* 0x2000003bff437230 */ /* 0x100fe40000004100 */
[----:B------:R-:W-:Y:S01]  /*14c0*/  FMUL.FTZ R103, R102, R69 ;  /* 0x0000004566677220 */ /* 0x000fe20000410000 */
[----:B------:R-:W-:Y:S02]  /*14d0*/  HADD2.F32 R59, -RZ, R59.H1_H1 ;  /* 0x3000003bff3b7230 */ /* 0x000fe40000004100 */
[----:B------:R-:W-:Y:S01]  /*14e0*/  FFMA.FTZ R66, R92, R104, R91 ;  /* 0x000000685c427223 */ /* 0x000fe2000001005b */
[----:B----4-:R-:W-:-:S02]  /*14f0*/  HADD2.F32 R73, -RZ, R61.H0_H0 ;  /* 0x2000003dff497230 */ /* 0x010fc40000004100 */
[----:B------:R-:W-:Y:S01]  /*1500*/  FADD.FTZ R49, -R48, R67 ;  /* 0x0000004330317221 */ /* 0x000fe20000010100 */
[----:B------:R-:W-:Y:S01]  /*1510*/  FFMA.FTZ R67, R90, R103, R89 ;  /* 0x000000675a437223 */ /* 0x000fe20000010059 */
[----:B------:R-:W-:Y:S01]  /*1520*/  FADD.FTZ R59, -R48, R59 ;  /* 0x0000003b303b7221 */ /* 0x000fe20000010100 */
[----:B------:R-:W-:Y:S02]  /*1530*/  HADD2.F32 R61, -RZ, R61.H1_H1 ;  /* 0x3000003dff3d7230 */ /* 0x000fe40000004100 */
[C---:B------:R-:W-:Y:S01]  /*1540*/  FMUL.FTZ R106, R102.reuse, R49 ;  /* 0x00000031666a7220 */ /* 0x040fe20000410000 */
[--C-:B------:R-:W-:Y:S02]  /*1550*/  HADD2.F32 R49, -RZ, R60.reuse.H0_H0 ;  /* 0x2000003cff317230 */ /* 0x100fe40000004100 */
[----:B------:R-:W-:Y:S01]  /*1560*/  FMUL.FTZ R105, R102, R59 ;  /* 0x0000003b66697220 */ /* 0x000fe20000410000 */
[----:B------:R-:W-:Y:S02]  /*1570*/  HADD2.F32 R59, -RZ, R60.H1_H1 ;  /* 0x3000003cff3b7230 */ /* 0x000fe40000004100 */
[----:B------:R-:W-:Y:S01]  /*1580*/  FMUL.FTZ R70, R67, -1.4426950216293334961 ;  /* 0xbfb8aa3b43467820 */ /* 0x000fe20000410000 */
[----:B------:R-:W-:Y:S01]  /*1590*/  FFMA.FTZ R68, R88, R106, R87 ;  /* 0x0000006a58447223 */ /* 0x000fe20000010057 */
[----:B------:R-:W-:Y:S01]  /*15a0*/  FADD.FTZ R49, -R48, R49 ;  /* 0x0000003130317221 */ /* 0x000fe20000010100 */
[----:B------:R-:W-:Y:S01]  /*15b0*/  FFMA.FTZ R60, R86, R105, R85 ;  /* 0x00000069563c7223 */ /* 0x000fe20000010055 */
[----:B------:R-:W-:Y:S01]  /*15c0*/  FADD.FTZ R59, -R48, R59 ;  /* 0x0000003b303b7221 */ /* 0x000fe20000010100 */
[----:B------:R-:W-:Y:S01]  /*15d0*/  FMUL.FTZ R71, R68, -1.4426950216293334961 ;  /* 0xbfb8aa3b44477820 */ /* 0x000fe20000410000 */
[C---:B------:R-:W-:Y:S01]  /*15e0*/  FMUL.FTZ R108, R102.reuse, R49 ;  /* 0x00000031666c7220 */ /* 0x040fe20000410000 */
[----:B------:R-:W0:Y:S01]  /*15f0*/  MUFU.EX2 R70, R70 ;  /* 0x0000004600467308 */ /* 0x000e220000000800 */
[----:B------:R-:W-:Y:S01]  /*1600*/  FMUL.FTZ R107, R102, R59 ;  /* 0x0000003b666b7220 */ /* 0x000fe20000410000 */
[----:B------:R-:W-:Y:S01]  /*1610*/  FMUL.FTZ R72, R60, -1.4426950216293334961 ;  /* 0xbfb8aa3b3c487820 */ /* 0x000fe20000410000 */
[----:B------:R-:W-:Y:S01]  /*1620*/  FFMA.FTZ R49, R92, R108, R91 ;  /* 0x0000006c5c317223 */ /* 0x000fe2000001005b */
[----:B------:R-:W-:Y:S01]  /*1630*/  FMUL.FTZ R69, R66, -1.4426950216293334961 ;  /* 0xbfb8aa3b42457820 */ /* 0x000fe20000410000 */
[----:B------:R-:W-:Y:S01]  /*1640*/  FFMA.FTZ R58, R90, R107, R89 ;  /* 0x0000006b5a3a7223 */ /* 0x000fe20000010059 */
[----:B------:R-:W-:Y:S01]  /*1650*/  FADD.FTZ R61, -R48, R61 ;  /* 0x0000003d303d7221 */ /* 0x000fe20000010100 */
[----:B------:R-:W-:Y:S01]  /*1660*/  FMUL.FTZ R75, R49, -1.4426950216293334961 ;  /* 0xbfb8aa3b314b7820 */ /* 0x000fe20000410000 */
[----:B------:R-:W1:Y:S01]  /*1670*/  MUFU.EX2 R71, R71 ;  /* 0x0000004700477308 */ /* 0x000e620000000800 */
[----:B------:R-:W-:Y:S01]  /*1680*/  FMUL.FTZ R76, R58, -1.4426950216293334961 ;  /* 0xbfb8aa3b3a4c7820 */ /* 0x000fe20000410000 */
[----:B------:R-:W-:Y:S01]  /*1690*/  FMUL.FTZ R110, R102, R61 ;  /* 0x0000003d666e7220 */ /* 0x000fe20000410000 */
[----:B------:R-:W-:-:S03]  /*16a0*/  FADD.FTZ R73, -R48, R73 ;  /* 0x0000004930497221 */ /* 0x000fc60000010100 */
[----:B------:R-:W-:Y:S01]  /*16b0*/  FFMA.FTZ R59, R86, R110, R85 ;  /* 0x0000006e563b7223 */ /* 0x000fe20000010055 */
[----:B------:R-:W-:Y:S01]  /*16c0*/  FMUL.FTZ R109, R102, R73 ;  /* 0x00000049666d7220 */ /* 0x000fe20000410000 */
[----:B------:R-:W2:Y:S01]  /*16d0*/  MUFU.EX2 R75, R75 ;  /* 0x0000004b004b7308 */ /* 0x000ea20000000800 */
[----:B0-----:R-:W-:Y:S01]  /*16e0*/  FADD.FTZ R70, R70, 1 ;  /* 0x3f80000046467421 */ /* 0x001fe20000010000 */
[----:B------:R-:W-:Y:S01]  /*16f0*/  FMUL.FTZ R61, R59, -1.4426950216293334961 ;  /* 0xbfb8aa3b3b3d7820 */ /* 0x000fe20000410000 */
[----:B------:R-:W-:-:S04]  /*1700*/  FFMA.FTZ R48, R88, R109, R87 ;  /* 0x0000006d58307223 */ /* 0x000fc80000010057 */
[----:B------:R-:W-:Y:S01]  /*1710*/  FMUL.FTZ R74, R48, -1.4426950216293334961 ;  /* 0xbfb8aa3b304a7820 */ /* 0x000fe20000410000 */
[----:B------:R-:W0:Y:S01]  /*1720*/  MUFU.EX2 R76, R76 ;  /* 0x0000004c004c7308 */ /* 0x000e220000000800 */
[----:B-1----:R-:W-:-:S07]  /*1730*/  FADD.FTZ R73, R71, 1 ;  /* 0x3f80000047497421 */ /* 0x002fce0000010000 */
[----:B------:R-:W1:Y:S01]  /*1740*/  MUFU.EX2 R72, R72 ;  /* 0x0000004800487308 */ /* 0x000e620000000800 */
[----:B--2---:R-:W-:-:S07]  /*1750*/  FADD.FTZ R71, R75, 1 ;  /* 0x3f8000004b477421 */ /* 0x004fce0000010000 */
[----:B------:R-:W2:Y:S01]  /*1760*/  MUFU.EX2 R69, R69 ;  /* 0x0000004500457308 */ /* 0x000ea20000000800 */
[----:B0-----:R-:W-:-:S07]  /*1770*/  FADD.FTZ R75, R76, 1 ;  /* 0x3f8000004c4b7421 */ /* 0x001fce0000010000 */
[----:B------:R-:W0:Y:S01]  /*1780*/  MUFU.RCP R70, R70 ;  /* 0x0000004600467308 */ /* 0x000e220000001000 */
[----:B-1----:R-:W-:-:S07]  /*1790*/  FADD.FTZ R72, R72, 1 ;  /* 0x3f80000048487421 */ /* 0x002fce0000010000 */
[----:B------:R-:W1:Y:S01]  /*17a0*/  MUFU.EX2 R61, R61 ;  /* 0x0000003d003d7308 */ /* 0x000e620000000800 */
[----:B--2---:R-:W-:-:S07]  /*17b0*/  FADD.FTZ R69, R69, 1 ;  /* 0x3f80000045457421 */ /* 0x004fce0000010000 */
[----:B------:R-:W2:Y:S01]  /*17c0*/  MUFU.RCP R75, R75 ;  /* 0x0000004b004b7308 */ /* 0x000ea20000001000 */
[----:B0-----:R-:W-:-:S04]  /*17d0*/  FADD.FTZ R76, -R70, 1 ;  /* 0x3f800000464c7421 */ /* 0x001fc80000010100 */
[----:B------:R-:W-:-:S03]  /*17e0*/  FFMA.FTZ R67, R67, R76, 1 ;  /* 0x3f80000043437423 */ /* 0x000fc6000001004c */
[----:B------:R-:W0:Y:S01]  /*17f0*/  MUFU.RCP R72, R72 ;  /* 0x0000004800487308 */ /* 0x000e220000001000 */
[----:B-1----:R-:W-:Y:S01]  /*1800*/  FADD.FTZ R61, R61, 1 ;  /* 0x3f8000003d3d7421 */ /* 0x002fe20000010000 */
[----:B------:R-:W-:-:S06]  /*1810*/  FMUL.FTZ R70, R70, R67 ;  /* 0x0000004346467220 */ /* 0x000fcc0000410000 */
[----:B------:R-:W1:Y:S01]  /*1820*/  MUFU.EX2 R74, R74 ;  /* 0x0000004a004a7308 */ /* 0x000e620000000800 */
[----:B--2---:R-:W-:-:S04]  /*1830*/  FADD.FTZ R67, -R75, 1 ;  /* 0x3f8000004b437421 */ /* 0x004fc80000010100 */
[----:B------:R-:W-:-:S03]  /*1840*/  FFMA.FTZ R58, R58, R67, 1 ;  /* 0x3f8000003a3a7423 */ /* 0x000fc60000010043 */
[----:B------:R-:W2:Y:S01]  /*1850*/  MUFU.RCP R69, R69 ;  /* 0x0000004500457308 */ /* 0x000ea20000001000 */
[----:B0-----:R-:W-:Y:S01]  /*1860*/  FADD.FTZ R113, -R72, 1 ;  /* 0x3f80000048717421 */ /* 0x001fe20000010100 */
[----:B------:R-:W-:Y:S01]  /*1870*/  FMUL.FTZ R75, R75, R58 ;  /* 0x0000003a4b4b7220 */ /* 0x000fe20000410000 */
[----:B-----5:R-:W-:Y:S02]  /*1880*/  HADD2.F32 R58, -RZ, R62.H0_H0 ;  /* 0x2000003eff3a7230 */ /* 0x020fe40000004100 */
[----:B------:R-:W-:-:S03]  /*1890*/  FFMA.FTZ R113, R60, R113, 1 ;  /* 0x3f8000003c717423 */ /* 0x000fc60000010071 */
[----:B------:R-:W0:Y:S01]  /*18a0*/  MUFU.RCP R71, R71 ;  /* 0x0000004700477308 */ /* 0x000e220000001000 */
[----:B-1----:R-:W-:Y:S01]  /*18b0*/  FADD.FTZ R74, R74, 1 ;  /* 0x3f8000004a4a7421 */ /* 0x002fe20000010000 */
[----:B------:R-:W-:-:S06]  /*18c0*/  FMUL.FTZ R72, R72, R113 ;  /* 0x0000007148487220 */ /* 0x000fcc0000410000 */
[----:B------:R-:W1:Y:S01]  /*18d0*/  MUFU.RCP R73, R73 ;  /* 0x0000004900497308 */ /* 0x000e620000001000 */
[----:B--2---:R-:W-:-:S04]  /*18e0*/  FADD.FTZ R77, -R69, 1 ;  /* 0x3f800000454d7421 */ /* 0x004fc80000010100 */
[----:B------:R-:W-:-:S03]  /*18f0*/  FFMA.FTZ R66, R66, R77, 1 ;  /* 0x3f80000042427423 */ /* 0x000fc6000001004d */
[----:B------:R-:W2:Y:S01]  /*1900*/  MUFU.RCP R61, R61 ;  /* 0x0000003d003d7308 */ /* 0x000ea20000001000 */
[----:B0-----:R-:W-:Y:S01]  /*1910*/  FADD.FTZ R60, -R71, 1 ;  /* 0x3f800000473c7421 */ /* 0x001fe20000010100 */
[----:B------:R-:W-:-:S03]  /*1920*/  FMUL.FTZ R69, R69, R66 ;  /* 0x0000004245457220 */ /* 0x000fc60000410000 */
[----:B------:R-:W-:Y:S01]  /*1930*/  FFMA.FTZ R60, R49, R60, 1 ;  /* 0x3f800000313c7423 */ /* 0x000fe2000001003c */
[----:B------:R-:W-:Y:S02]  /*1940*/  HADD2.F32 R49, -RZ, R62.H1_H1 ;  /* 0x3000003eff317230 */ /* 0x000fe40000004100 */
[----:B------:R-:W-:Y:S01]  /*1950*/  FMUL.FTZ R69, R58, R69 ;  /* 0x000000453a457220 */ /* 0x000fe20000410000 */
[----:B------:R-:W0:Y:S01]  /*1960*/  MUFU.RCP R74, R74 ;  /* 0x0000004a004a7308 */ /* 0x000e220000001000 */
[----:B-1----:R-:W-:Y:S01]  /*1970*/  FADD.FTZ R111, -R73, 1 ;  /* 0x3f800000496f7421 */ /* 0x002fe20000010100 */
[----:B------:R-:W-:Y:S01]  /*1980*/  FMUL.FTZ R71, R71, R60 ;  /* 0x0000003c47477220 */ /* 0x000fe20000410000 */
[--C-:B------:R-:W-:Y:S02]  /*1990*/  HADD2.F32 R60, -RZ, R63.reuse.H0_H0 ;  /* 0x2000003fff3c7230 */ /* 0x100fe40000004100 */
[----:B------:R-:W-:Y:S01]  /*19a0*/  FMUL.FTZ R49, R49, R70 ;  /* 0x0000004631317220 */ /* 0x000fe20000410000 */
[----:B------:R-:W-:Y:S01]  /*19b0*/  FFMA.FTZ R68, R68, R111, 1 ;  /* 0x3f80000044447423 */ /* 0x000fe2000001006f */
[----:B------:R-:W-:-:S02]  /*19c0*/  HADD2.F32 R63, -RZ, R63.H1_H1 ;  /* 0x3000003fff3f7230 */ /* 0x000fc40000004100 */
[----:B------:R-:W-:Y:S01]  /*19d0*/  FMUL.FTZ R111, R92, R69 ;  /* 0x000000455c6f7220 */ /* 0x000fe20000410000 */
[----:B------:R-:W-:Y:S01]  /*19e0*/  FMUL.FTZ R114, R90, R49 ;  /* 0x000000315a727220 */ /* 0x000fe20000410000 */
[----:B--2---:R-:W-:Y:S01]  /*19f0*/  FADD.FTZ R66, -R61, 1 ;  /* 0x3f8000003d427421 */ /* 0x004fe20000010100 */
[----:B------:R-:W-:Y:S01]  /*1a00*/  FMUL.FTZ R73, R73, R68 ;  /* 0x0000004449497220 */ /* 0x000fe20000410000 */
[----:B------:R-:W-:Y:S01]  /*1a10*/  FMUL.FTZ R58, R63, R72 ;  /* 0x000000483f3a7220 */ /* 0x000fe20000410000 */
[----:B------:R-:W-:Y:S01]  /*1a20*/  FFMA.FTZ R63, R104, R69, R50 ;  /* 0x00000045683f7223 */ /* 0x000fe20000010032 */
[----:B------:R-:W-:Y:S01]  /*1a30*/  FFMA.FTZ R66, R59, R66, 1 ;  /* 0x3f8000003b427423 */ /* 0x000fe20000010042 */
[----:B------:R-:W-:Y:S01]  /*1a40*/  FMUL.FTZ R59, R60, R73 ;  /* 0x000000493c3b7220 */ /* 0x000fe20000410000 */
[----:B------:R-:W-:Y:S01]  /*1a50*/  FADD.FTZ R67, RZ, R111 ;  /* 0x0000006fff437221 */ /* 0x000fe20000010000 */
[----:B------:R-:W-:Y:S01]  /*1a60*/  FFMA.FTZ R50, R104, R111, RZ ;  /* 0x0000006f68327223 */ /* 0x000fe200000100ff */
[----:B0-----:R-:W-:Y:S01]  /*1a70*/  FADD.FTZ R77, -R74, 1 ;  /* 0x3f8000004a4d7421 */ /* 0x001fe20000010100 */
[----:B------:R-:W-:-:S02]  /*1a80*/  HADD2.F32 R60, -RZ, R64.H0_H0 ;  /* 0x20000040ff3c7230 */ /* 0x000fc40000004100 */
[----:B------:R-:W-:Y:S01]  /*1a90*/  FMUL.FTZ R113, R88, R59 ;  /* 0x0000003b58717220 */ /* 0x000fe20000410000 */
[----:B------:R-:W-:Y:S02]  /*1aa0*/  HADD2.F32 R62, -RZ, R64.H1_H1 ;  /* 0x30000040ff3e7230 */ /* 0x000fe40000004100 */
[----:B------:R-:W-:Y:S01]  /*1ab0*/  FADD.FTZ R64, R67, R114 ;  /* 0x0000007243407221 */ /* 0x000fe20000010000 */
[----:B------:R-:W-:Y:S01]  /*1ac0*/  FFMA.FTZ R67, R103, R114, R50 ;  /* 0x0000007267437223 */ /* 0x000fe20000010032 */
[----:B------:R-:W-:Y:S01]  /*1ad0*/  FFMA.FTZ R77, R48, R77, 1 ;  /* 0x3f800000304d7423 */ /* 0x000fe2000001004d */
[----:B------:R-:W-:Y:S01]  /*1ae0*/  FADD.FTZ R51, R69, R51 ;  /* 0x0000003345337221 */ /* 0x000fe20000010000 */
[----:B------:R-:W-:Y:S01]  /*1af0*/  FMUL.FTZ R60, R60, R71 ;  /* 0x000000473c3c7220 */ /* 0x000fe20000410000 */
[----:B------:R-:W-:Y:S01]  /*1b00*/  FMUL.FTZ R112, R86, R58 ;  /* 0x0000003a56707220 */ /* 0x000fe20000410000 */
[----:B------:R-:W-:Y:S01]  /*1b10*/  FADD.FTZ R69, R64, R113 ;  /* 0x0000007140457221 */ /* 0x000fe20000010000 */
[----:B------:R-:W-:Y:S01]  /*1b20*/  FFMA.FTZ R50, R106, R113, R67 ;  /* 0x000000716a327223 */ /* 0x000fe20000010043 */
[----:B------:R-:W-:-:S02]  /*1b30*/  HADD2.F32 R71, -RZ, R65.H0_H0 ;  /* 0x20000041ff477230 */ /* 0x000fc40000004100 */
[----:B------:R-:W-:Y:S01]  /*1b40*/  FMUL.FTZ R48, R74, R77 ;  /* 0x0000004d4a307220 */ /* 0x000fe20000410000 */
[----:B------:R-:W-:Y:S01]  /*1b50*/  FMUL.FTZ R61, R61, R66 ;  /* 0x000000423d3d7220 */ /* 0x000fe20000410000 */
[----:B------:R-:W-:Y:S01]  /*1b60*/  FMUL.FTZ R62, R62, R75 ;  /* 0x0000004b3e3e7220 */ /* 0x000fe20000410000 */
[----:B------:R-:W-:Y:S02]  /*1b70*/  HADD2.F32 R66, -RZ, R65.H1_H1 ;  /* 0x30000041ff427230 */ /* 0x000fe40000004100 */
        /* <DEDUP_REMOVED lines=53> */
.L_x_754:
        /* <DEDUP_REMOVED lines=122> */
.L_x_756:
[----:B------:R-:W-:Y:S05]  /*2670*/  BSYNC.RECONVERGENT B0 ;  /* 0x0000000000007941 */ /* 0x000fea0003800200 */
.L_x_755:
        /* <DEDUP_REMOVED lines=24> */
.L_x_759:
[----:B------:R-:W2:Y:S04]  /*2800*/  LD.E.STRONG.GPU R49, desc[UR10][R120.64+0x40] ;  /* 0x0000400a78317980 */ /* 0x000ea8000c10f900 */
[----:B--2---:R-:W-:Y:S01]  /*2810*/  CCTL.IVALL ;  /* 0x00000000ff00798f */ /* 0x004fe20002000000 */
[----:B------:R-:W-:Y:S05]  /*2820*/  YIELD ;  /* 0x0000000000007946 */ /* 0x000fea0003800000 */
[----:B-----5:R-:W-:-:S04]  /*2830*/  LOP3.LUT R49, R49, R48, RZ, 0x3c, !PT ;  /* 0x0000003031317212 */ /* 0x020fc800078e3cff */
[----:B------:R-:W-:-:S13]  /*2840*/  ISETP.GT.AND P1, PT, R49, -0x1, PT ;  /* 0xffffffff3100780c */ /* 0x000fda0003f24270 */
[----:B------:R-:W-:Y:S05]  /*2850*/  @P1 BRA `(.L_x_759) ;  /* 0xfffffffc00e81947 */ /* 0x000fea000383ffff */
.L_x_758:
[----:B------:R-:W-:Y:S05]  /*2860*/  WARPSYNC.ALL ;  /* 0x0000000000007948 */ /* 0x000fea0003800000 */
[----:B------:R-:W-:Y:S06]  /*2870*/  BAR.SYNC.DEFER_BLOCKING 0x0 ;  /* 0x0000000000007b1d */ /* 0x000fec0000010000 */
[----:B------:R-:W-:Y:S05]  /*2880*/  BRA `(.L_x_760) ;  /* 0x00000000003c7947 */ /* 0x000fea0003800000 */
.L_x_757:
[----:B------:R-:W-:Y:S01]  /*2890*/  BAR.SYNC.DEFER_BLOCKING 0x0 ;  /* 0x0000000000007b1d */ /* 0x000fe20000010000 */
[----:B------:R-:W-:-:S13]  /*28a0*/  ISETP.NE.AND P1, PT, R3, RZ, PT ;  /* 0x000000ff0300720c */ /* 0x000fda0003f25270 */
[----:B------:R-:W-:Y:S05]  /*28b0*/  @P1 BRA `(.L_x_761) ;  /* 0x0000000000281947 */ /* 0x000fea0003800000 */
[----:B------:R-:W-:Y:S06]  /*28c0*/  MEMBAR.ALL.GPU ;  /* 0x0000000000007992 */ /* 0x000fec000000a000 */
[----:B------:R-:W-:-:S00]  /*28d0*/  ERRBAR ;  /* 0x00000000000079ab */ /* 0x000fc00000000000 */
[----:B------:R-:W-:Y:S06]  /*28e0*/  CGAERRBAR ;  /* 0x00000000000075ab */ /* 0x000fec0000000000 */
[----:B------:R0:W5:Y:S02]  /*28f0*/  ATOM.E.ADD.STRONG.GPU PT, R48, desc[UR10][R124.64], R95 ;  /* 0x8000005f7c30798a */ /* 0x00016400081ef10a */
.L_x_762:
[----:B------:R-:W2:Y:S04]  /*2900*/  LD.E.STRONG.GPU R49, desc[UR10][R124.64] ;  /* 0x0000000a7c317980 */ /* 0x000ea8000c10f900 */
[----:B--2---:R-:W-:Y:S01]  /*2910*/  CCTL.IVALL ;  /* 0x00000000ff00798f */ /* 0x004fe20002000000 */
[----:B------:R-:W-:Y:S05]  /*2920*/  YIELD ;  /* 0x0000000000007946 */ /* 0x000fea0003800000 */
[----:B-----5:R-:W-:-:S04]  /*2930*/  LOP3.LUT R49, R49, R48, RZ, 0x3c, !PT ;  /* 0x0000003031317212 */ /* 0x020fc800078e3cff */
[----:B------:R-:W-:-:S13]  /*2940*/  ISETP.GT.AND P1, PT, R49, -0x1, PT ;  /* 0xffffffff3100780c */ /* 0x000fda0003f24270 */
[----:B------:R-:W-:Y:S05]  /*2950*/  @P1 BRA `(.L_x_762) ;  /* 0xfffffffc00e81947 */ /* 0x000fea000383ffff */
.L_x_761:
[----:B------:R-:W-:Y:S05]  /*2960*/  WARPSYNC.ALL ;  /* 0x0000000000007948 */ /* 0x000fea0003800000 */
[----:B------:R-:W-:Y:S06]  /*2970*/  BAR.SYNC.DEFER_BLOCKING 0x0 ;  /* 0x0000000000007b1d */ /* 0x000fec0000010000 */
.L_x_760:
        /* <DEDUP_REMOVED lines=11> */
.L_x_764:
[----:B------:R-:W-:Y:S05]  /*2a30*/  BSYNC.RECONVERGENT B0 ;  /* 0x0000000000007941 */ /* 0x000fea0003800200 */
.L_x_763:
        /* <DEDUP_REMOVED lines=46> */
[----:B------:R-:W-:-:S02]  /*2d20*/  F2FP.F16.F32.PACK_AB R49, R58, R49 ;  /* 0x000000313a31723e */ /* 0x000fc400000000ff */
[----:B------:R-:W-:Y:S02]  /*2d30*/  F2FP.F16.F32.PACK_AB R58, R60, R59 ;  /* 0x0000003b3c3a723e */ /* 0x000fe400000000ff */
[----:B------:R-:W-:Y:S02]  /*2d40*/  F2FP.F16.F32.PACK_AB R48, R103, R48 ;  /* 0x000000306730723e */ /* 0x000fe400000000ff */
[----:B------:R-:W-:-:S03]  /*2d50*/  F2FP.F16.F32.PACK_AB R59, R102, R109 ;  /* 0x0000006d663b723e */ /* 0x000fc600000000ff */
[----:B------:R1:W-:Y:S04]  /*2d60*/  STG.E.64 desc[UR10][R100.64], R48 ;  /* 0x0000003064007986 */ /* 0x0003e8000c101b0a */
[----:B------:R1:W-:Y:S01]  /*2d70*/  STG.E.64 desc[UR10][R100.64+0x5000], R58 ;  /* 0x0050003a64007986 */ /* 0x0003e2000c101b0a */
[----:B------:R-:W-:Y:S05]  /*2d80*/  @!P0 BRA `(.L_x_765) ;  /* 0xffffffe400248947 */ /* 0x000fea000383ffff */
.L_x_753:
[----:B------:R-:W-:Y:S01]  /*2d90*/  LOP3.LUT R3, R0, 0xfff8, RZ, 0xc0, !PT ;  /* 0x0000fff800037812 */ /* 0x000fe200078ec0ff */
[----:B------:R-:W-:-:S03]  /*2da0*/  IMAD R15, R99, 0x140, RZ ;  /* 0x00000140630f7824 */ /* 0x000fc600078e02ff */
[----:B------:R-:W-:Y:S02]  /*2db0*/  IADD3 R2, PT, PT, R3, R2, RZ ;  /* 0x0000000203027210 */ /* 0x000fe40007ffe0ff */
[----:B------:R-:W-:Y:S02]  /*2dc0*/  IADD3 R0, PT, PT, R15, 0x140, RZ ;  /* 0x000001400f007810 */ /* 0x000fe40007ffe0ff */
[----:B------:R-:W-:-:S04]  /*2dd0*/  LEA R15, R2, R15, 0x5 ;  /* 0x0000000f020f7211 */ /* 0x000fc800078e28ff */
[----:B------:R-:W-:-:S13]  /*2de0*/  ISETP.GE.AND P0, PT, R15, R0, PT ;  /* 0x000000000f00720c */ /* 0x000fda0003f06270 */
[----:B------:R-:W-:Y:S05]  /*2df0*/  @P0 EXIT ;  /* 0x000000000000094d */ /* 0x000fea0003800000 */
[----:B------:R-:W2:Y:S01]  /*2e00*/  S2R R17, SR_TID.X ;  /* 0x0000000000117919 */ /* 0x000ea20000002100 */
[----:B------:R-:W3:Y:S01]  /*2e10*/  LDC.64 R2, c[0x0][0x3c8] ;  /* 0x0000f200ff027b82 */ /* 0x000ee20000000a00 */
[----:B------:R-:W-:Y:S01]  /*2e20*/  UMOV UR6, 0x400 ;  /* 0x0000040000067882 */ /* 0x000fe20000000000 */
[----:B------:R-:W4:Y:S06]  /*2e30*/  LDCU.64 UR4, c[0x0][0x3d0] ;  /* 0x00007a00ff0477ac */ /* 0x000f2c0008000a00 */
[----:B------:R-:W5:Y:S01]  /*2e40*/  S2UR UR7, SR_CgaCtaId ;  /* 0x00000000000779c3 */ /* 0x000f620000008800 */
[----:B----4-:R-:W-:Y:S01]  /*2e50*/  UIADD3 UR4, UP0, UPT, UR4, 0xc9000, URZ ;  /* 0x000c900004047890 */ /* 0x010fe2000ff1e0ff */
[----:B---3--:R-:W-:-:S03]  /*2e60*/  ISETP.LT.U32.AND P0, PT, R2, 0x2, PT ;  /* 0x000000020200780c */ /* 0x008fc60003f01070 */
[----:B------:R-:W-:Y:S01]  /*2e70*/  UIADD3.X UR5, UPT, UPT, URZ, UR5, URZ, UP0, !UPT ;  /* 0x00000005ff057290 */ /* 0x000fe200087fe4ff */
[C---:B------:R-:W-:Y:S02]  /*2e80*/  ISETP.LT.AND.EX P0, PT, R3.reuse, RZ, PT, P0 ;  /* 0x000000ff0300720c */ /* 0x040fe40003f01300 */
[----:B--2---:R-:W-:Y:S01]  /*2e90*/  SHF.R.U32.HI R8, RZ, 0x5, R17 ;  /* 0x00000005ff087819 */ /* 0x004fe20000011611 */
[----:B-----5:R-:W-:Y:S01]  /*2ea0*/  ULEA UR6, UR7, UR6, 0x18 ;  /* 0x0000000607067291 */ /* 0x020fe2000f8ec0ff */
[----:B------:R-:W-:Y:S02]  /*2eb0*/  SEL R6, R2, 0x2, P0 ;  /* 0x0000000202067807 */ /* 0x000fe40000000000 */
[----:B------:R-:W-:Y:S02]  /*2ec0*/  LOP3.LUT R2, RZ, R8, RZ, 0x33, !PT ;  /* 0x00000008ff027212 */ /* 0x000fe400078e33ff */
[----:B------:R-:W-:Y:S02]  /*2ed0*/  SEL R3, R3, RZ, P0 ;  /* 0x000000ff03037207 */ /* 0x000fe40000000000 */
[----:B------:R-:W-:-:S02]  /*2ee0*/  SHF.L.U32 R7, R6, 0x3, RZ ;  /* 0x0000000306077819 */ /* 0x000fc400000006ff */
[----:B------:R-:W-:Y:S02]  /*2ef0*/  SHF.L.U64.HI R6, R6, 0x3, R3 ;  /* 0x0000000306067819 */ /* 0x000fe40000010203 */
[----:B0-----:R-:W-:Y:S02]  /*2f00*/  IADD3 R5, P0, PT, R2, R7, RZ ;  /* 0x0000000702057210 */ /* 0x001fe40007f1e0ff */
        /* <DEDUP_REMOVED lines=32> */
.L_x_777:
        /* <DEDUP_REMOVED lines=13> */
[----:B-1----:R-:W-:Y:S02]  /*31e0*/  SHF.R.S32.HI R49, RZ, 0x1f, R11 ;  /* 0x0000001fff317819 */ /* 0x002fe4000001140b */
        /* <DEDUP_REMOVED lines=11> */
.L_x_770:
        /* <DEDUP_REMOVED lines=33> */
.L_x_769:
[----:B------:R-:W-:Y:S05]  /*34b0*/  BSYNC.RECONVERGENT B1 ;  /* 0x0000000000017941 */ /* 0x000fea0003800200 */
.L_x_768:
        /* <DEDUP_REMOVED lines=25> */
.L_x_772:
[----:B------:R-:W-:Y:S05]  /*3650*/  BSYNC.RECONVERGENT B1 ;  /* 0x0000000000017941 */ /* 0x000fea0003800200 */
.L_x_771:
        /* <DEDUP_REMOVED lines=26> */
.L_x_767:
[----:B------:R-:W-:Y:S05]  /*3800*/  BSYNC.RECONVERGENT B0 ;  /* 0x0000000000007941 */ /* 0x000fea0003800200 */
.L_x_766:
[----:B------:R0:W-:Y:S01]  /*3810*/  STS [R10], R25 ;  /* 0x000000190a007388 */ /* 0x0001e20000000800 */
[----:B------:R-:W2:Y:S01]  /*3820*/  LDC.64 R20, c[0x0][0x388] ;  /* 0x0000e200ff147b82 */ /* 0x000ea20000000a00 */
[----:B------:R-:W-:Y:S02]  /*3830*/  ISETP.GT.U32.AND P1, PT, R45, 0x9, PT ;  /* 0x000000092d00780c */ /* 0x000fe40003f24070 */
[----:B------:R0:W-:Y:S01]  /*3840*/  STS [R10+0x500], R24 ;  /* 0x000500180a007388 */ /* 0x0001e20000000800 */
[----:B------:R-:W-:-:S04]  /*3850*/  MOV R26, R9 ;  /* 0x00000009001a7202 */ /* 0x000fc80000000f00 */
[----:B------:R-:W3:Y:S08]  /*3860*/  LDC.64 R12, c[0x0][0x390] ;  /* 0x0000e400ff0c7b82 */ /* 0x000ef00000000a00 */
[----:B0-----:R-:W-:Y:S06]  /*3870*/  BAR.SYNC.DEFER_BLOCKING 0x0 ;  /* 0x0000000000007b1d */ /* 0x001fec0000010000 */
.L_x_776:
        /* <DEDUP_REMOVED lines=31> */
.L_x_787:
[----:B------:R-:W-:Y:S01]  /*3a70*/  BSSY.RECONVERGENT B0, `(.L_x_774) ;  /* 0x000000b000007945 */ /* 0x000fe20003800200 */
[----:B-1----:R-:W-:-:S03]  /*3a80*/  FADD.FTZ R23, R22, R23 ;  /* 0x0000001716177221 */ /* 0x002fc60000010000 */
[----:B------:R-:W-:Y:S05]  /*3a90*/  @P2 BRA `(.L_x_775) ;  /* 0x0000000000202947 */ /* 0x000fea0003800000 */
[----:B------:R-:W-:Y:S02]  /*3aa0*/  F2FP.F16.F32.PACK_AB R22, R23, R30 ;  /* 0x0000001e1716723e */ /* 0x000fe400000000ff */
[----:B------:R-:W-:Y:S02]  /*3ab0*/  IADD3 R25, PT, PT, R26, R11, RZ ;  /* 0x0000000b1a197210 */ /* 0x000fe40007ffe0ff */
[C---:B------:R-:W-:Y:S02]  /*3ac0*/  PRMT R27, R22.reuse, 0x7610, R27 ;  /* 0x00007610161b7816 */ /* 0x040fe4000000001b */
[----:B------:R-:W-:Y:S01]  /*3ad0*/  PRMT R28, R22, 0x7632, R28 ;  /* 0x00007632161c7816 */ /* 0x000fe2000000001c */
[----:B--2---:R-:W-:-:S04]  /*3ae0*/  IMAD.WIDE R22, R25, 0x2, R20 ;  /* 0x0000000219167825 */ /* 0x004fc800078e0214 */
[----:B---3--:R-:W-:Y:S01]  /*3af0*/  IMAD.WIDE R24, R25, 0x2, R12 ;  /* 0x0000000219187825 */ /* 0x008fe200078e020c */
[----:B------:R0:W-:Y:S04]  /*3b00*/  STG.E.U16 desc[UR10][R22.64], R27 ;  /* 0x0000001b16007986 */ /* 0x0001e8000c10150a */
[----:B------:R0:W-:Y:S02]  /*3b10*/  STG.E.U16 desc[UR10][R24.64], R28 ;  /* 0x0000001c18007986 */ /* 0x0001e4000c10150a */
.L_x_775:
[----:B------:R-:W-:Y:S05]  /*3b20*/  BSYNC.RECONVERGENT B0 ;  /* 0x0000000000007941 */ /* 0x000fea0003800200 */
.L_x_774:
        /* <DEDUP_REMOVED lines=9> */
.L_x_773:
        /* <DEDUP_REMOVED lines=8> */
.L_x_779:
[----:B------:R-:W-:Y:S05]  /*3c40*/  BSYNC B0 ;  /* 0x0000000000007941 */ /* 0x000fea0003800000 */
.L_x_778:
        /* <DEDUP_REMOVED lines=8> */
.L_x_780:
[----:B------:R-:W-:Y:S01]  /*3cd0*/  FADD.FTZ R25, R25, R22 ;  /* 0x0000001619197221 */ /* 0x000fe20000010000 */
[----:B------:R-:W-:-:S04]  /*3ce0*/  HFMA2 R33, -RZ, RZ, 0, 2.384185791015625e-07 ;  /* 0x00000004ff217431 */ /* 0x000fc800000001ff */
[----:B------:R-:W-:Y:S02]  /*3cf0*/  MOV R34, R25 ;  /* 0x0000001900227202 */ /* 0x000fe40000000f00 */
[----:B------:R-:W-:-:S07]  /*3d00*/  MOV R24, R32 ;  /* 0x0000002000187202 */ /* 0x000fce0000000f00 */
[----:B------:R-:W-:Y:S05]  /*3d10*/  WARPSYNC.COLLECTIVE R31, `(.L_x_781) ;  /* 0x000000001f087348 */ /* 0x000fea0003c00000 */
[----:B------:R0:W1:Y:S02]  /*3d20*/  SHFL.BFLY P3, R32, R34, R33, R36 ;  /* 0x0c00002122207389 */ /* 0x0000640000060024 */
[----:B01----:R-:W-:Y:S05]  /*3d30*/  ENDCOLLECTIVE ;  /* 0x000000000000791b */ /* 0x003fea0003800000 */
.L_x_781:
[----:B------:R-:W-:-:S05]  /*3d40*/  FADD.FTZ R24, R24, R23 ;  /* 0x0000001718187221 */ /* 0x000fca0000010000 */
[----:B------:R-:W-:Y:S02]  /*3d50*/  MOV R34, R24 ;  /* 0x0000001800227202 */ /* 0x000fe40000000f00 */
[----:B------:R-:W-:-:S07]  /*3d60*/  MOV R28, R32 ;  /* 0x00000020001c7202 */ /* 0x000fce0000000f00 */
[----:B------:R-:W-:Y:S05]  /*3d70*/  WARPSYNC.COLLECTIVE R31, `(.L_x_782) ;  /* 0x000000001f087348 */ /* 0x000fea0003c00000 */
[----:B------:R0:W1:Y:S02]  /*3d80*/  SHFL.BFLY P3, R32, R34, R33, R36 ;  /* 0x0c00002122207389 */ /* 0x0000640000060024 */
[----:B01----:R-:W-:Y:S05]  /*3d90*/  ENDCOLLECTIVE ;  /* 0x000000000000791b */ /* 0x003fea0003800000 */
.L_x_782:
[----:B------:R-:W-:Y:S01]  /*3da0*/  FADD.FTZ R28, R25, R28 ;  /* 0x0000001c191c7221 */ /* 0x000fe20000010000 */
[----:B------:R-:W-:-:S04]  /*3db0*/  HFMA2 R33, -RZ, RZ, 0, 1.1920928955078125e-07 ;  /* 0x00000002ff217431 */ /* 0x000fc800000001ff */
[----:B------:R-:W-:Y:S02]  /*3dc0*/  MOV R34, R28 ;  /* 0x0000001c00227202 */ /* 0x000fe40000000f00 */
[----:B------:R-:W-:-:S07]  /*3dd0*/  MOV R27, R32 ;  /* 0x00000020001b7202 */ /* 0x000fce0000000f00 */
[----:B------:R-:W-:Y:S05]  /*3de0*/  WARPSYNC.COLLECTIVE R31, `(.L_x_783) ;  /* 0x000000001f087348 */ /* 0x000fea0003c00000 */
[----:B------:R0:W1:Y:S02]  /*3df0*/  SHFL.BFLY P3, R32, R34, R33, R36 ;  /* 0x0c00002122207389 */ /* 0x0000640000060024 */
[----:B01----:R-:W-:Y:S05]  /*3e00*/  ENDCOLLECTIVE ;  /* 0x000000000000791b */ /* 0x003fea0003800000 */
.L_x_783:
[----:B------:R-:W-:-:S05]  /*3e10*/  FADD.FTZ R27, R24, R27 ;  /* 0x0000001b181b7221 */ /* 0x000fca0000010000 */
[----:B------:R-:W-:Y:S02]  /*3e20*/  MOV R34, R27 ;  /* 0x0000001b00227202 */ /* 0x000fe40000000f00 */
[----:B------:R-:W-:-:S07]  /*3e30*/  MOV R29, R32 ;  /* 0x00000020001d7202 */ /* 0x000fce0000000f00 */
[----:B------:R-:W-:Y:S05]  /*3e40*/  WARPSYNC.COLLECTIVE R31, `(.L_x_784) ;  /* 0x000000001f087348 */ /* 0x000fea0003c00000 */
[----:B------:R0:W1:Y:S02]  /*3e50*/  SHFL.BFLY P3, R32, R34, R33, R36 ;  /* 0x0c00002122207389 */ /* 0x0000640000060024 */
[----:B01----:R-:W-:Y:S05]  /*3e60*/  ENDCOLLECTIVE ;  /* 0x000000000000791b */ /* 0x003fea0003800000 */
.L_x_784:
[----:B------:R-:W-:Y:S01]  /*3e70*/  FADD.FTZ R29, R28, R29 ;  /* 0x0000001d1c1d7221 */ /* 0x000fe20000010000 */
[----:B------:R-:W-:-:S04]  /*3e80*/  HFMA2 R33, -RZ, RZ, 0, 5.9604644775390625e-08 ;  /* 0x00000001ff217431 */ /* 0x000fc800000001ff */
[----:B------:R-:W-:Y:S02]  /*3e90*/  MOV R34, R29 ;  /* 0x0000001d00227202 */ /* 0x000fe40000000f00 */
[----:B------:R-:W-:-:S07]  /*3ea0*/  MOV R22, R32 ;  /* 0x0000002000167202 */ /* 0x000fce0000000f00 */
[----:B------:R-:W-:Y:S05]  /*3eb0*/  WARPSYNC.COLLECTIVE R31, `(.L_x_785) ;  /* 0x000000001f087348 */ /* 0x000fea0003c00000 */
[----:B------:R0:W1:Y:S02]  /*3ec0*/  SHFL.BFLY P3, R32, R34, R33, R36 ;  /* 0x0c00002122207389 */ /* 0x0000640000060024 */
[----:B01----:R-:W-:Y:S05]  /*3ed0*/  ENDCOLLECTIVE ;  /* 0x000000000000791b */ /* 0x003fea0003800000 */
.L_x_785:
[----:B------:R-:W-:-:S05]  /*3ee0*/  FADD.FTZ R22, R27, R22 ;  /* 0x000000161b167221 */ /* 0x000fca0000010000 */
[----:B------:R-:W-:Y:S02]  /*3ef0*/  MOV R34, R22 ;  /* 0x0000001600227202 */ /* 0x000fe40000000f00 */
[----:B------:R-:W-:-:S07]  /*3f00*/  MOV R30, R32 ;  /* 0x00000020001e7202 */ /* 0x000fce0000000f00 */
[----:B------:R-:W-:Y:S05]  /*3f10*/  WARPSYNC.COLLECTIVE R31, `(.L_x_786) ;  /* 0x000000001f087348 */ /* 0x000fea0003c00000 */
[----:B------:R0:W1:Y:S02]  /*3f20*/  SHFL.BFLY P3, R32, R34, R33, R36 ;  /* 0x0c00002122207389 */ /* 0x0000640000060024 */
[----:B01----:R-:W-:Y:S05]  /*3f30*/  ENDCOLLECTIVE ;  /* 0x000000000000791b */ /* 0x003fea0003800000 */
.L_x_786:
[----:B------:R-:W-:Y:S01]  /*3f40*/  FADD.FTZ R30, R29, R30 ;  /* 0x0000001e1d1e7221 */ /* 0x000fe20000010000 */
[----:B------:R-:W-:Y:S01]  /*3f50*/  MOV R23, R32 ;  /* 0x0000002000177202 */ /* 0x000fe20000000f00 */
[----:B------:R-:W-:Y:S06]  /*3f60*/  BRA `(.L_x_787) ;  /* 0xfffffff800c07947 */ /* 0x000fec000383ffff */
.L_x_788:
        /* <DEDUP_REMOVED lines=9> */
.L_x_1150:


//--------------------- .text._ZN13group_norm_v218gn_bwd_cuda_kernelI6__halfLi320ELi3ELi16ELi160ELi64ELb1ELb1ELi8ELi320ELi320ELi4ELb1ELi40ELb0ELb0ELNS_15WgradSyncMethodE3ENS_16CompileConditionILi1000EEEEEvPT_S6_S6_PKS5_S8_S8_S8_PKfflPfPj --------------------------
	.section	.text._ZN13group_norm_v218gn_bwd_cuda_kernelI6__halfLi320ELi3ELi16ELi160ELi64ELb1ELb1ELi8ELi320ELi320ELi4ELb1ELi40ELb0ELb0ELNS_15WgradSyncMethodE3ENS_16CompileConditionILi1000EEEEEvPT_S6_S6_PKS5_S8_S8_S8_PKfflPfPj,"ax",@progbits
	.align	128
        .global         _ZN13group_norm_v218gn_bwd_cuda_kernelI6__halfLi320ELi3ELi16ELi160ELi64ELb1ELb1ELi8ELi320ELi320ELi4ELb1ELi40ELb0ELb0ELNS_15WgradSyncMethodE3ENS_16CompileConditionILi1000EEEEEvPT_S6_S6_PKS5_S8_S8_S8_PKfflPfPj
        .type           _ZN13group_norm_v218gn_bwd_cuda_kernelI6__halfLi320ELi3ELi16ELi160ELi64ELb1ELb1ELi8ELi320ELi320ELi4ELb1ELi40ELb0ELb0ELNS_15WgradSyncMethodE3ENS_16CompileConditionILi1000EEEEEvPT_S6_S6_PKS5_S8_S8_S8_PKfflPfPj,@function
        .size           _ZN13group_norm_v218gn_bwd_cuda_kernelI6__halfLi320ELi3ELi16ELi160ELi64ELb1ELb1ELi8ELi320ELi320ELi4ELb1ELi40ELb0ELb0ELNS_15WgradSyncMethodE3ENS_16CompileConditionILi1000EEEEEvPT_S6_S6_PKS5_S8_S8_S8_PKfflPfPj,(.L_x_1151 - _ZN13group_norm_v218gn_bwd_cuda_kernelI6__halfLi320ELi3ELi16ELi160ELi64ELb1ELb1ELi8ELi320ELi320ELi4ELb1ELi40ELb0ELb0ELNS_15WgradSyncMethodE3ENS_16CompileConditionILi1000EEEEEvPT_S6_S6_PKS5_S8_S8_S8_PKfflPfPj)
        .other          _ZN13group_norm_v218gn_bwd_cuda_kernelI6__halfLi320ELi3ELi16ELi160ELi64ELb1ELb1ELi8ELi320ELi320ELi4ELb1ELi40ELb0ELb0ELNS_15WgradSyncMethodE3ENS_16CompileConditionILi1000EEEEEvPT_S6_S6_PKS5_S8_S8_S8_PKfflPfPj,@"STO_CUDA_ENTRY STV_DEFAULT"
_ZN13group_norm_v218gn_bwd_cuda_kernelI6__halfLi320ELi3ELi16ELi160ELi64ELb1ELb1ELi8ELi320ELi320ELi4ELb1ELi40ELb0ELb0ELNS_15WgradSyncMethodE3ENS_16CompileConditionILi1000EEEEEvPT_S6_S6_PKS5_S8_S8_S8_PKfflPfPj:
.text._ZN13group_norm_v218gn_bwd_cuda_kernelI6__halfLi320ELi3ELi16ELi160ELi64ELb1ELb1ELi8ELi320ELi320ELi4ELb1ELi40ELb0ELb0ELNS_15WgradSyncMethodE3ENS_16CompileConditionILi1000EEEEEvPT_S6_S6_PKS5_S8_S8_S8_PKfflPfPj:
        /* <DEDUP_REMOVED lines=26> */
.L_x_791:
[----:B------:R-:W2:Y:S04]  /*01a0*/  LD.E.STRONG.GPU R6, desc[UR10][R4.64+0xa0] ;  /* 0x0000a00a04067980 */ /* 0x000ea8000c10f900 */
[----:B--2---:R-:W-:Y:S01]  /*01b0*/  CCTL.IVALL ;  /* 0x00000000ff00798f */ /* 0x004fe20002000000 */
[----:B------:R-:W-:Y:S05]  /*01c0*/  YIELD ;  /* 0x0000000000007946 */ /* 0x000fea0003800000 */
[----:B-----5:R-:W-:-:S04]  /*01d0*/  LOP3.LUT R6, R6, R7, RZ, 0x3c, !PT ;  /* 0x0000000706067212 */ /* 0x020fc800078e3cff */
[----:B------:R-:W-:-:S13]  /*01e0*/  ISETP.GT.AND P0, PT, R6, -0x1, PT ;  /* 0xffffffff0600780c */ /* 0x000fda0003f04270 */
[----:B------:R-:W-:Y:S05]  /*01f0*/  @P0 BRA `(.L_x_791) ;  /* 0xfffffffc00e80947 */ /* 0x000fea000383ffff */
.L_x_790:
[----:B------:R-:W-:Y:S05]  /*0200*/  WARPSYNC.ALL ;  /* 0x0000000000007948 */ /* 0x000fea0003800000 */
[----:B------:R-:W-:Y:S06]  /*0210*/  BAR.SYNC.DEFER_BLOCKING 0x0 ;  /* 0x0000000000007b1d */ /* 0x000fec0000010000 */
[----:B------:R-:W-:Y:S05]  /*0220*/  BRA `(.L_x_792) ;  /* 0x0000002c00147947 */ /* 0x000fea0003800000 */
.L_x_789:
        /* <DEDUP_REMOVED lines=15> */
[C---:B--2---:R-:W-:Y:S02]  /*0320*/  IMAD.WIDE.U32 R14, R6.reuse, 0x2, R14 ;  /* 0x00000002060e7825 */ /* 0x044fe400078e000e */
[----:B------:R-:W2:Y:S04]  /*0330*/  LDG.E.64.CONSTANT R12, desc[UR10][R12.64] ;  /* 0x0000000a0c0c7981 */ /* 0x000ea8000c1e9b00 */
[----:B------:R-:W3:Y:S01]  /*0340*/  LDG.E.64.CONSTANT R14, desc[UR10][R14.64] ;  /* 0x0000000a0e0e7981 */ /* 0x000ee2000c1e9b00 */
[----:B------:R-:W-:Y:S01]  /*0350*/  MOV R7, 0x400 ;  /* 0x0000040000077802 */ /* 0x000fe20000000f00 */
[----:B------:R-:W-:Y:S01]  /*0360*/  HFMA2 R16, -RZ, RZ, 0, 0 ;  /* 0x00000000ff107431 */ /* 0x000fe200000001ff */
[----:B------:R-:W-:Y:S01]  /*0370*/  LOP3.LUT R17, R6, 0xffff, RZ, 0xc0, !PT ;  /* 0x0000ffff06117812 */ /* 0x000fe200078ec0ff */
[----:B------:R-:W0:Y:S01]  /*0380*/  S2R R8, SR_CgaCtaId ;  /* 0x0000000000087919 */ /* 0x000e220000008800 */
[----:B------:R-:W-:-:S02]  /*0390*/  IADD3 R7, PT, PT, R7, 0x2800, RZ ;  /* 0x0000280007077810 */ /* 0x000fc40007ffe0ff */
[----:B------:R-:W-:Y:S02]  /*03a0*/  CS2R R28, SRZ ;  /* 0x00000000001c7805 */ /* 0x000fe4000001ff00 */
[----:B------:R-:W-:Y:S01]  /*03b0*/  CS2R R26, SRZ ;  /* 0x00000000001a7805 */ /* 0x000fe2000001ff00 */
[----:B------:R-:W-:Y:S01]  /*03c0*/  IMAD R19, R17, 0xccd, RZ ;  /* 0x00000ccd11137824 */ /* 0x000fe200078e02ff */
[----:B------:R-:W-:Y:S02]  /*03d0*/  CS2R R24, SRZ ;  /* 0x0000000000187805 */ /* 0x000fe4000001ff00 */
[----:B------:R-:W-:Y:S01]  /*03e0*/  CS2R R22, SRZ ;  /* 0x0000000000167805 */ /* 0x000fe2000001ff00 */
[----:B------:R-:W-:Y:S01]  /*03f0*/  UMOV UR4, URZ ;  /* 0x000000ff00047c82 */ /* 0x000fe20008000000 */
[----:B0-----:R-:W-:-:S05]  /*0400*/  LEA R7, R8, R7, 0x18 ;  /* 0x0000000708077211 */ /* 0x001fca00078ec0ff */
[----:B------:R-:W-:-:S05]  /*0410*/  IMAD R18, R18, 0x28, R7 ;  /* 0x0000002812127824 */ /* 0x000fca00078e0207 */
[----:B------:R-:W-:Y:S02]  /*0420*/  LEA R17, R5, R18, 0x3 ;  /* 0x0000001205117211 */ /* 0x000fe400078e18ff */
[----:B------:R-:W-:Y:S01]  /*0430*/  SHF.R.U32.HI R18, RZ, 0x13, R19 ;  /* 0x00000013ff127819 */ /* 0x000fe20000011613 */
[--C-:B--2---:R-:W-:Y:S02]  /*0440*/  HADD2.F32 R7, -RZ, R12.reuse.H0_H0 ;  /* 0x2000000cff077230 */ /* 0x104fe40000004100 */
[----:B------:R-:W-:Y:S02]  /*0450*/  HADD2.F32 R8, -RZ, R12.H1_H1 ;  /* 0x3000000cff087230 */ /* 0x000fe40000004100 */
[--C-:B------:R-:W-:Y:S02]  /*0460*/  HADD2.F32 R9, -RZ, R13.reuse.H0_H0 ;  /* 0x2000000dff097230 */ /* 0x100fe40000004100 */
[----:B------:R-:W-:Y:S02]  /*0470*/  HADD2.F32 R10, -RZ, R13.H1_H1 ;  /* 0x3000000dff0a7230 */ /* 0x000fe40000004100 */
[----:B---3--:R-:W-:-:S02]  /*0480*/  HADD2.F32 R12, -RZ, R14.H0_H0 ;  /* 0x2000000eff0c7230 */ /* 0x008fc40000004100 */
[----:B------:R-:W-:Y:S02]  /*0490*/  HADD2.F32 R11, -RZ, R14.H1_H1 ;  /* 0x3000000eff0b7230 */ /* 0x000fe40000004100 */
[--C-:B------:R-:W-:Y:S02]  /*04a0*/  HADD2.F32 R14, -RZ, R15.reuse.H0_H0 ;  /* 0x2000000fff0e7230 */ /* 0x100fe40000004100 */
[----:B------:R-:W-:Y:S01]  /*04b0*/  HADD2.F32 R13, -RZ, R15.H1_H1 ;  /* 0x3000000fff0d7230 */ /* 0x000fe20000004100 */
[----:B------:R-:W-:-:S07]  /*04c0*/  MOV R15, R0 ;  /* 0x00000000000f7202 */ /* 0x000fce0000000f00 */
.L_x_804:
[----:B------:R-:W-:Y:S01]  /*04d0*/  SHF.L.U32 R19, R2, 0x3, RZ ;  /* 0x0000000302137819 */ /* 0x000fe200000006ff */
[----:B------:R-:W0:Y:S01]  /*04e0*/  LDCU.64 UR6, c[0x0][0x3b8] ;  /* 0x00007700ff0677ac */ /* 0x000e220008000a00 */
[--C-:B------:R-:W-:Y:S02]  /*04f0*/  SHF.R.U64 R33, R15, 0x3, R16.reuse ;  /* 0x000000030f217819 */ /* 0x100fe40000001210 */
[----:B-1----:R-:W-:Y:S01]  /*0500*/  LOP3.LUT R30, R19, 0x38, RZ, 0xc0, !PT ;  /* 0x00000038131e7812 */ /* 0x002fe200078ec0ff */
[----:B------:R-:W1:Y:S01]  /*0510*/  LDCU.64 UR8, c[0x0][0x3a0] ;  /* 0x00007400ff0877ac */ /* 0x000e620008000a00 */
[----:B------:R-:W-:Y:S02]  /*0520*/  SHF.R.U32.HI R34, RZ, 0x3, R16 ;  /* 0x00000003ff227819 */ /* 0x000fe40000011610 */
[----:B------:R-:W-:Y:S01]  /*0530*/  IADD3 R19, PT, PT, R5, R30, RZ ;  /* 0x0000001e05137210 */ /* 0x000fe20007ffe0ff */
[----:B------:R-:W2:Y:S01]  /*0540*/  LDCU UR5, c[0x0][0x3c0] ;  /* 0x00007800ff0577ac */ /* 0x000ea20008000800 */
[----:B------:R-:W-:-:S02]  /*0550*/  MOV R30, R6 ;  /* 0x00000006001e7202 */ /* 0x000fc40000000f00 */
[----:B------:R-:W-:Y:S01]  /*0560*/  MOV R31, RZ ;  /* 0x000000ff001f7202 */ /* 0x000fe20000000f00 */
[----:B------:R-:W3:Y:S01]  /*0570*/  LDCU.64 UR12, c[0x0][0x3c8] ;  /* 0x00007900ff0c77ac */ /* 0x000ee20008000a00 */
[C---:B------:R-:W-:Y:S02]  /*0580*/  SHF.L.U64.HI R21, R33.reuse, 0x5, R34 ;  /* 0x0000000521157819 */ /* 0x040fe40000010222 */
[C---:B------:R-:W-:Y:S01]  /*0590*/  SHF.L.U32 R20, R33.reuse, 0x5, RZ ;  /* 0x0000000521147819 */ /* 0x040fe200000006ff */
[----:B------:R-:W-:-:S04]  /*05a0*/  IMAD.WIDE.U32 R32, R33, 0x28000, R30 ;  /* 0x0002800021207825 */ /* 0x000fc800078e001e */
[----:B------:R-:W-:-:S04]  /*05b0*/  IMAD.WIDE.U32 R20, R18, 0x2, R20 ;  /* 0x0000000212147825 */ /* 0x000fc800078e0014 */
[----:B------:R-:W-:Y:S01]  /*05c0*/  IMAD R31, R19, 0xa00, RZ ;  /* 0x00000a00131f7824 */ /* 0x000fe200078e02ff */
[----:B0-----:R-:W-:Y:S01]  /*05d0*/  LEA R30, P0, R20, UR6, 0x2 ;  /* 0x00000006141e7c11 */ /* 0x001fe2000f8010ff */
[----:B------:R-:W-:-:S03]  /*05e0*/  IMAD R19, R34, 0x28000, RZ ;  /* 0x0002800022137824 */ /* 0x000fc600078e02ff */
[----:B------:R-:W-:Y:S02]  /*05f0*/  IADD3 R32, P1, PT, R31, R32, RZ ;  /* 0x000000201f207210 */ /* 0x000fe40007f3e0ff */
[----:B------:R-:W-:Y:S01]  /*0600*/  LEA.HI.X R31, R20, UR7, R21, 0x2, P0 ;  /* 0x00000007141f7c11 */ /* 0x000fe200080f1415 */
[----:B------:R-:W0:Y:S01]  /*0610*/  LDCU.64 UR6, c[0x0][0x398] ;  /* 0x00007300ff0677ac */ /* 0x000e220008000a00 */
[----:B------:R-:W-:Y:S02]  /*0620*/  IADD3.X R33, PT, PT, R33, R19, RZ, P1, !PT ;  /* 0x0000001321217210 */ /* 0x000fe40000ffe4ff */
[C---:B------:R-:W-:Y:S02]  /*0630*/  SHF.L.U32 R19, R32.reuse, 0x1, RZ ;  /* 0x0000000120137819 */ /* 0x040fe400000006ff */
[----:B------:R-:W-:Y:S01]  /*0640*/  SHF.L.U64.HI R20, R32, 0x1, R33 ;  /* 0x0000000120147819 */ /* 0x000fe20000010221 */
[----:B------:R-:W2:Y:S01]  /*0650*/  LDG.E.64.CONSTANT R30, desc[UR10][R30.64] ;  /* 0x0000000a1e1e7981 */ /* 0x000ea2000c1e9b00 */
        /* <DEDUP_REMOVED lines=15> */
[----:B--2---:R-:W-:-:S06]  /*0750*/  FADD.FTZ R21, R31, UR5 ;  /* 0x000000051f157e21 */ /* 0x004fcc0008010000 */
[----:B------:R-:W2:Y:S01]  /*0760*/  MUFU.RSQ R21, R21 ;  /* 0x0000001500157308 */ /* 0x000ea20000001400 */
[--C-:B----4-:R-:W-:Y:S02]  /*0770*/  HADD2.F32 R31, -RZ, R32.reuse.H0_H0 ;  /* 0x20000020ff1f7230 */ /* 0x110fe40000004100 */
[--C-:B-1----:R-:W-:Y:S02]  /*0780*/  HADD2.F32 R41, -RZ, R33.reuse.H0_H0 ;  /* 0x20000021ff297230 */ /* 0x102fe40000004100 */
[----:B------:R-:W-:Y:S02]  /*0790*/  HADD2.F32 R33, -RZ, R33.H1_H1 ;  /* 0x30000021ff217230 */ /* 0x000fe40000004100 */
[----:B------:R-:W-:Y:S01]  /*07a0*/  FADD.FTZ R44, -R30, R31 ;  /* 0x0000001f1e2c7221 */ /* 0x000fe20000010100 */
[----:B------:R-:W-:Y:S02]  /*07b0*/  HADD2.F32 R31, -RZ, R32.H1_H1 ;  /* 0x30000020ff1f7230 */ /* 0x000fe40000004100 */
[----:B-----5:R-:W-:-:S03]  /*07c0*/  HADD2.F32 R55, -RZ, R35.H0_H0 ;  /* 0x20000023ff377230 */ /* 0x020fc60000004100 */
[C---:B------:R-:W-:Y:S01]  /*07d0*/  FADD.FTZ R40, -R30.reuse, R31 ;  /* 0x0000001f1e287221 */ /* 0x040fe20000010100 */
[C---:B--2---:R-:W-:Y:S01]  /*07e0*/  FMUL.FTZ R45, R21.reuse, R44 ;  /* 0x0000002c152d7220 */ /* 0x044fe20000410000 */
[C---:B------:R-:W-:Y:S02]  /*07f0*/  FADD.FTZ R46, -R30.reuse, R55 ;  /* 0x000000371e2e7221 */ /* 0x040fe40000010100 */
[----:B0-----:R-:W-:Y:S01]  /*0800*/  FMUL.FTZ R43, R21, R40 ;  /* 0x00000028152b7220 */ /* 0x001fe20000410000 */
[----:B------:R-:W-:Y:S01]  /*0810*/  FADD.FTZ R40, -R30, R41 ;  /* 0x000000291e287221 */ /* 0x000fe20000010100 */
[----:B------:R-:W-:Y:S01]  /*0820*/  FFMA.FTZ R32, R7, R45, R12 ;  /* 0x0000002d07207223 */ /* 0x000fe2000001000c */
[--C-:B------:R-:W-:Y:S02]  /*0830*/  HADD2.F32 R41, -RZ, R34.reuse.H0_H0 ;  /* 0x20000022ff297230 */ /* 0x100fe40000004100 */
[----:B------:R-:W-:Y:S01]  /*0840*/  FFMA.FTZ R31, R8, R43, R11 ;  /* 0x0000002b081f7223 */ /* 0x000fe2000001000b */
[----:B------:R-:W-:Y:S01]  /*0850*/  FMUL.FTZ R49, R21, R40 ;  /* 0x0000002815317220 */ /* 0x000fe20000410000 */
[----:B------:R-:W-:Y:S01]  /*0860*/  FADD.FTZ R40, -R30, R33 ;  /* 0x000000211e287221 */ /* 0x000fe20000010100 */
[----:B------:R-:W-:Y:S01]  /*0870*/  FMUL.FTZ R52, R32, -1.4426950216293334961 ;  /* 0xbfb8aa3b20347820 */ /* 0x000fe20000410000 */
[----:B------:R-:W-:Y:S01]  /*0880*/  FMUL.FTZ R51, R31, -1.4426950216293334961 ;  /* 0xbfb8aa3b1f337820 */ /* 0x000fe20000410000 */
[----:B------:R-:W-:Y:S01]  /*0890*/  FFMA.FTZ R33, R9, R49, R14 ;  /* 0x0000003109217223 */ /* 0x000fe2000001000e */
[----:B------:R-:W-:Y:S01]  /*08a0*/  FADD.FTZ R44, -R30, R41 ;  /* 0x000000291e2c7221 */ /* 0x000fe20000010100 */
[----:B------:R-:W-:-:S02]  /*08b0*/  HADD2.F32 R41, -RZ, R34.H1_H1 ;  /* 0x30000022ff297230 */ /* 0x000fc40000004100 */
[----:B------:R-:W-:Y:S01]  /*08c0*/  FMUL.FTZ R47, R21, R40 ;  /* 0x00000028152f7220 */ /* 0x000fe20000410000 */
[----:B------:R-:W-:Y:S01]  /*08d0*/  FMUL.FTZ R50, R33, -1.4426950216293334961 ;  /* 0xbfb8aa3b21327820 */ /* 0x000fe20000410000 */
[----:B------:R-:W0:Y:S01]  /*08e0*/  MUFU.EX2 R52, R52 ;  /* 0x0000003400347308 */ /* 0x000e220000000800 */
[----:B------:R-:W-:Y:S01]  /*08f0*/  FMUL.FTZ R44, R21, R44 ;  /* 0x0000002c152c7220 */ /* 0x000fe20000410000 */
[----:B------:R-:W-:Y:S01]  /*0900*/  FADD.FTZ R42, -R30, R41 ;  /* 0x000000291e2a7221 */ /* 0x000fe20000010100 */
[----:B------:R-:W-:Y:S01]  /*0910*/  FFMA.FTZ R40, R10, R47, R13 ;  /* 0x0000002f0a287223 */ /* 0x000fe2000001000d */
[----:B------:R-:W-:Y:S02]  /*0920*/  HADD2.F32 R41, -RZ, R35.H1_H1 ;  /* 0x30000023ff297230 */ /* 0x000fe40000004100 */
[----:B------:R-:W-:Y:S01]  /*0930*/  FFMA.FTZ R34, R7, R44, R12 ;  /* 0x0000002c07227223 */ /* 0x000fe2000001000c */
[C---:B------:R-:W-:Y:S01]  /*0940*/  FMUL.FTZ R42, R21.reuse, R42 ;  /* 0x0000002a152a7220 */ /* 0x040fe20000410000 */
[----:B------:R-:W-:Y:S01]  /*0950*/  FMUL.FTZ R53, R40, -1.4426950216293334961 ;  /* 0xbfb8aa3b28357820 */ /* 0x000fe20000410000 */
[----:B------:R-:W1:Y:S01]  /*0960*/  MUFU.EX2 R51, R51 ;  /* 0x0000003300337308 */ /* 0x000e620000000800 */
[----:B------:R-:W-:Y:S01]  /*0970*/  FADD.FTZ R48, -R30, R41 ;  /* 0x000000291e307221 */ /* 0x000fe20000010100 */
[C---:B------:R-:W-:Y:S01]  /*0980*/  FMUL.FTZ R46, R21.reuse, R46 ;  /* 0x0000002e152e7220 */ /* 0x040fe20000410000 */
[----:B------:R-:W-:Y:S01]  /*0990*/  FMUL.FTZ R54, R34, -1.4426950216293334961 ;  /* 0xbfb8aa3b22367820 */ /* 0x000fe20000410000 */
[----:B------:R-:W-:Y:S01]  /*09a0*/  FFMA.FTZ R35, R8, R42, R11 ;  /* 0x0000002a08237223 */ /* 0x000fe2000001000b */
[----:B------:R-:W-:Y:S01]  /*09b0*/  FMUL.FTZ R48, R21, R48 ;  /* 0x0000003015307220 */ /* 0x000fe20000410000 */
[----:B------:R-:W-:-:S02]  /*09c0*/  FFMA.FTZ R41, R9, R46, R14 ;  /* 0x0000002e09297223 */ /* 0x000fc4000001000e */
[----:B------:R-:W2:Y:S01]  /*09d0*/  MUFU.EX2 R50, R50 ;  /* 0x0000003200327308 */ /* 0x000ea20000000800 */
[----:B------:R-:W-:Y:S01]  /*09e0*/  FMUL.FTZ R57, R35, -1.4426950216293334961 ;  /* 0xbfb8aa3b23397820 */ /* 0x000fe20000410000 */
[----:B------:R-:W-:Y:S01]  /*09f0*/  FFMA.FTZ R30, R10, R48, R13 ;  /* 0x000000300a1e7223 */ /* 0x000fe2000001000d */
[----:B------:R-:W-:Y:S01]  /*0a00*/  FMUL.FTZ R56, R41, -1.4426950216293334961 ;  /* 0xbfb8aa3b29387820 */ /* 0x000fe20000410000 */
[----:B0-----:R-:W-:Y:S02]  /*0a10*/  FADD.FTZ R52, R52, 1 ;  /* 0x3f80000034347421 */ /* 0x001fe40000010000 */
[----:B------:R-:W-:Y:S02]  /*0a20*/  FMUL.FTZ R55, R30, -1.4426950216293334961 ;  /* 0xbfb8aa3b1e377820 */ /* 0x000fe40000410000 */
        /* <DEDUP_REMOVED lines=15> */
[----:B------:R-:W1:Y:S01]  /*0b20*/  MUFU.EX2 R55, R55 ;  /* 0x0000003700377308 */ /* 0x000e620000000800 */
[----:B--2---:R-:W-:Y:S01]  /*0b30*/  FADD.FTZ R56, -R51, 1 ;  /* 0x3f80000033387421 */ /* 0x004fe20000010100 */
[----:B------:R-:W-:-:S03]  /*0b40*/  FMUL.FTZ R52, R52, R57 ;  /* 0x0000003934347220 */ /* 0x000fc60000410000 */
[----:B------:R-:W-:-:S03]  /*0b50*/  FFMA.FTZ R56, R31, R56, 1 ;  /* 0x3f8000001f387423 */ /* 0x000fc60000010038 */
[----:B------:R-:W-:Y:S01]  /*0b60*/  MUFU.RCP R53, R53 ;  /* 0x0000003500357308 */ /* 0x000fe20000001000 */
[----:B0-----:R-:W-:Y:S01]  /*0b70*/  FADD.FTZ R58, -R50, 1 ;  /* 0x3f800000323a7421 */ /* 0x001fe20000010100 */
[----:B------:R-:W-:-:S06]  /*0b80*/  FMUL.FTZ R51, R51, R56 ;  /* 0x0000003833337220 */ /* 0x000fcc0000410000 */
[----:B------:R-:W0:Y:S01]  /*0b90*/  MUFU.RCP R54, R54 ;  /* 0x0000003600367308 */ /* 0x000e220000001000 */
[----:B-1----:R-:W-:Y:S01]  /*0ba0*/  FADD.FTZ R59, R55, 1 ;  /* 0x3f800000373b7421 */ /* 0x002fe20000010000 */
[----:B------:R-:W-:-:S04]  /*0bb0*/  FFMA.FTZ R55, R33, R58, 1 ;  /* 0x3f80000021377423 */ /* 0x000fc8000001003a */
[----:B------:R-:W-:Y:S02]  /*0bc0*/  FMUL.FTZ R50, R50, R55 ;  /* 0x0000003732327220 */ /* 0x000fe40000410000 */
[----:B------:R-:W-:Y:S08]  /*0bd0*/  MUFU.RCP R32, R60 ;  /* 0x0000003c00207308 */ /* 0x000ff00000001000 */
[----:B------:R-:W1:Y:S01]  /*0be0*/  MUFU.RCP R31, R61 ;  /* 0x0000003d001f7308 */ /* 0x000e620000001000 */
[----:B0-----:R-:W-:-:S04]  /*0bf0*/  FADD.FTZ R55, -R54, 1 ;  /* 0x3f80000036377421 */ /* 0x001fc80000010100 */
[----:B------:R-:W-:-:S03]  /*0c00*/  FFMA.FTZ R55, R34, R55, 1 ;  /* 0x3f80000022377423 */ /* 0x000fc60000010037 */
[----:B------:R0:W2:Y:S01]  /*0c10*/  MUFU.RCP R33, R59 ;  /* 0x0000003b00217308 */ /* 0x0000a20000001000 */
[----:B------:R-:W-:Y:S01]  /*0c20*/  FMUL.FTZ R54, R54, R55 ;  /* 0x0000003736367220 */ /* 0x000fe20000410000 */
[----:B0-----:R-:W-:Y:S01]  /*0c30*/  FADD.FTZ R59, -R53, 1 ;  /* 0x3f800000353b7421 */ /* 0x001fe20000010100 */
[----:B-1----:R-:W-:-:S03]  /*0c40*/  FADD.FTZ R34, -R31, 1 ;  /* 0x3f8000001f227421 */ /* 0x002fc60000010100 */
[----:B------:R-:W-:Y:S01]  /*0c50*/  FFMA.FTZ R40, R40, R59, 1 ;  /* 0x3f80000028287423 */ /* 0x000fe2000001003b */
[----:B------:R-:W-:Y:S01]  /*0c60*/  FFMA.FTZ R34, R41, R34, 1 ;  /* 0x3f80000029227423 */ /* 0x000fe20000010022 */
[--C-:B------:R-:W-:Y:S02]  /*0c70*/  HADD2.F32 R41, -RZ, R36.reuse.H0_H0 ;  /* 0x20000024ff297230 */ /* 0x100fe40000004100 */
[----:B------:R-:W-:Y:S01]  /*0c80*/  FMUL.FTZ R53, R53, R40 ;  /* 0x0000002835357220 */ /* 0x000fe20000410000 */
[----:B------:R-:W-:Y:S01]  /*0c90*/  FADD.FTZ R40, -R32, 1 ;  /* 0x3f80000020287421 */ /* 0x000fe20000010100 */
[----:B--2---:R-:W-:Y:S01]  /*0ca0*/  FADD.FTZ R57, -R33, 1 ;  /* 0x3f80000021397421 */ /* 0x004fe20000010100 */
[----:B------:R-:W-:Y:S02]  /*0cb0*/  HADD2.F32 R36, -RZ, R36.H1_H1 ;  /* 0x30000024ff247230 */ /* 0x000fe40000004100 */
[----:B------:R-:W-:Y:S01]  /*0cc0*/  FMUL.FTZ R52, R41, R52 ;  /* 0x0000003429347220 */ /* 0x000fe20000410000 */
[----:B------:R-:W-:Y:S01]  /*0cd0*/  FFMA.FTZ R35, R35, R40, 1 ;  /* 0x3f80000023237423 */ /* 0x000fe20000010028 */
[----:B------:R-:W-:Y:S01]  /*0ce0*/  FFMA.FTZ R40, R30, R57, 1 ;  /* 0x3f8000001e287423 */ /* 0x000fe20000010039 */
[----:B------:R-:W-:Y:S01]  /*0cf0*/  FMUL.FTZ R30, R31, R34 ;  /* 0x000000221f1e7220 */ /* 0x000fe20000410000 */
[----:B------:R-:W-:Y:S01]  /*0d00*/  FMUL.FTZ R51, R36, R51 ;  /* 0x0000003324337220 */ /* 0x000fe20000410000 */
[----:B------:R-:W-:Y:S01]  /*0d10*/  FMUL.FTZ R35, R32, R35 ;  /* 0x0000002320237220 */ /* 0x000fe20000410000 */
[----:B------:R-:W-:-:S02]  /*0d20*/  HADD2.F32 R32, -RZ, R37.H1_H1 ;  /* 0x30000025ff207230 */ /* 0x000fc40000004100 */
[----:B------:R-:W-:Y:S01]  /*0d30*/  FMUL.FTZ R31, R33, R40 ;  /* 0x00000028211f7220 */ /* 0x000fe20000410000 */
[----:B------:R-:W-:Y:S02]  /*0d40*/  HADD2.F32 R33, -RZ, R37.H0_H0 ;  /* 0x20000025ff217230 */ /* 0x000fe40000004100 */
[----:B------:R-:W-:Y:S01]  /*0d50*/  FADD.FTZ R34, R52, R29 ;  /* 0x0000001d34227221 */ /* 0x000fe20000010000 */
[--C-:B------:R-:W-:Y:S02]  /*0d60*/  HADD2.F32 R37, -RZ, R38.reuse.H0_H0 ;  /* 0x20000026ff257230 */ /* 0x100fe40000004100 */
[----:B------:R-:W-:Y:S01]  /*0d70*/  FMUL.FTZ R32, R32, R53 ;  /* 0x0000003520207220 */ /* 0x000fe20000410000 */
[----:B------:R-:W-:Y:S01]  /*0d80*/  FMUL.FTZ R53, R7, R52 ;  /* 0x0000003407357220 */ /* 0x000fe20000410000 */
[----:B------:R-:W-:Y:S01]  /*0d90*/  FMUL.FTZ R50, R33, R50 ;  /* 0x0000003221327220 */ /* 0x000fe20000410000 */
[----:B------:R-:W-:Y:S01]  /*0da0*/  FADD.FTZ R36, R51, R27 ;  /* 0x0000001b33247221 */ /* 0x000fe20000010000 */
[----:B------:R-:W-:Y:S01]  /*0db0*/  FMUL.FTZ R33, R37, R54 ;  /* 0x0000003625217220 */ /* 0x000fe20000410000 */
[----:B------:R-:W-:Y:S01]  /*0dc0*/  FFMA.FTZ R37, R45, R52, R28 ;  /* 0x000000342d257223 */ /* 0x000fe2000001001c */
[-C--:B------:R-:W-:Y:S01]  /*0dd0*/  FFMA.FTZ R41, R43, R51.reuse, R26 ;  /* 0x000000332b297223 */ /* 0x080fe2000001001a */
[----:B------:R-:W-:Y:S01]  /*0de0*/  FMUL.FTZ R52, R8, R51 ;  /* 0x0000003308347220 */ /* 0x000fe20000410000 */
[----:B------:R-:W-:Y:S01]  /*0df0*/  FADD.FTZ R27, RZ, R53 ;  /* 0x00000035ff1b7221 */ /* 0x000fe20000010000 */
[----:B------:R-:W-:Y:S01]  /*0e00*/  FFMA.FTZ R26, R45, R53, RZ ;  /* 0x000000352d1a7223 */ /* 0x000fe200000100ff */
[-C--:B------:R-:W-:Y:S01]  /*0e10*/  FMUL.FTZ R51, R9, R50.reuse ;  /* 0x0000003209337220 */ /* 0x080fe20000410000 */
[----:B------:R-:W-:Y:S01]  /*0e20*/  FFMA.FTZ R24, R49, R50, R24 ;  /* 0x0000003231187223 */ /* 0x000fe20000010018 */
[----:B------:R-:W-:Y:S01]  /*0e30*/  FADD.FTZ R28, R27, R52 ;  /* 0x000000341b1c7221 */ /* 0x000fe20000010000 */
[----:B------:R-:W-:Y:S01]  /*0e40*/  FFMA.FTZ R26, R43, R52, R26 ;  /* 0x000000342b1a7223 */ /* 0x000fe2000001001a */
[----:B------:R-:W-:Y:S01]  /*0e50*/  FADD.FTZ R25, R50, R25 ;  /* 0x0000001932197221 */ /* 0x000fe20000010000 */
[----:B------:R-:W-:-:S02]  /*0e60*/  HADD2.F32 R38, -RZ, R38.H1_H1 ;  /* 0x30000026ff267230 */ /* 0x000fc40000004100 */
[----:B------:R-:W-:Y:S01]  /*0e70*/  FMUL.FTZ R50, R10, R32 ;  /* 0x000000200a327220 */ /* 0x000fe20000410000 */
[----:B------:R-:W-:Y:S01]  /*0e80*/  FADD.FTZ R27, R28, R51 ;  /* 0x000000331c1b7221 */ /* 0x000fe20000010000 */
[----:B------:R-:W-:Y:S01]  /*0e90*/  FFMA.FTZ R26, R49, R51, R26 ;  /* 0x00000033311a7223 */ /* 0x000fe2000001001a */
[--C-:B------:R-:W-:Y:S02]  /*0ea0*/  HADD2.F32 R29, -RZ, R39.reuse.H0_H0 ;  /* 0x20000027ff1d7230 */ /* 0x100fe40000004100 */
[----:B------:R-:W-:Y:S01]  /*0eb0*/  FMUL.FTZ R35, R38, R35 ;  /* 0x0000002326237220 */ /* 0x000fe20000410000 */
[----:B------:R-:W-:Y:S01]  /*0ec0*/  FADD.FTZ R28, R27, R50 ;  /* 0x000000321b1c7221 */ /* 0x000fe20000010000 */
[----:B------:R-:W-:Y:S01]  /*0ed0*/  FMUL.FTZ R61, R7, R33 ;  /* 0x00000021073d7220 */ /* 0x000fe20000410000 */
[----:B------:R-:W-:Y:S01]  /*0ee0*/  FFMA.FTZ R27, R47, R50, R26 ;  /* 0x000000322f1b7223 */ /* 0x000fe2000001001a */
[----:B------:R-:W-:Y:S02]  /*0ef0*/  HADD2.F32 R40, -RZ, R39.H1_H1 ;  /* 0x30000027ff287230 */ /* 0x000fe40000004100 */
        /* <DEDUP_REMOVED lines=51> */
[----:B-1----:R-:W-:Y:S01]  /*1230*/  LOP3.LUT R40, R0, 0xfff8, RZ, 0xc0, !PT ;  /* 0x0000fff800287812 */ /* 0x002fe200078ec0ff */
[----:B------:R-:W-:Y:S03]  /*1240*/  BAR.SYNC.DEFER_BLOCKING 0x0 ;  /* 0x0000000000007b1d */ /* 0x000fe60000010000 */
[----:B------:R-:W-:-:S05]  /*1250*/  LOP3.LUT R40, R40, 0x7, R2, 0xf8, !PT ;  /* 0x0000000728287812 */ /* 0x000fca00078ef802 */
[----:B------:R-:W-:-:S04]  /*1260*/  IMAD R40, R40, 0xa00, R4 ;  /* 0x00000a0028287824 */ /* 0x000fc800078e0204 */
        /* <DEDUP_REMOVED lines=16> */
.L_x_793:
[----:B------:R-:W-:Y:S01]  /*1370*/  BSSY.RECONVERGENT B0, `(.L_x_794) ;  /* 0x0000126000007945 */ /* 0x000fe20003800200 */
[----:B------:R-:W-:Y:S01]  /*1380*/  HFMA2 R41, -RZ, RZ, 0, 0 ;  /* 0x00000000ff297431 */ /* 0x000fe200000001ff */
[----:B------:R-:W-:Y:S02]  /*1390*/  MOV R32, RZ ;  /* 0x000000ff00207202 */ /* 0x000fe40000000f00 */
[----:B------:R-:W-:Y:S05]  /*13a0*/  @P1 BRA `(.L_x_795) ;  /* 0x0000001000881947 */ /* 0x000fea0003800000 */
        /* <DEDUP_REMOVED lines=20> */
[--C-:B------:R-:W-:Y:S02]  /*14f0*/  IMAD R30, R31, 0x28, R38.reuse ;  /* 0x000000281f1e7824 */ /* 0x100fe400078e0226 */
[--C-:B------:R-:W-:Y:S02]  /*1500*/  IMAD R56, R56, 0x28, R38.reuse ;  /* 0x0000002838387824 */ /* 0x100fe400078e0226 */
[----:B------:R-:W-:Y:S01]  /*1510*/  IMAD R32, R33, 0x28, R38 ;  /* 0x0000002821207824 */ /* 0x000fe200078e0226 */
[----:B------:R-:W-:Y:S02]  /*1520*/  LOP3.LUT R33, R40, 0x8, RZ, 0xfc, !PT ;  /* 0x0000000828217812 */ /* 0x000fe400078efcff */
[----:B------:R-:W-:Y:S02]  /*1530*/  IADD3 R30, PT, PT, R30, R39, RZ ;  /* 0x000000271e1e7210 */ /* 0x000fe40007ffe0ff */
[----:B------:R-:W-:-:S02]  /*1540*/  SHF.R.U32.HI R33, RZ, 0x2, R33 ;  /* 0x00000002ff217819 */ /* 0x000fc40000011621 */
[----:B------:R-:W-:Y:S02]  /*1550*/  IADD3 R36, PT, PT, R39, R32, RZ ;  /* 0x0000002027247210 */ /* 0x000fe40007ffe0ff */
[----:B------:R-:W0:Y:S01]  /*1560*/  LDS.64 R30, [R30] ;  /* 0x000000001e1e7984 */ /* 0x000e220000000a00 */
[----:B------:R-:W-:Y:S01]  /*1570*/  IMAD R32, R33, 0x28, R38 ;  /* 0x0000002821207824 */ /* 0x000fe200078e0226 */
[----:B------:R-:W-:Y:S02]  /*1580*/  SHF.R.U32.HI R33, RZ, 0x2, R34 ;  /* 0x00000002ff217819 */ /* 0x000fe40000011622 */
[----:B------:R-:W1:Y:S01]  /*1590*/  LDS.64 R36, [R36] ;  /* 0x0000000024247984 */ /* 0x000e620000000a00 */
[C---:B------:R-:W-:Y:S02]  /*15a0*/  IADD3 R56, PT, PT, R39.reuse, R56, RZ ;  /* 0x0000003827387210 */ /* 0x040fe40007ffe0ff */
[----:B------:R-:W-:Y:S01]  /*15b0*/  IADD3 R34, PT, PT, R39, R32, RZ ;  /* 0x0000002027227210 */ /* 0x000fe20007ffe0ff */
[----:B------:R-:W-:-:S05]  /*15c0*/  IMAD R32, R33, 0x28, R38 ;  /* 0x0000002821207824 */ /* 0x000fca00078e0226 */
[----:B------:R-:W2:Y:S01]  /*15d0*/  LDS.64 R34, [R34] ;  /* 0x0000000022227984 */ /* 0x000ea20000000a00 */
[----:B------:R-:W-:-:S06]  /*15e0*/  IADD3 R32, PT, PT, R39, R32, RZ ;  /* 0x0000002027207210 */ /* 0x000fcc0007ffe0ff */
[----:B------:R-:W3:Y:S01]  /*15f0*/  LDS.64 R32, [R32] ;  /* 0x0000000020207984 */ /* 0x000ee20000000a00 */
[----:B0-----:R-:W-:Y:S01]  /*1600*/  FADD.FTZ R41, RZ, R30 ;  /* 0x0000001eff297221 */ /* 0x001fe20000010000 */
[----:B------:R-:W-:Y:S01]  /*1610*/  FADD.FTZ R30, RZ, R31 ;  /* 0x0000001fff1e7221 */ /* 0x000fe20000010000 */
[----:B------:R-:W-:Y:S02]  /*1620*/  IADD3 R31, PT, PT, R39, R54, RZ ;  /* 0x00000036271f7210 */ /* 0x000fe40007ffe0ff */
[----:B-1----:R-:W-:Y:S01]  /*1630*/  FADD.FTZ R41, R41, R36 ;  /* 0x0000002429297221 */ /* 0x002fe20000010000 */
[----:B------:R-:W-:-:S03]  /*1640*/  FADD.FTZ R36, R30, R37 ;  /* 0x000000251e247221 */ /* 0x000fc60000010000 */
[----:B------:R-:W0:Y:S01]  /*1650*/  LDS.64 R30, [R31] ;  /* 0x000000001f1e7984 */ /* 0x000e220000000a00 */
[----:B--2---:R-:W-:Y:S01]  /*1660*/  FADD.FTZ R37, R41, R34 ;  /* 0x0000002229257221 */ /* 0x004fe20000010000 */
[----:B------:R-:W-:Y:S01]  /*1670*/  FADD.FTZ R36, R36, R35 ;  /* 0x0000002324247221 */ /* 0x000fe20000010000 */
[----:B------:R-:W-:Y:S01]  /*1680*/  LOP3.LUT R41, R40, 0x18, RZ, 0xfc, !PT ;  /* 0x0000001828297812 */ /* 0x000fe200078efcff */
[----:B------:R1:W2:Y:S03]  /*1690*/  LDS.64 R34, [R56] ;  /* 0x0000000038227984 */ /* 0x0002a60000000a00 */
[----:B------:R-:W-:Y:S01]  /*16a0*/  SHF.R.U32.HI R41, RZ, 0x2, R41 ;  /* 0x00000002ff297819 */ /* 0x000fe20000011629 */
[----:B---3--:R-:W-:Y:S01]  /*16b0*/  FADD.FTZ R54, R36, R33 ;  /* 0x0000002124367221 */ /* 0x008fe20000010000 */
[----:B------:R-:W-:Y:S01]  /*16c0*/  LOP3.LUT R33, R40, 0x1c, RZ, 0xfc, !PT ;  /* 0x0000001c28217812 */ /* 0x000fe200078efcff */
[----:B------:R-:W-:-:S02]  /*16d0*/  FADD.FTZ R37, R37, R32 ;  /* 0x0000002025257221 */ /* 0x000fc40000010000 */
[--C-:B------:R-:W-:Y:S01]  /*16e0*/  IMAD R32, R41, 0x28, R38.reuse ;  /* 0x0000002829207824 */ /* 0x100fe200078e0226 */
[----:B------:R-:W-:Y:S02]  /*16f0*/  SHF.R.U32.HI R33, RZ, 0x2, R33 ;  /* 0x00000002ff217819 */ /* 0x000fe40000011621 */
[----:B------:R-:W-:Y:S02]  /*1700*/  IADD3 R41, PT, PT, R40, 0x20, RZ ;  /* 0x0000002028297810 */ /* 0x000fe40007ffe0ff */
[----:B------:R-:W-:Y:S01]  /*1710*/  IADD3 R32, PT, PT, R39, R32, RZ ;  /* 0x0000002027207210 */ /* 0x000fe20007ffe0ff */
[----:B------:R-:W-:Y:S01]  /*1720*/  IMAD R36, R33, 0x28, R38 ;  /* 0x0000002821247824 */ /* 0x000fe200078e0226 */
[----:B-1----:R-:W-:-:S04]  /*1730*/  SHF.R.U32.HI R56, RZ, 0x2, R41 ;  /* 0x00000002ff387819 */ /* 0x002fc80000011629 */
[----:B------:R-:W-:Y:S01]  /*1740*/  IADD3 R36, PT, PT, R39, R36, RZ ;  /* 0x0000002427247210 */ /* 0x000fe20007ffe0ff */
[----:B------:R-:W-:Y:S01]  /*1750*/  IMAD R56, R56, 0x28, R38 ;  /* 0x0000002838387824 */ /* 0x000fe200078e0226 */
[----:B------:R-:W1:Y:S01]  /*1760*/  LDS.64 R32, [R32] ;  /* 0x0000000020207984 */ /* 0x000e620000000a00 */
[----:B0-----:R-:W-:-:S03]  /*1770*/  FADD.FTZ R41, R37, R30 ;  /* 0x0000001e25297221 */ /* 0x001fc60000010000 */
[----:B------:R-:W-:Y:S01]  /*1780*/  IADD3 R30, PT, PT, R39, R56, RZ ;  /* 0x00000038271e7210 */ /* 0x000fe20007ffe0ff */
[----:B------:R-:W0:Y:S01]  /*1790*/  LDS.64 R36, [R36] ;  /* 0x0000000024247984 */ /* 0x000e220000000a00 */
[----:B------:R-:W-:-:S04]  /*17a0*/  FADD.FTZ R54, R54, R31 ;  /* 0x0000001f36367221 */ /* 0x000fc80000010000 */
[----:B------:R-:W3:Y:S01]  /*17b0*/  LDS.64 R30, [R30] ;  /* 0x000000001e1e7984 */ /* 0x000ee20000000a00 */
[----:B--2---:R-:W-:Y:S01]  /*17c0*/  FADD.FTZ R41, R41, R34 ;  /* 0x0000002229297221 */ /* 0x004fe20000010000 */
[----:B------:R-:W-:Y:S01]  /*17d0*/  IADD3 R34, PT, PT, R40, 0x24, RZ ;  /* 0x0000002428227810 */ /* 0x000fe20007ffe0ff */
[----:B------:R-:W-:Y:S01]  /*17e0*/  FADD.FTZ R54, R54, R35 ;  /* 0x0000002336367221 */ /* 0x000fe20000010000 */
[----:B------:R-:W-:Y:S02]  /*17f0*/  IADD3 R35, PT, PT, R40, 0x28, RZ ;  /* 0x0000002828237810 */ /* 0x000fe40007ffe0ff */
[----:B------:R-:W-:Y:S02]  /*1800*/  SHF.R.U32.HI R34, RZ, 0x2, R34 ;  /* 0x00000002ff227819 */ /* 0x000fe40000011622 */
[----:B------:R-:W-:-:S03]  /*1810*/  SHF.R.U32.HI R56, RZ, 0x2, R35 ;  /* 0x00000002ff387819 */ /* 0x000fc60000011623 */
[--C-:B------:R-:W-:Y:S02]  /*1820*/  IMAD R34, R34, 0x28, R38.reuse ;  /* 0x0000002822227824 */ /* 0x100fe400078e0226 */
[----:B------:R-:W-:-:S03]  /*1830*/  IMAD R56, R56, 0x28, R38 ;  /* 0x0000002838387824 */ /* 0x000fc600078e0226 */
[----:B------:R-:W-:-:S06]  /*1840*/  IADD3 R34, PT, PT, R39, R34, RZ ;  /* 0x0000002227227210 */ /* 0x000fcc0007ffe0ff */
[----:B------:R-:W2:Y:S01]  /*1850*/  LDS.64 R34, [R34] ;  /* 0x0000000022227984 */ /* 0x000ea20000000a00 */
[----:B-1----:R-:W-:Y:S01]  /*1860*/  FADD.FTZ R41, R41, R32 ;  /* 0x0000002029297221 */ /* 0x002fe20000010000 */
[----:B------:R-:W-:Y:S01]  /*1870*/  IADD3 R32, PT, PT, R39, R56, RZ ;  /* 0x0000003827207210 */ /* 0x000fe20007ffe0ff */
[----:B------:R-:W-:-:S05]  /*1880*/  FADD.FTZ R54, R54, R33 ;  /* 0x0000002136367221 */ /* 0x000fca0000010000 */
[----:B------:R-:W1:Y:S01]  /*1890*/  LDS.64 R32, [R32] ;  /* 0x0000000020207984 */ /* 0x000e620000000a00 */
[----:B0-----:R-:W-:Y:S01]  /*18a0*/  FADD.FTZ R41, R41, R36 ;  /* 0x0000002429297221 */ /* 0x001fe20000010000 */
[----:B------:R-:W-:Y:S01]  /*18b0*/  IADD3 R36, PT, PT, R40, 0x2c, RZ ;  /* 0x0000002c28247810 */ /* 0x000fe20007ffe0ff */
[----:B------:R-:W-:-:S03]  /*18c0*/  FADD.FTZ R54, R54, R37 ;  /* 0x0000002536367221 */ /* 0x000fc60000010000 */
[----:B------:R-:W-:Y:S01]  /*18d0*/  SHF.R.U32.HI R37, RZ, 0x2, R36 ;  /* 0x00000002ff257819 */ /* 0x000fe20000011624 */
[----:B---3--:R-:W-:Y:S01]  /*18e0*/  FADD.FTZ R54, R54, R31 ;  /* 0x0000001f36367221 */ /* 0x008fe20000010000 */
[----:B------:R-:W-:Y:S01]  /*18f0*/  IADD3 R31, PT, PT, R40, 0x30, RZ ;  /* 0x00000030281f7810 */ /* 0x000fe20007ffe0ff */
[----:B------:R-:W-:Y:S02]  /*1900*/  FADD.FTZ R41, R41, R30 ;  /* 0x0000001e29297221 */ /* 0x000fe40000010000 */
[----:B------:R-:W-:Y:S01]  /*1910*/  IMAD R30, R37, 0x28, R38 ;  /* 0x00000028251e7824 */ /* 0x000fe200078e0226 */
[----:B------:R-:W-:-:S04]  /*1920*/  SHF.R.U32.HI R31, RZ, 0x2, R31 ;  /* 0x00000002ff1f7819 */ /* 0x000fc8000001161f */
[----:B------:R-:W-:Y:S01]  /*1930*/  IADD3 R36, PT, PT, R39, R30, RZ ;  /* 0x0000001e27247210 */ /* 0x000fe20007ffe0ff */
[----:B------:R-:W-:Y:S01]  /*1940*/  IMAD R30, R31, 0x28, R38 ;  /* 0x000000281f1e7824 */ /* 0x000fe200078e0226 */
[----:B------:R-:W-:-:S04]  /*1950*/  IADD3 R31, PT, PT, R40, 0x34, RZ ;  /* 0x00000034281f7810 */ /* 0x000fc80007ffe0ff */
[----:B------:R-:W-:Y:S01]  /*1960*/  SHF.R.U32.HI R31, RZ, 0x2, R31 ;  /* 0x00000002ff1f7819 */ /* 0x000fe2000001161f */
[----:B------:R-:W0:Y:S01]  /*1970*/  LDS.64 R36, [R36] ;  /* 0x0000000024247984 */ /* 0x000e220000000a00 */
[----:B------:R-:W-:Y:S01]  /*1980*/  IADD3 R30, PT, PT, R39, R30, RZ ;  /* 0x0000001e271e7210 */ /* 0x000fe20007ffe0ff */
[----:B--2---:R-:W-:Y:S02]  /*1990*/  FADD.FTZ R41, R41, R34 ;  /* 0x0000002229297221 */ /* 0x004fe40000010000 */
[----:B------:R-:W-:Y:S02]  /*19a0*/  IMAD R34, R31, 0x28, R38 ;  /* 0x000000281f227824 */ /* 0x000fe400078e0226 */
[----:B------:R-:W-:Y:S01]  /*19b0*/  FADD.FTZ R54, R54, R35 ;  /* 0x0000002336367221 */ /* 0x000fe20000010000 */
[----:B------:R-:W2:Y:S02]  /*19c0*/  LDS.64 R30, [R30] ;  /* 0x000000001e1e7984 */ /* 0x000ea40000000a00 */
[----:B------:R-:W-:Y:S01]  /*19d0*/  IADD3 R34, PT, PT, R39, R34, RZ ;  /* 0x0000002227227210 */ /* 0x000fe20007ffe0ff */
[----:B-1----:R-:W-:Y:S01]  /*19e0*/  FADD.FTZ R41, R41, R32 ;  /* 0x0000002029297221 */ /* 0x002fe20000010000 */
[----:B------:R-:W-:Y:S01]  /*19f0*/  IADD3 R32, PT, PT, R40, 0x38, RZ ;  /* 0x0000003828207810 */ /* 0x000fe20007ffe0ff */
[----:B------:R-:W-:-:S03]  /*1a00*/  FADD.FTZ R54, R54, R33 ;  /* 0x0000002136367221 */ /* 0x000fc60000010000 */
[----:B------:R-:W1:Y:S01]  /*1a10*/  LDS.64 R34, [R34] ;  /* 0x0000000022227984 */ /* 0x000e620000000a00 */
[----:B------:R-:W-:-:S05]  /*1a20*/  SHF.R.U32.HI R32, RZ, 0x2, R32 ;  /* 0x00000002ff207819 */ /* 0x000fca0000011620 */
[----:B------:R-:W-:-:S05]  /*1a30*/  IMAD R32, R32, 0x28, R38 ;  /* 0x0000002820207824 */ /* 0x000fca00078e0226 */
[----:B------:R-:W-:Y:S02]  /*1a40*/  IADD3 R56, PT, PT, R39, R32, RZ ;  /* 0x0000002027387210 */ /* 0x000fe40007ffe0ff */
[----:B------:R-:W-:-:S04]  /*1a50*/  IADD3 R32, PT, PT, R40, 0x3c, RZ ;  /* 0x0000003c28207810 */ /* 0x000fc80007ffe0ff */
[----:B------:R-:W-:Y:S01]  /*1a60*/  SHF.R.U32.HI R33, RZ, 0x2, R32 ;  /* 0x00000002ff217819 */ /* 0x000fe20000011620 */
[----:B0-----:R-:W-:Y:S01]  /*1a70*/  FADD.FTZ R41, R41, R36 ;  /* 0x0000002429297221 */ /* 0x001fe20000010000 */
[----:B------:R-:W-:Y:S02]  /*1a80*/  FADD.FTZ R54, R54, R37 ;  /* 0x0000002536367221 */ /* 0x000fe40000010000 */
[----:B------:R-:W0:Y:S01]  /*1a90*/  LDS.64 R36, [R56] ;  /* 0x0000000038247984 */ /* 0x000e220000000a00 */
[----:B--2---:R-:W-:Y:S01]  /*1aa0*/  FADD.FTZ R41, R41, R30 ;  /* 0x0000001e29297221 */ /* 0x004fe20000010000 */
[----:B------:R-:W-:Y:S01]  /*1ab0*/  FADD.FTZ R54, R54, R31 ;  /* 0x0000001f36367221 */ /* 0x000fe20000010000 */
[----:B------:R-:W-:Y:S01]  /*1ac0*/  IMAD R30, R33, 0x28, R38 ;  /* 0x00000028211e7824 */ /* 0x000fe200078e0226 */
[----:B------:R-:W-:-:S04]  /*1ad0*/  IADD3 R31, PT, PT, R40, 0x40, RZ ;  /* 0x00000040281f7810 */ /* 0x000fc80007ffe0ff */
[----:B------:R-:W-:Y:S02]  /*1ae0*/  SHF.R.U32.HI R31, RZ, 0x2, R31 ;  /* 0x00000002ff1f7819 */ /* 0x000fe4000001161f */
[----:B------:R-:W-:Y:S01]  /*1af0*/  IADD3 R32, PT, PT, R39, R30, RZ ;  /* 0x0000001e27207210 */ /* 0x000fe20007ffe0ff */
[----:B-1----:R-:W-:Y:S01]  /*1b00*/  FADD.FTZ R41, R41, R34 ;  /* 0x0000002229297221 */ /* 0x002fe20000010000 */
[----:B------:R-:W-:Y:S01]  /*1b10*/  FADD.FTZ R54, R54, R35 ;  /* 0x0000002336367221 */ /* 0x000fe20000010000 */
[----:B------:R-:W-:Y:S01]  /*1b20*/  IMAD R30, R31, 0x28, R38 ;  /* 0x000000281f1e7824 */ /* 0x000fe200078e0226 */
[C---:B------:R-:W-:Y:S02]  /*1b30*/  IADD3 R31, PT, PT, R40.reuse, 0x44, RZ ;  /* 0x00000044281f7810 */ /* 0x040fe40007ffe0ff */
[----:B------:R-:W1:Y:S01]  /*1b40*/  LDS.64 R32, [R32] ;  /* 0x0000000020207984 */ /* 0x000e620000000a00 */
[----:B------:R-:W-:Y:S02]  /*1b50*/  IADD3 R35, PT, PT, R40, 0x48, RZ ;  /* 0x0000004828237810 */ /* 0x000fe40007ffe0ff */
[----:B------:R-:W-:-:S02]  /*1b60*/  IADD3 R30, PT, PT, R39, R30, RZ ;  /* 0x0000001e271e7210 */ /* 0x000fc40007ffe0ff */
[----:B------:R-:W-:-:S04]  /*1b70*/  SHF.R.U32.HI R34, RZ, 0x2, R31 ;  /* 0x00000002ff227819 */ /* 0x000fc8000001161f */
[----:B------:R-:W2:Y:S01]  /*1b80*/  LDS.64 R30, [R30] ;  /* 0x000000001e1e7984 */ /* 0x000ea20000000a00 */
[----:B------:R-:W-:-:S05]  /*1b90*/  IMAD R34, R34, 0x28, R38 ;  /* 0x0000002822227824 */ /* 0x000fca00078e0226 */
[----:B------:R-:W-:Y:S01]  /*1ba0*/  IADD3 R34, PT, PT, R39, R34, RZ ;  /* 0x0000002227227210 */ /* 0x000fe20007ffe0ff */
[----:B0-----:R-:W-:Y:S01]  /*1bb0*/  FADD.FTZ R41, R41, R36 ;  /* 0x0000002429297221 */ /* 0x001fe20000010000 */
[----:B------:R-:W-:Y:S01]  /*1bc0*/  SHF.R.U32.HI R36, RZ, 0x2, R35 ;  /* 0x00000002ff247819 */ /* 0x000fe20000011623 */
[----:B------:R-:W-:-:S03]  /*1bd0*/  FADD.FTZ R54, R54, R37 ;  /* 0x0000002536367221 */ /* 0x000fc60000010000 */
[----:B------:R-:W0:Y:S01]  /*1be0*/  LDS.64 R34, [R34] ;  /* 0x0000000022227984 */ /* 0x000e220000000a00 */
[----:B------:R-:W-:-:S05]  /*1bf0*/  IMAD R36, R36, 0x28, R38 ;  /* 0x0000002824247824 */ /* 0x000fca00078e0226 */
[----:B------:R-:W-:Y:S01]  /*1c00*/  IADD3 R56, PT, PT, R39, R36, RZ ;  /* 0x0000002427387210 */ /* 0x000fe20007ffe0ff */
[----:B-1----:R-:W-:Y:S01]  /*1c10*/  FADD.FTZ R37, R41, R32 ;  /* 0x0000002029257221 */ /* 0x002fe20000010000 */
[----:B------:R-:W-:Y:S01]  /*1c20*/  FADD.FTZ R36, R54, R33 ;  /* 0x0000002136247221 */ /* 0x000fe20000010000 */
[----:B------:R-:W-:Y:S02]  /*1c30*/  IADD3 R41, PT, PT, R40, 0x4c, RZ ;  /* 0x0000004c28297810 */ /* 0x000fe40007ffe0ff */
[----:B------:R-:W1:Y:S02]  /*1c40*/  LDS.64 R32, [R56] ;  /* 0x0000000038207984 */ /* 0x000e640000000a00 */
[----:B------:R-:W-:Y:S01]  /*1c50*/  SHF.R.U32.HI R41, RZ, 0x2, R41 ;  /* 0x00000002ff297819 */ /* 0x000fe20000011629 */
[----:B--2---:R-:W-:Y:S01]  /*1c60*/  FADD.FTZ R37, R37, R30 ;  /* 0x0000001e25257221 */ /* 0x004fe20000010000 */
[----:B------:R-:W-:-:S03]  /*1c70*/  FADD.FTZ R36, R36, R31 ;  /* 0x0000001f24247221 */ /* 0x000fc60000010000 */
[----:B------:R-:W-:Y:S01]  /*1c80*/  IMAD R30, R41, 0x28, R38 ;  /* 0x00000028291e7824 */ /* 0x000fe200078e0226 */
[----:B------:R-:W-:-:S04]  /*1c90*/  IADD3 R31, PT, PT, R40, 0x50, RZ ;  /* 0x00000050281f7810 */ /* 0x000fc80007ffe0ff */
[----:B------:R-:W-:Y:S02]  /*1ca0*/  IADD3 R30, PT, PT, R39, R30, RZ ;  /* 0x0000001e271e7210 */ /* 0x000fe40007ffe0ff */
[----:B------:R-:W-:-:S04]  /*1cb0*/  SHF.R.U32.HI R41, RZ, 0x2, R31 ;  /* 0x00000002ff297819 */ /* 0x000fc8000001161f */
[----:B------:R-:W2:Y:S01]  /*1cc0*/  LDS.64 R30, [R30] ;  /* 0x000000001e1e7984 */ /* 0x000ea20000000a00 */
[----:B------:R-:W-:Y:S02]  /*1cd0*/  IMAD R54, R41, 0x28, R38 ;  /* 0x0000002829367824 */ /* 0x000fe400078e0226 */
[----:B0-----:R-:W-:Y:S01]  /*1ce0*/  FADD.FTZ R37, R37, R34 ;  /* 0x0000002225257221 */ /* 0x001fe20000010000 */
[----:B------:R-:W-:Y:S01]  /*1cf0*/  FADD.FTZ R36, R36, R35 ;  /* 0x0000002324247221 */ /* 0x000fe20000010000 */
[----:B------:R-:W-:Y:S02]  /*1d00*/  IADD3 R35, PT, PT, R40, 0x54, RZ ;  /* 0x0000005428237810 */ /* 0x000fe40007ffe0ff */
[----:B------:R-:W-:Y:S02]  /*1d10*/  IADD3 R34, PT, PT, R39, R54, RZ ;  /* 0x0000003627227210 */ /* 0x000fe40007ffe0ff */
[----:B------:R-:W-:-:S04]  /*1d20*/  SHF.R.U32.HI R41, RZ, 0x2, R35 ;  /* 0x00000002ff297819 */ /* 0x000fc80000011623 */
[----:B------:R-:W0:Y:S01]  /*1d30*/  LDS.64 R34, [R34] ;  /* 0x0000000022227984 */ /* 0x000e220000000a00 */
[----:B------:R-:W-:Y:S02]  /*1d40*/  IMAD R54, R41, 0x28, R38 ;  /* 0x0000002829367824 */ /* 0x000fe400078e0226 */
[----:B-1----:R-:W-:Y:S01]  /*1d50*/  FADD.FTZ R41, R37, R32 ;  /* 0x0000002025297221 */ /* 0x002fe20000010000 */
[----:B------:R-:W-:Y:S01]  /*1d60*/  FADD.FTZ R32, R36, R33 ;  /* 0x0000002124207221 */ /* 0x000fe20000010000 */
[C---:B------:R-:W-:Y:S02]  /*1d70*/  IADD3 R33, PT, PT, R40.reuse, 0x58, RZ ;  /* 0x0000005828217810 */ /* 0x040fe40007ffe0ff */
[----:B------:R-:W-:Y:S02]  /*1d80*/  IADD3 R37, PT, PT, R40, 0x5c, RZ ;  /* 0x0000005c28257810 */ /* 0x000fe40007ffe0ff */
[----:B------:R-:W-:Y:S02]  /*1d90*/  SHF.R.U32.HI R33, RZ, 0x2, R33 ;  /* 0x00000002ff217819 */ /* 0x000fe40000011621 */
[----:B------:R-:W-:-:S02]  /*1da0*/  IADD3 R36, PT, PT, R39, R54, RZ ;  /* 0x0000003627247210 */ /* 0x000fc40007ffe0ff */
[----:B------:R-:W-:Y:S01]  /*1db0*/  SHF.R.U32.HI R56, RZ, 0x2, R37 ;  /* 0x00000002ff387819 */ /* 0x000fe20000011625 */
[----:B------:R-:W-:-:S03]  /*1dc0*/  IMAD R54, R33, 0x28, R38 ;  /* 0x0000002821367824 */ /* 0x000fc600078e0226 */
[----:B------:R-:W1:Y:S01]  /*1dd0*/  LDS.64 R36, [R36] ;  /* 0x0000000024247984 */ /* 0x000e620000000a00 */
[----:B------:R-:W-:Y:S01]  /*1de0*/  IMAD R58, R56, 0x28, R38 ;  /* 0x00000028383a7824 */ /* 0x000fe200078e0226 */
[----:B------:R-:W-:Y:S01]  /*1df0*/  IADD3 R56, PT, PT, R39, R54, RZ ;  /* 0x0000003627387210 */ /* 0x000fe20007ffe0ff */
[----:B--2---:R-:W-:Y:S01]  /*1e00*/  FADD.FTZ R41, R41, R30 ;  /* 0x0000001e29297221 */ /* 0x004fe20000010000 */
[----:B------:R-:W-:Y:S02]  /*1e10*/  FADD.FTZ R54, R32, R31 ;  /* 0x0000001f20367221 */ /* 0x000fe40000010000 */
[----:B------:R-:W-:Y:S01]  /*1e20*/  IADD3 R32, PT, PT, R39, R58, RZ ;  /* 0x0000003a27207210 */ /* 0x000fe20007ffe0ff */
[----:B------:R2:W3:Y:S05]  /*1e30*/  LDS.64 R30, [R56] ;  /* 0x00000000381e7984 */ /* 0x0004ea0000000a00 */
[----:B------:R-:W4:Y:S01]  /*1e40*/  LDS.64 R32, [R32] ;  /* 0x0000000020207984 */ /* 0x000f220000000a00 */
[----:B0-----:R-:W-:Y:S01]  /*1e50*/  FADD.FTZ R41, R41, R34 ;  /* 0x0000002229297221 */ /* 0x001fe20000010000 */
[----:B------:R-:W-:Y:S01]  /*1e60*/  IADD3 R34, PT, PT, R40, 0x60, RZ ;  /* 0x0000006028227810 */ /* 0x000fe20007ffe0ff */
[----:B------:R-:W-:-:S03]  /*1e70*/  FADD.FTZ R54, R54, R35 ;  /* 0x0000002336367221 */ /* 0x000fc60000010000 */
[----:B------:R-:W-:-:S05]  /*1e80*/  SHF.R.U32.HI R34, RZ, 0x2, R34 ;  /* 0x00000002ff227819 */ /* 0x000fca0000011622 */
[----:B------:R-:W-:-:S05]  /*1e90*/  IMAD R34, R34, 0x28, R38 ;  /* 0x0000002822227824 */ /* 0x000fca00078e0226 */
[----:B------:R-:W-:-:S06]  /*1ea0*/  IADD3 R34, PT, PT, R39, R34, RZ ;  /* 0x0000002227227210 */ /* 0x000fcc0007ffe0ff */
[----:B------:R-:W0:Y:S01]  /*1eb0*/  LDS.64 R34, [R34] ;  /* 0x0000000022227984 */ /* 0x000e220000000a00 */
[----:B-1----:R-:W-:Y:S01]  /*1ec0*/  FADD.FTZ R41, R41, R36 ;  /* 0x0000002429297221 */ /* 0x002fe20000010000 */
[----:B------:R-:W-:Y:S01]  /*1ed0*/  IADD3 R36, PT, PT, R40, 0x64, RZ ;  /* 0x0000006428247810 */ /* 0x000fe20007ffe0ff */
[----:B------:R-:W-:-:S03]  /*1ee0*/  FADD.FTZ R54, R54, R37 ;  /* 0x0000002536367221 */ /* 0x000fc60000010000 */
[----:B--2---:R-:W-:Y:S01]  /*1ef0*/  SHF.R.U32.HI R56, RZ, 0x2, R36 ;  /* 0x00000002ff387819 */ /* 0x004fe20000011624 */
[----:B---3--:R-:W-:Y:S01]  /*1f00*/  FADD.FTZ R37, R41, R30 ;  /* 0x0000001e29257221 */ /* 0x008fe20000010000 */
[----:B------:R-:W-:Y:S01]  /*1f10*/  IADD3 R30, PT, PT, R40, 0x68, RZ ;  /* 0x00000068281e7810 */ /* 0x000fe20007ffe0ff */
[----:B------:R-:W-:Y:S02]  /*1f20*/  FADD.FTZ R36, R54, R31 ;  /* 0x0000001f36247221 */ /* 0x000fe40000010000 */
[----:B------:R-:W-:Y:S01]  /*1f30*/  IMAD R56, R56, 0x28, R38 ;  /* 0x0000002838387824 */ /* 0x000fe200078e0226 */
[----:B------:R-:W-:Y:S01]  /*1f40*/  SHF.R.U32.HI R31, RZ, 0x2, R30 ;  /* 0x00000002ff1f7819 */ /* 0x000fe2000001161e */
[----:B----4-:R-:W-:Y:S01]  /*1f50*/  FADD.FTZ R37, R37, R32 ;  /* 0x0000002025257221 */ /* 0x010fe20000010000 */
[----:B------:R-:W-:Y:S02]  /*1f60*/  FADD.FTZ R36, R36, R33 ;  /* 0x0000002124247221 */ /* 0x000fe40000010000 */
[----:B------:R-:W-:Y:S01]  /*1f70*/  IADD3 R32, PT, PT, R39, R56, RZ ;  /* 0x0000003827207210 */ /* 0x000fe20007ffe0ff */
[----:B------:R-:W-:Y:S01]  /*1f80*/  IMAD R30, R31, 0x28, R38 ;  /* 0x000000281f1e7824 */ /* 0x000fe200078e0226 */
[----:B------:R-:W-:-:S04]  /*1f90*/  IADD3 R31, PT, PT, R40, 0x6c, RZ ;  /* 0x0000006c281f7810 */ /* 0x000fc80007ffe0ff */
[----:B------:R-:W1:Y:S01]  /*1fa0*/  LDS.64 R32, [R32] ;  /* 0x0000000020207984 */ /* 0x000e620000000a00 */
[----:B------:R-:W-:Y:S02]  /*1fb0*/  IADD3 R30, PT, PT, R39, R30, RZ ;  /* 0x0000001e271e7210 */ /* 0x000fe40007ffe0ff */
[----:B------:R-:W-:-:S04]  /*1fc0*/  SHF.R.U32.HI R41, RZ, 0x2, R31 ;  /* 0x00000002ff297819 */ /* 0x000fc8000001161f */
[----:B------:R-:W2:Y:S01]  /*1fd0*/  LDS.64 R30, [R30] ;  /* 0x000000001e1e7984 */ /* 0x000ea20000000a00 */
[----:B------:R-:W-:Y:S02]  /*1fe0*/  IMAD R56, R41, 0x28, R38 ;  /* 0x0000002829387824 */ /* 0x000fe400078e0226 */
[----:B0-----:R-:W-:-:S03]  /*1ff0*/  FADD.FTZ R54, R36, R35 ;  /* 0x0000002324367221 */ /* 0x001fc60000010000 */
[----:B------:R-:W-:Y:S01]  /*2000*/  IADD3 R36, PT, PT, R39, R56, RZ ;  /* 0x0000003827247210 */ /* 0x000fe20007ffe0ff */
[----:B------:R-:W-:Y:S01]  /*2010*/  FADD.FTZ R41, R37, R34 ;  /* 0x0000002225297221 */ /* 0x000fe20000010000 */
[----:B------:R-:W-:-:S04]  /*2020*/  IADD3 R34, PT, PT, R40, 0x70, RZ ;  /* 0x0000007028227810 */ /* 0x000fc80007ffe0ff */
[----:B------:R-:W-:Y:S01]  /*2030*/  SHF.R.U32.HI R35, RZ, 0x2, R34 ;  /* 0x00000002ff237819 */ /* 0x000fe20000011622 */
[----:B------:R-:W0:Y:S01]  /*2040*/  LDS.64 R36, [R36] ;  /* 0x0000000024247984 */ /* 0x000e220000000a00 */
[----:B------:R-:W-:-:S04]  /*2050*/  IADD3 R34, PT, PT, R40, 0x74, RZ ;  /* 0x0000007428227810 */ /* 0x000fc80007ffe0ff */
[----:B------:R-:W-:Y:S01]  /*2060*/  SHF.R.U32.HI R56, RZ, 0x2, R34 ;  /* 0x00000002ff387819 */ /* 0x000fe20000011622 */
[----:B------:R-:W-:-:S04]  /*2070*/  IMAD R34, R35, 0x28, R38 ;  /* 0x0000002823227824 */ /* 0x000fc800078e0226 */
[----:B------:R-:W-:Y:S01]  /*2080*/  IMAD R56, R56, 0x28, R38 ;  /* 0x0000002838387824 */ /* 0x000fe200078e0226 */
[----:B------:R-:W-:Y:S01]  /*2090*/  IADD3 R34, PT, PT, R39, R34, RZ ;  /* 0x0000002227227210 */ /* 0x000fe20007ffe0ff */
[----:B-1----:R-:W-:-:S05]  /*20a0*/  FADD.FTZ R41, R41, R32 ;  /* 0x0000002029297221 */ /* 0x002fca0000010000 */
[----:B------:R-:W1:Y:S01]  /*20b0*/  LDS.64 R34, [R34] ;  /* 0x0000000022227984 */ /* 0x000e620000000a00 */
[----:B------:R-:W-:Y:S01]  /*20c0*/  IADD3 R32, PT, PT, R39, R56, RZ ;  /* 0x0000003827207210 */ /* 0x000fe20007ffe0ff */
[----:B------:R-:W-:Y:S01]  /*20d0*/  FADD.FTZ R54, R54, R33 ;  /* 0x0000002136367221 */ /* 0x000fe20000010000 */
[----:B--2---:R-:W-:Y:S01]  /*20e0*/  FADD.FTZ R41, R41, R30 ;  /* 0x0000001e29297221 */ /* 0x004fe20000010000 */
[----:B------:R-:W-:-:S03]  /*20f0*/  IADD3 R30, PT, PT, R40, 0x78, RZ ;  /* 0x00000078281e7810 */ /* 0x000fc60007ffe0ff */
[----:B------:R-:W2:Y:S01]  /*2100*/  LDS.64 R32, [R32] ;  /* 0x0000000020207984 */ /* 0x000ea20000000a00 */
[----:B------:R-:W-:Y:S01]  /*2110*/  FADD.FTZ R54, R54, R31 ;  /* 0x0000001f36367221 */ /* 0x000fe20000010000 */
[----:B------:R-:W-:Y:S02]  /*2120*/  IADD3 R31, PT, PT, R40, 0x7c, RZ ;  /* 0x0000007c281f7810 */ /* 0x000fe40007ffe0ff */
[----:B------:R-:W-:-:S05]  /*2130*/  SHF.R.U32.HI R30, RZ, 0x2, R30 ;  /* 0x00000002ff1e7819 */ /* 0x000fca000001161e */
[----:B------:R-:W-:-:S05]  /*2140*/  IMAD R30, R30, 0x28, R38 ;  /* 0x000000281e1e7824 */ /* 0x000fca00078e0226 */
[----:B------:R-:W-:Y:S01]  /*2150*/  IADD3 R30, PT, PT, R39, R30, RZ ;  /* 0x0000001e271e7210 */ /* 0x000fe20007ffe0ff */
[----:B0-----:R-:W-:Y:S01]  /*2160*/  FADD.FTZ R41, R41, R36 ;  /* 0x0000002429297221 */ /* 0x001fe20000010000 */
[----:B------:R-:W-:Y:S01]  /*2170*/  FADD.FTZ R36, R54, R37 ;  /* 0x0000002536247221 */ /* 0x000fe20000010000 */
[----:B------:R-:W-:Y:S02]  /*2180*/  SHF.R.U32.HI R37, RZ, 0x2, R31 ;  /* 0x00000002ff257819 */ /* 0x000fe4000001161f */
[----:B------:R-:W-:Y:S01]  /*2190*/  IADD3 R54, PT, PT, R40, 0x80, RZ ;  /* 0x0000008028367810 */ /* 0x000fe20007ffe0ff */
[----:B------:R-:W0:Y:S02]  /*21a0*/  LDS.64 R30, [R30] ;  /* 0x000000001e1e7984 */ /* 0x000e240000000a00 */
[----:B------:R-:W-:Y:S01]  /*21b0*/  IMAD R56, R37, 0x28, R38 ;  /* 0x0000002825387824 */ /* 0x000fe200078e0226 */
[----:B------:R-:W-:-:S05]  /*21c0*/  SHF.R.U32.HI R58, RZ, 0x2, R54 ;  /* 0x00000002ff3a7819 */ /* 0x000fca0000011636 */
[----:B------:R-:W-:Y:S02]  /*21d0*/  IMAD R58, R58, 0x28, R38 ;  /* 0x000000283a3a7824 */ /* 0x000fe400078e0226 */
[----:B-1----:R-:W-:Y:S01]  /*21e0*/  FADD.FTZ R41, R41, R34 ;  /* 0x0000002229297221 */ /* 0x002fe20000010000 */
[C---:B------:R-:W-:Y:S01]  /*21f0*/  IADD3 R34, PT, PT, R39.reuse, R56, RZ ;  /* 0x0000003827227210 */ /* 0x040fe20007ffe0ff */
[----:B------:R-:W-:Y:S01]  /*2200*/  FADD.FTZ R54, R36, R35 ;  /* 0x0000002324367221 */ /* 0x000fe20000010000 */
[----:B------:R-:W-:Y:S02]  /*2210*/  IADD3 R36, PT, PT, R39, R58, RZ ;  /* 0x0000003a27247210 */ /* 0x000fe40007ffe0ff */
[C---:B------:R-:W-:Y:S02]  /*2220*/  IADD3 R56, PT, PT, R40.reuse, 0x94, RZ ;  /* 0x0000009428387810 */ /* 0x040fe40007ffe0ff */
[----:B------:R-:W1:Y:S01]  /*2230*/  LDS.64 R34, [R34] ;  /* 0x0000000022227984 */ /* 0x000e620000000a00 */
[----:B--2---:R-:W-:Y:S01]  /*2240*/  FADD.FTZ R41, R41, R32 ;  /* 0x0000002029297221 */ /* 0x004fe20000010000 */
[----:B------:R-:W-:Y:S01]  /*2250*/  IADD3 R32, PT, PT, R40, 0x84, RZ ;  /* 0x0000008428207810 */ /* 0x000fe20007ffe0ff */
[----:B------:R-:W-:Y:S01]  /*2260*/  FADD.FTZ R54, R54, R33 ;  /* 0x0000002136367221 */ /* 0x000fe20000010000 */
[----:B------:R-:W2:Y:S01]  /*2270*/  LDS.64 R36, [R36] ;  /* 0x0000000024247984 */ /* 0x000ea20000000a00 */
[----:B------:R-:W-:-:S02]  /*2280*/  IADD3 R33, PT, PT, R40, 0x88, RZ ;  /* 0x0000008828217810 */ /* 0x000fc40007ffe0ff */
[----:B------:R-:W-:Y:S02]  /*2290*/  SHF.R.U32.HI R32, RZ, 0x2, R32 ;  /* 0x00000002ff207819 */ /* 0x000fe40000011620 */
[----:B------:R-:W-:-:S03]  /*22a0*/  SHF.R.U32.HI R33, RZ, 0x2, R33 ;  /* 0x00000002ff217819 */ /* 0x000fc60000011621 */
[----:B------:R-:W-:-:S05]  /*22b0*/  IMAD R32, R32, 0x28, R38 ;  /* 0x0000002820207824 */ /* 0x000fca00078e0226 */
[----:B------:R-:W-:Y:S01]  /*22c0*/  IADD3 R32, PT, PT, R39, R32, RZ ;  /* 0x0000002027207210 */ /* 0x000fe20007ffe0ff */
[----:B0-----:R-:W-:Y:S01]  /*22d0*/  FADD.FTZ R41, R41, R30 ;  /* 0x0000001e29297221 */ /* 0x001fe20000010000 */
[----:B------:R-:W-:Y:S02]  /*22e0*/  IMAD R30, R33, 0x28, R38 ;  /* 0x00000028211e7824 */ /* 0x000fe400078e0226 */
[----:B------:R-:W-:Y:S02]  /*22f0*/  FADD.FTZ R54, R54, R31 ;  /* 0x0000001f36367221 */ /* 0x000fe40000010000 */
[----:B------:R-:W0:Y:S01]  /*2300*/  LDS.64 R32, [R32] ;  /* 0x0000000020207984 */ /* 0x000e220000000a00 */
[----:B------:R-:W-:-:S06]  /*2310*/  IADD3 R30, PT, PT, R39, R30, RZ ;  /* 0x0000001e271e7210 */ /* 0x000fcc0007ffe0ff */
[----:B------:R-:W3:Y:S01]  /*2320*/  LDS.64 R30, [R30] ;  /* 0x000000001e1e7984 */ /* 0x000ee20000000a00 */
[----:B-1----:R-:W-:Y:S01]  /*2330*/  FADD.FTZ R41, R41, R34 ;  /* 0x0000002229297221 */ /* 0x002fe20000010000 */
[----:B------:R-:W-:Y:S01]  /*2340*/  FADD.FTZ R54, R54, R35 ;  /* 0x0000002336367221 */ /* 0x000fe20000010000 */
[C---:B------:R-:W-:Y:S02]  /*2350*/  IADD3 R34, PT, PT, R40.reuse, 0x9c, RZ ;  /* 0x0000009c28227810 */ /* 0x040fe40007ffe0ff */
[----:B--2---:R-:W-:Y:S01]  /*2360*/  FADD.FTZ R35, R41, R36 ;  /* 0x0000002429237221 */ /* 0x004fe20000010000 */
[----:B------:R-:W-:Y:S01]  /*2370*/  IADD3 R36, PT, PT, R40, 0x8c, RZ ;  /* 0x0000008c28247810 */ /* 0x000fe20007ffe0ff */
[----:B------:R-:W-:Y:S01]  /*2380*/  FADD.FTZ R54, R54, R37 ;  /* 0x0000002536367221 */ /* 0x000fe20000010000 */
[----:B------:R-:W-:Y:S02]  /*2390*/  IADD3 R37, PT, PT, R40, 0x90, RZ ;  /* 0x0000009028257810 */ /* 0x000fe40007ffe0ff */
[----:B------:R-:W-:-:S02]  /*23a0*/  SHF.R.U32.HI R36, RZ, 0x2, R36 ;  /* 0x00000002ff247819 */ /* 0x000fc40000011624 */
[----:B------:R-:W-:Y:S02]  /*23b0*/  IADD3 R41, PT, PT, R40, 0x98, RZ ;  /* 0x0000009828297810 */ /* 0x000fe40007ffe0ff */
[----:B------:R-:W-:Y:S02]  /*23c0*/  SHF.R.U32.HI R40, RZ, 0x2, R37 ;  /* 0x00000002ff287819 */ /* 0x000fe40000011625 */
[----:B------:R-:W-:Y:S01]  /*23d0*/  SHF.R.U32.HI R37, RZ, 0x2, R56 ;  /* 0x00000002ff257819 */ /* 0x000fe20000011638 */
[----:B------:R-:W-:Y:S01]  /*23e0*/  IMAD R56, R36, 0x28, R38 ;  /* 0x0000002824387824 */ /* 0x000fe200078e0226 */
[----:B------:R-:W-:Y:S01]  /*23f0*/  SHF.R.U32.HI R34, RZ, 0x2, R34 ;  /* 0x00000002ff227819 */ /* 0x000fe20000011622 */
[--C-:B------:R-:W-:Y:S01]  /*2400*/  IMAD R40, R40, 0x28, R38.reuse ;  /* 0x0000002828287824 */ /* 0x100fe200078e0226 */
[----:B------:R-:W-:Y:S01]  /*2410*/  SHF.R.U32.HI R41, RZ, 0x2, R41 ;  /* 0x00000002ff297819 */ /* 0x000fe20000011629 */
[--C-:B------:R-:W-:Y:S01]  /*2420*/  IMAD R36, R37, 0x28, R38.reuse ;  /* 0x0000002825247824 */ /* 0x100fe200078e0226 */
[C---:B------:R-:W-:Y:S01]  /*2430*/  IADD3 R56, PT, PT, R39.reuse, R56, RZ ;  /* 0x0000003827387210 */ /* 0x040fe20007ffe0ff */
[----:B------:R-:W-:Y:S01]  /*2440*/  IMAD R60, R34, 0x28, R38 ;  /* 0x00000028223c7824 */ /* 0x000fe200078e0226 */
[----:B------:R-:W-:Y:S01]  /*2450*/  IADD3 R34, PT, PT, R39, R40, RZ ;  /* 0x0000002827227210 */ /* 0x000fe20007ffe0ff */
[----:B0-----:R-:W-:Y:S01]  /*2460*/  FADD.FTZ R37, R35, R32 ;  /* 0x0000002023257221 */ /* 0x001fe20000010000 */
[----:B------:R-:W-:Y:S01]  /*2470*/  FADD.FTZ R54, R54, R33 ;  /* 0x0000002136367221 */ /* 0x000fe20000010000 */
[----:B------:R-:W-:Y:S01]  /*2480*/  IMAD R58, R41, 0x28, R38 ;  /* 0x00000028293a7824 */ /* 0x000fe200078e0226 */
[----:B------:R-:W0:Y:S01]  /*2490*/  LDS.64 R32, [R56] ;  /* 0x0000000038207984 */ /* 0x000e220000000a00 */
[----:B------:R-:W-:-:S02]  /*24a0*/  IADD3 R36, PT, PT, R39, R36, RZ ;  /* 0x0000002427247210 */ /* 0x000fc40007ffe0ff */
[C---:B------:R-:W-:Y:S01]  /*24b0*/  IADD3 R40, PT, PT, R39.reuse, R60, RZ ;  /* 0x0000003c27287210 */ /* 0x040fe20007ffe0ff */
[----:B------:R-:W1:Y:S01]  /*24c0*/  LDS.64 R34, [R34] ;  /* 0x0000000022227984 */ /* 0x000e620000000a00 */
[----:B------:R-:W-:Y:S01]  /*24d0*/  IADD3 R38, PT, PT, R39, R58, RZ ;  /* 0x0000003a27267210 */ /* 0x000fe20007ffe0ff */
[----:B---3--:R-:W-:Y:S01]  /*24e0*/  FADD.FTZ R30, R37, R30 ;  /* 0x0000001e251e7221 */ /* 0x008fe20000010000 */
        /* <DEDUP_REMOVED lines=14> */
.L_x_795:
[----:B------:R-:W-:Y:S05]  /*25d0*/  BSYNC.RECONVERGENT B0 ;  /* 0x0000000000007941 */ /* 0x000fea0003800200 */
.L_x_794:
        /* <DEDUP_REMOVED lines=20> */
.L_x_797:
[----:B------:R-:W-:Y:S05]  /*2720*/  BSYNC.RECONVERGENT B0 ;  /* 0x0000000000007941 */ /* 0x000fea0003800200 */
.L_x_796:
        /* <DEDUP_REMOVED lines=14> */
.L_x_800:
[----:B0-----:R-:W2:Y:S04]  /*2810*/  LD.E.STRONG.GPU R33, desc[UR10][R30.64+0xa0] ;  /* 0x0000a00a1e217980 */ /* 0x001ea8000c10f900 */
[----:B--2---:R-:W-:Y:S01]  /*2820*/  CCTL.IVALL ;  /* 0x00000000ff00798f */ /* 0x004fe20002000000 */
[----:B------:R-:W-:Y:S05]  /*2830*/  YIELD ;  /* 0x0000000000007946 */ /* 0x000fea0003800000 */
[----:B-----5:R-:W-:-:S04]  /*2840*/  LOP3.LUT R33, R33, R32, RZ, 0x3c, !PT ;  /* 0x0000002021217212 */ /* 0x020fc800078e3cff */
[----:B------:R-:W-:-:S13]  /*2850*/  ISETP.GT.AND P0, PT, R33, -0x1, PT ;  /* 0xffffffff2100780c */ /* 0x000fda0003f04270 */
[----:B------:R-:W-:Y:S05]  /*2860*/  @P0 BRA `(.L_x_800) ;  /* 0xfffffffc00e80947 */ /* 0x000fea000383ffff */
.L_x_799:
[----:B------:R-:W-:Y:S05]  /*2870*/  WARPSYNC.ALL ;  /* 0x0000000000007948 */ /* 0x000fea0003800000 */
[----:B------:R-:W-:Y:S06]  /*2880*/  BAR.SYNC.DEFER_BLOCKING 0x0 ;  /* 0x0000000000007b1d */ /* 0x000fec0000010000 */
[----:B------:R-:W-:Y:S05]  /*2890*/  BRA `(.L_x_801) ;  /* 0x0000000000547947 */ /* 0x000fea0003800000 */
.L_x_798:
        /* <DEDUP_REMOVED lines=13> */
.L_x_803:
[----:B------:R-:W2:Y:S04]  /*2970*/  LD.E.STRONG.GPU R32, desc[UR10][R30.64] ;  /* 0x0000000a1e207980 */ /* 0x000ea8000c10f900 */
[----:B--2---:R-:W-:Y:S01]  /*2980*/  CCTL.IVALL ;  /* 0x00000000ff00798f */ /* 0x004fe20002000000 */
[----:B------:R-:W-:Y:S05]  /*2990*/  YIELD ;  /* 0x0000000000007946 */ /* 0x000fea0003800000 */
[----:B-----5:R-:W-:-:S04]  /*29a0*/  LOP3.LUT R32, R32, R33, RZ, 0x3c, !PT ;  /* 0x0000002120207212 */ /* 0x020fc800078e3cff */
[----:B------:R-:W-:-:S13]  /*29b0*/  ISETP.GT.AND P0, PT, R32, -0x1, PT ;  /* 0xffffffff2000780c */ /* 0x000fda0003f04270 */
[----:B------:R-:W-:Y:S05]  /*29c0*/  @P0 BRA `(.L_x_803) ;  /* 0xfffffffc00e80947 */ /* 0x000fea000383ffff */
.L_x_802:
[----:B------:R-:W-:Y:S05]  /*29d0*/  WARPSYNC.ALL ;  /* 0x0000000000007948 */ /* 0x000fea0003800000 */
[----:B------:R-:W-:Y:S06]  /*29e0*/  BAR.SYNC.DEFER_BLOCKING 0x0 ;  /* 0x0000000000007b1d */ /* 0x000fec0000010000 */
.L_x_801:
[----:B------:R-:W-:-:S13]  /*29f0*/  ISETP.GT.U32.AND P0, PT, R4, 0xf, PT ;  /* 0x0000000f0400780c */ /* 0x000fda0003f04070 */
[----:B0-----:R-:W0:Y:S01]  /*2a00*/  @!P0 LDC R33, c[0x0][0x374] ;  /* 0x0000dd00ff218b82 */ /* 0x001e220000000800 */
[----:B------:R-:W-:-:S07]  /*2a10*/  @!P0 SHF.L.U32 R34, R4, 0x1, RZ ;  /* 0x0000000104228819 */ /* 0x000fce00000006ff */
        /* <DEDUP_REMOVED lines=66> */
[----:B------:R-:W-:Y:S01]  /*2e40*/  F2FP.F16.F32.PACK_AB R37, R37, R46 ;  /* 0x0000002e2525723e */ /* 0x000fe200000000ff */
[----:B------:R1:W-:Y:S04]  /*2e50*/  STG.E.64 desc[UR10][R30.64], R20 ;  /* 0x000000141e007986 */ /* 0x0003e8000c101b0a */
[----:B------:R1:W-:Y:S01]  /*2e60*/  STG.E.64 desc[UR10][R30.64+0x5000], R36 ;  /* 0x005000241e007986 */ /* 0x0003e2000c101b0a */
[----:B------:R-:W-:Y:S05]  /*2e70*/  @!P0 BRA `(.L_x_804) ;  /* 0xffffffd400948947 */ /* 0x000fea000383ffff */
.L_x_792:
        /* <DEDUP_REMOVED lines=45> */
[----:B------:R-:W-:Y:S02]  /*3150*/  ISETP.GE.U32.AND P0, PT, R2, 0x3, PT ;  /* 0x000000030200780c */ /* 0x000fe40003f06070 */
[----:B------:R-:W-:Y:S02]  /*3160*/  SHF.L.U32 R2, R9, 0x7, RZ ;  /* 0x0000000709027819 */ /* 0x000fe400000006ff */
[----:B------:R-:W-:Y:S02]  /*3170*/  IADD3.X R4, PT, PT, RZ, -0x1, RZ, P2, !PT ;  /* 0xffffffffff047810 */ /* 0x000fe400017fe4ff */
[----:B------:R-:W-:Y:S01]  /*3180*/  LOP3.LUT R32, R2, 0x780, RZ, 0xc0, !PT ;  /* 0x0000078002207812 */ /* 0x000fe200078ec0ff */
[----:B------:R-:W-:Y:S01]  /*3190*/  IMAD.WIDE.U32 R2, R24, 0xa00, RZ ;  /* 0x00000a0018027825 */ /* 0x000fe200078e00ff */
[----:B------:R-:W-:-:S02]  /*31a0*/  ISETP.GE.U32.AND.EX P0, PT, R4, RZ, PT, P0 ;  /* 0x000000ff0400720c */ /* 0x000fc40003f06100 */
[----:B------:R-:W-:Y:S02]  /*31b0*/  IADD3 R32, PT, PT, R32, UR7, RZ ;  /* 0x0000000720207c10 */ /* 0x000fe4000fffe0ff */
[----:B------:R-:W-:Y:S02]  /*31c0*/  LOP3.LUT R34, R2, 0x1f, R9, 0xf8, !PT ;  /* 0x0000001f02227812 */ /* 0x000fe400078ef809 */
[----:B------:R-:W-:Y:S02]  /*31d0*/  LOP3.LUT R33, R44, 0xfffffff8, RZ, 0xc0, !PT ;  /* 0xfffffff82c217812 */ /* 0x000fe400078ec0ff */
[----:B------:R-:W-:-:S07]  /*31e0*/  LOP3.LUT R35, R35, 0x3fffffff, RZ, 0xc0, !PT ;  /* 0x3fffffff23237812 */ /* 0x000fce00078ec0ff */
.L_x_816:
        /* <DEDUP_REMOVED lines=26> */
.L_x_809:
        /* <DEDUP_REMOVED lines=33> */
.L_x_808:
[----:B------:R-:W-:Y:S05]  /*35a0*/  BSYNC.RECONVERGENT B1 ;  /* 0x0000000000017941 */ /* 0x000fea0003800200 */
.L_x_807:
        /* <DEDUP_REMOVED lines=25> */
.L_x_811:
[----:B------:R-:W-:Y:S05]  /*3740*/  BSYNC.RECONVERGENT B1 ;  /* 0x0000000000017941 */ /* 0x000fea0003800200 */
.L_x_810:
        /* <DEDUP_REMOVED lines=28> */
.L_x_806:
[----:B------:R-:W-:Y:S05]  /*3910*/  BSYNC.RECONVERGENT B0 ;  /* 0x0000000000007941 */ /* 0x000fea0003800200 */
.L_x_805:
[----:B------:R0:W-:Y:S01]  /*3920*/  STS [R28], R37 ;  /* 0x000000251c007388 */ /* 0x0001e20000000800 */
[----:B------:R-:W1:Y:S01]  /*3930*/  LDC.64 R6, c[0x0][0x388] ;  /* 0x0000e200ff067b82 */ /* 0x000e620000000a00 */
[----:B------:R-:W-:Y:S02]  /*3940*/  ISETP.GT.U32.AND P1, PT, R46, 0x9, PT ;  /* 0x000000092e00780c */ /* 0x000fe40003f24070 */
[----:B------:R0:W-:Y:S01]  /*3950*/  STS [R28+0x500], R36 ;  /* 0x000500241c007388 */ /* 0x0001e20000000800 */
[----:B------:R-:W-:-:S04]  /*3960*/  MOV R8, R27 ;  /* 0x0000001b00087202 */ /* 0x000fc80000000f00 */
[----:B------:R-:W2:Y:S08]  /*3970*/  LDC.64 R4, c[0x0][0x390] ;  /* 0x0000e400ff047b82 */ /* 0x000eb00000000a00 */
[----:B0-----:R-:W-:Y:S06]  /*3980*/  BAR.SYNC.DEFER_BLOCKING 0x0 ;  /* 0x0000000000007b1d */ /* 0x001fec0000010000 */
.L_x_815:
        /* <DEDUP_REMOVED lines=32> */
.L_x_826:
        /* <DEDUP_REMOVED lines=10> */
.L_x_814:
[----:B------:R-:W-:Y:S05]  /*3c30*/  BSYNC.RECONVERGENT B0 ;  /* 0x0000000000007941 */ /* 0x000fea0003800200 */
.L_x_813:
        /* <DEDUP_REMOVED lines=9> */
.L_x_812:
        /* <DEDUP_REMOVED lines=8> */
.L_x_818:
[----:B------:R-:W-:Y:S05]  /*3d50*/  BSYNC B0 ;  /* 0x0000000000007941 */ /* 0x000fea0003800000 */
.L_x_817:
        /* <DEDUP_REMOVED lines=8> */
.L_x_819:
[----:B------:R-:W-:Y:S01]  /*3de0*/  FADD.FTZ R12, R12, R9 ;  /* 0x000000090c0c7221 */ /* 0x000fe20000010000 */
[----:B------:R-:W-:-:S04]  /*3df0*/  HFMA2 R19, -RZ, RZ, 0, 2.384185791015625e-07 ;  /* 0x00000004ff137431 */ /* 0x000fc800000001ff */
[----:B------:R-:W-:Y:S02]  /*3e00*/  MOV R20, R12 ;  /* 0x0000000c00147202 */ /* 0x000fe40000000f00 */
[----:B------:R-:W-:-:S07]  /*3e10*/  MOV R11, R18 ;  /* 0x00000012000b7202 */ /* 0x000fce0000000f00 */
[----:B------:R-:W-:Y:S05]  /*3e20*/  WARPSYNC.COLLECTIVE R17, `(.L_x_820) ;  /* 0x0000000011087348 */ /* 0x000fea0003c00000 */
[----:B------:R0:W1:Y:S02]  /*3e30*/  SHFL.BFLY P3, R18, R20, R19, R22 ;  /* 0x0c00001314127389 */ /* 0x0000640000060016 */
[----:B01----:R-:W-:Y:S05]  /*3e40*/  ENDCOLLECTIVE ;  /* 0x000000000000791b */ /* 0x003fea0003800000 */
.L_x_820:
[----:B------:R-:W-:-:S05]  /*3e50*/  FADD.FTZ R11, R11, R10 ;  /* 0x0000000a0b0b7221 */ /* 0x000fca0000010000 */
[----:B------:R-:W-:Y:S02]  /*3e60*/  MOV R20, R11 ;  /* 0x0000000b00147202 */ /* 0x000fe40000000f00 */
[----:B------:R-:W-:-:S07]  /*3e70*/  MOV R13, R18 ;  /* 0x00000012000d7202 */ /* 0x000fce0000000f00 */
[----:B------:R-:W-:Y:S05]  /*3e80*/  WARPSYNC.COLLECTIVE R17, `(.L_x_821) ;  /* 0x0000000011087348 */ /* 0x000fea0003c00000 */
[----:B------:R0:W1:Y:S02]  /*3e90*/  SHFL.BFLY P3, R18, R20, R19, R22 ;  /* 0x0c00001314127389 */ /* 0x0000640000060016 */
[----:B01----:R-:W-:Y:S05]  /*3ea0*/  ENDCOLLECTIVE ;  /* 0x000000000000791b */ /* 0x003fea0003800000 */
.L_x_821:
[----:B------:R-:W-:Y:S01]  /*3eb0*/  FADD.FTZ R13, R12, R13 ;  /* 0x0000000d0c0d7221 */ /* 0x000fe20000010000 */
[----:B------:R-:W-:-:S04]  /*3ec0*/  HFMA2 R19, -RZ, RZ, 0, 1.1920928955078125e-07 ;  /* 0x00000002ff137431 */ /* 0x000fc800000001ff */
[----:B------:R-:W-:Y:S02]  /*3ed0*/  MOV R20, R13 ;  /* 0x0000000d00147202 */ /* 0x000fe40000000f00 */
[----:B------:R-:W-:-:S07]  /*3ee0*/  MOV R14, R18 ;  /* 0x00000012000e7202 */ /* 0x000fce0000000f00 */
[----:B------:R-:W-:Y:S05]  /*3ef0*/  WARPSYNC.COLLECTIVE R17, `(.L_x_822) ;  /* 0x0000000011087348 */ /* 0x000fea0003c00000 */
[----:B------:R0:W1:Y:S02]  /*3f00*/  SHFL.BFLY P3, R18, R20, R19, R22 ;  /* 0x0c00001314127389 */ /* 0x0000640000060016 */
[----:B01----:R-:W-:Y:S05]  /*3f10*/  ENDCOLLECTIVE ;  /* 0x000000000000791b */ /* 0x003fea0003800000 */
.L_x_822:
[----:B------:R-:W-:-:S05]  /*3f20*/  FADD.FTZ R14, R11, R14 ;  /* 0x0000000e0b0e7221 */ /* 0x000fca0000010000 */
[----:B------:R-:W-:Y:S02]  /*3f30*/  MOV R20, R14 ;  /* 0x0000000e00147202 */ /* 0x000fe40000000f00 */
[----:B------:R-:W-:-:S07]  /*3f40*/  MOV R16, R18 ;  /* 0x0000001200107202 */ /* 0x000fce0000000f00 */
[----:B------:R-:W-:Y:S05]  /*3f50*/  WARPSYNC.COLLECTIVE R17, `(.L_x_823) ;  /* 0x0000000011087348 */ /* 0x000fea0003c00000 */
[----:B------:R0:W1:Y:S02]  /*3f60*/  SHFL.BFLY P3, R18, R20, R19, R22 ;  /* 0x0c00001314127389 */ /* 0x0000640000060016 */
[----:B01----:R-:W-:Y:S05]  /*3f70*/  ENDCOLLECTIVE ;  /* 0x000000000000791b */ /* 0x003fea0003800000 */
.L_x_823:
[----:B------:R-:W-:Y:S01]  /*3f80*/  FADD.FTZ R16, R13, R16 ;  /* 0x000000100d107221 */ /* 0x000fe20000010000 */
[----:B------:R-:W-:-:S04]  /*3f90*/  HFMA2 R19, -RZ, RZ, 0, 5.9604644775390625e-08 ;  /* 0x00000001ff137431 */ /* 0x000fc800000001ff */
[----:B------:R-:W-:Y:S02]  /*3fa0*/  MOV R20, R16 ;  /* 0x0000001000147202 */ /* 0x000fe40000000f00 */
[----:B------:R-:W-:-:S07]  /*3fb0*/  MOV R9, R18 ;  /* 0x0000001200097202 */ /* 0x000fce0000000f00 */
[----:B------:R-:W-:Y:S05]  /*3fc0*/  WARPSYNC.COLLECTIVE R17, `(.L_x_824) ;  /* 0x0000000011087348 */ /* 0x000fea0003c00000 */
[----:B------:R0:W1:Y:S02]  /*3fd0*/  SHFL.BFLY P3, R18, R20, R19, R22 ;  /* 0x0c00001314127389 */ /* 0x0000640000060016 */
[----:B01----:R-:W-:Y:S05]  /*3fe0*/  ENDCOLLECTIVE ;  /* 0x000000000000791b */ /* 0x003fea0003800000 */
.L_x_824:
[----:B------:R-:W-:-:S05]  /*3ff0*/  FADD.FTZ R9, R14, R9 ;  /* 0x000000090e097221 */ /* 0x000fca0000010000 */
[----:B------:R-:W-:Y:S02]  /*4000*/  MOV R20, R9 ;  /* 0x0000000900147202 */ /* 0x000fe40000000f00 */
[----:B------:R-:W-:-:S07]  /*4010*/  MOV R15, R18 ;  /* 0x00000012000f7202 */ /* 0x000fce0000000f00 */
[----:B------:R-:W-:Y:S05]  /*4020*/  WARPSYNC.COLLECTIVE R17, `(.L_x_825) ;  /* 0x0000000011087348 */ /* 0x000fea0003c00000 */
[----:B------:R0:W1:Y:S02]  /*4030*/  SHFL.BFLY P3, R18, R20, R19, R22 ;  /* 0x0c00001314127389 */ /* 0x0000640000060016 */
[----:B01----:R-:W-:Y:S05]  /*4040*/  ENDCOLLECTIVE ;  /* 0x000000000000791b */ /* 0x003fea0003800000 */
.L_x_825:
[----:B------:R-:W-:Y:S01]  /*4050*/  FADD.FTZ R15, R16, R15 ;  /* 0x0000000f100f7221 */ /* 0x000fe20000010000 */
[----:B------:R-:W-:Y:S01]  /*4060*/  MOV R10, R18 ;  /* 0x00000012000a7202 */ /* 0x000fe20000000f00 */
[----:B------:R-:W-:Y:S06]  /*4070*/  BRA `(.L_x_826) ;  /* 0xfffffff800c47947 */ /* 0x000fec000383ffff */
.L_x_827:
        /* <DEDUP_REMOVED lines=16> */
.L_x_1151:


//--------------------- .text._ZN13group_norm_v218gn_bwd_cuda_kernelI6__halfLi320ELi1ELi16ELi160ELi64ELb1ELb1ELi16ELi320ELi320ELi4ELb1ELi32ELb0ELb0ELNS_15WgradSyncMethodE3ENS_16CompileConditionILi1000EEEEEvPT_S6_S6_PKS5_S8_S8_S8_PKfflPfPj --------------------------
	.section	.text._ZN13group_norm_v218gn_bwd_cuda_kernelI6__halfLi320ELi1ELi16ELi160ELi64ELb1ELb1ELi16ELi320ELi320ELi4ELb1ELi32ELb0ELb0ELNS_15WgradSyncMethodE3ENS_16CompileConditionILi1000EEEEEvPT_S6_S6_PKS5_S8_S8_S8_PKfflPfPj,"ax",@progbits
	.align	128
        .global         _ZN13group_norm_v218gn_bwd_cuda_kernelI6__halfLi320ELi1ELi16ELi160ELi64ELb1ELb1ELi16ELi320ELi320ELi4ELb1ELi32ELb0ELb0ELNS_15WgradSyncMethodE3ENS_16CompileConditionILi1000EEEEEvPT_S6_S6_PKS5_S8_S8_S8_PKfflPfPj
        .type           _ZN13group_norm_v218gn_bwd_cuda_kernelI6__halfLi320ELi1ELi16ELi160ELi64ELb1ELb1ELi16ELi320ELi320ELi4ELb1ELi32ELb0ELb0ELNS_15WgradSyncMethodE3ENS_16CompileConditionILi1000EEEEEvPT_S6_S6_PKS5_S8_S8_S8_PKfflPfPj,@function
        .size           _ZN13group_norm_v218gn_bwd_cuda_kernelI6__halfLi320ELi1ELi16ELi160ELi64ELb1ELb1ELi16ELi320ELi320ELi4ELb1ELi32ELb0ELb0ELNS_15WgradSyncMethodE3ENS_16CompileConditionILi1000EEEEEvPT_S6_S6_PKS5_S8_S8_S8_PKfflPfPj,(.L_x_1152 - _ZN13group_norm_v218gn_bwd_cuda_kernelI6__halfLi320ELi1ELi16ELi160ELi64ELb1ELb1ELi16ELi320ELi320ELi4ELb1ELi32ELb0ELb0ELNS_15WgradSyncMethodE3ENS_16CompileConditionILi1000EEEEEvPT_S6_S6_PKS5_S8_S8_S8_PKfflPfPj)
        .other          _ZN13group_norm_v218gn_bwd_cuda_kernelI6__halfLi320ELi1ELi16ELi160ELi64ELb1ELb1ELi16ELi320ELi320ELi4ELb1ELi32ELb0ELb0ELNS_15WgradSyncMethodE3ENS_16CompileConditionILi1000EEEEEvPT_S6_S6_PKS5_S8_S8_S8_PKfflPfPj,@"STO_CUDA_ENTRY STV_DEFAULT"
_ZN13group_norm_v218gn_bwd_cuda_kernelI6__halfLi320ELi1ELi16ELi160ELi64ELb1ELb1ELi16ELi320ELi320ELi4ELb1ELi32ELb0ELb0ELNS_15WgradSyncMethodE3ENS_16CompileConditionILi1000EEEEEvPT_S6_S6_PKS5_S8_S8_S8_PKfflPfPj:
.text._ZN13group_norm_v218gn_bwd_cuda_kernelI6__halfLi320ELi1ELi16ELi160ELi64ELb1ELb1ELi16ELi320ELi320ELi4ELb1ELi32ELb0ELb0ELNS_15WgradSyncMethodE3ENS_16CompileConditionILi1000EEEEEvPT_S6_S6_PKS5_S8_S8_S8_PKfflPfPj:
        /* <DEDUP_REMOVED lines=26> */
.L_x_830:
[----:B------:R-:W2:Y:S04]  /*01a0*/  LD.E.STRONG.GPU R6, desc[UR10][R4.64+0x80] ;  /* 0x0000800a04067980 */ /* 0x000ea8000c10f900 */
[----:B--2---:R-:W-:Y:S01]  /*01b0*/  CCTL.IVALL ;  /* 0x00000000ff00798f */ /* 0x004fe20002000000 */
[----:B------:R-:W-:Y:S05]  /*01c0*/  YIELD ;  /* 0x0000000000007946 */ /* 0x000fea0003800000 */
[----:B-----5:R-:W-:-:S04]  /*01d0*/  LOP3.LUT R6, R6, R3, RZ, 0x3c, !PT ;  /* 0x0000000306067212 */ /* 0x020fc800078e3cff */
[----:B------:R-:W-:-:S13]  /*01e0*/  ISETP.GT.AND P0, PT, R6, -0x1, PT ;  /* 0xffffffff0600780c */ /* 0x000fda0003f04270 */
[----:B------:R-:W-:Y:S05]  /*01f0*/  @P0 BRA `(.L_x_830) ;  /* 0xfffffffc00e80947 */ /* 0x000fea000383ffff */
.L_x_829:
[----:B------:R-:W-:Y:S05]  /*0200*/  WARPSYNC.ALL ;  /* 0x0000000000007948 */ /* 0x000fea0003800000 */
[----:B------:R-:W-:Y:S06]  /*0210*/  BAR.SYNC.DEFER_BLOCKING 0x0 ;  /* 0x0000000000007b1d */ /* 0x000fec0000010000 */
[----:B------:R-:W-:Y:S05]  /*0220*/  BRA `(.L_x_831) ;  /* 0x0000003400907947 */ /* 0x000fea0003800000 */
.L_x_828:
        /* <DEDUP_REMOVED lines=33> */
[----:B------:R-:W-:Y:S01]  /*0440*/  LEA R10, R104, R13, 0x1 ;  /* 0x0000000d680a7211 */ /* 0x000fe200078e08ff */
[----:B------:R-:W-:Y:S01]  /*0450*/  IMAD R8, R8, 0xa00, R3 ;  /* 0x00000a0008087824 */ /* 0x000fe200078e0203 */
[----:B------:R-:W-:Y:S01]  /*0460*/  LOP3.LUT R6, R6, R3, RZ, 0x3c, !PT ;  /* 0x0000000306067212 */ /* 0x000fe200078e3cff */
[----:B------:R-:W-:Y:S01]  /*0470*/  ULEA UR4, UR6, UR4, 0x18 ;  /* 0x0000000406047291 */ /* 0x000fe2000f8ec0ff */
[----:B------:R-:W-:Y:S01]  /*0480*/  SHF.L.U32 R5, R13, 0x3, RZ ;  /* 0x000000030d057819 */ /* 0x000fe200000006ff */
[----:B------:R-:W-:Y:S01]  /*0490*/  IMAD R17, R10, 0xa0, -R7 ;  /* 0x000000a00a117824 */ /* 0x000fe200078e0a07 */
[----:B------:R-:W-:Y:S01]  /*04a0*/  IADD3 R15, PT, PT, R8, R7, RZ ;  /* 0x00000007080f7210 */ /* 0x000fe20007ffe0ff */
[----:B-----5:R-:W-:Y:S01]  /*04b0*/  IMAD.WIDE.U32 R140, R104, 0x4, R140 ;  /* 0x00000004688c7825 */ /* 0x020fe200078e008c */
[----:B------:R-:W-:-:S02]  /*04c0*/  SHF.L.U32 R6, R6, 0x3, RZ ;  /* 0x0000000306067819 */ /* 0x000fc400000006ff */
[----:B------:R-:W-:Y:S02]  /*04d0*/  LOP3.LUT R8, R5, 0x18, RZ, 0xc0, !PT ;  /* 0x0000001805087812 */ /* 0x000fe400078ec0ff */
[----:B------:R-:W-:Y:S02]  /*04e0*/  LOP3.LUT P1, RZ, R9, R2, RZ, 0xfc, !PT ;  /* 0x0000000209ff7212 */ /* 0x000fe4000782fcff */
[----:B------:R-:W-:Y:S02]  /*04f0*/  LEA R9, R3, UR8, 0x5 ;  /* 0x0000000803097c11 */ /* 0x000fe4000f8e28ff */
[----:B------:R-:W-:Y:S02]  /*0500*/  LOP3.LUT R7, R6, 0x18, RZ, 0xc0, !PT ;  /* 0x0000001806077812 */ /* 0x000fe400078ec0ff */
[----:B------:R-:W-:Y:S02]  /*0510*/  LOP3.LUT R16, R5, 0x18, RZ, 0xc, !PT ;  /* 0x0000001805107812 */ /* 0x000fe400078e0cff */
[----:B------:R-:W-:-:S02]  /*0520*/  LOP3.LUT R12, R8, 0x8, RZ, 0x3c, !PT ;  /* 0x00000008080c7812 */ /* 0x000fc400078e3cff */
[----:B------:R-:W-:Y:S02]  /*0530*/  IADD3 R60, PT, PT, R17, 0x64, RZ ;  /* 0x00000064113c7810 */ /* 0x000fe40007ffe0ff */
[----:B------:R-:W-:Y:S02]  /*0540*/  LOP3.LUT R14, R8, 0x10, RZ, 0x3c, !PT ;  /* 0x00000010080e7812 */ /* 0x000fe400078e3cff */
[----:B------:R-:W-:Y:S02]  /*0550*/  IADD3 R6, PT, PT, R9, R8, RZ ;  /* 0x0000000809067210 */ /* 0x000fe40007ffe0ff */
[----:B------:R-:W-:Y:S02]  /*0560*/  IADD3 R10, PT, PT, R7, UR8, RZ ;  /* 0x00000008070a7c10 */ /* 0x000fe4000fffe0ff */
[C---:B------:R-:W-:Y:S02]  /*0570*/  IADD3 R7, PT, PT, R9.reuse, R16, RZ ;  /* 0x0000001009077210 */ /* 0x040fe40007ffe0ff */
[----:B------:R-:W-:-:S02]  /*0580*/  IADD3 R8, PT, PT, R9, R12, RZ ;  /* 0x0000000c09087210 */ /* 0x000fc40007ffe0ff */
[----:B------:R-:W-:Y:S01]  /*0590*/  MOV R98, UR5 ;  /* 0x0000000500627c02 */ /* 0x000fe20008000f00 */
[----:B------:R-:W1:Y:S01]  /*05a0*/  LDCU UR5, c[0x0][0x374] ;  /* 0x00006e80ff0577ac */ /* 0x000e620008000800 */
[----:B------:R-:W-:Y:S02]  /*05b0*/  IADD3 R68, PT, PT, R17, 0x74, RZ ;  /* 0x0000007411447810 */ /* 0x000fe40007ffe0ff */
[----:B------:R-:W-:Y:S02]  /*05c0*/  SHF.R.U32.HI R61, RZ, 0x2, R60 ;  /* 0x00000002ff3d7819 */ /* 0x000fe4000001163c */
[----:B------:R-:W-:Y:S02]  /*05d0*/  IADD3 R9, PT, PT, R9, R14, RZ ;  /* 0x0000000e09097210 */ /* 0x000fe40007ffe0ff */
[C---:B------:R-:W-:Y:S02]  /*05e0*/  IADD3 R53, PT, PT, R17.reuse, 0x5c, RZ ;  /* 0x0000005c11357810 */ /* 0x040fe40007ffe0ff */
[----:B------:R-:W-:-:S02]  /*05f0*/  LOP3.LUT R14, R17, 0x4, RZ, 0xfc, !PT ;  /* 0x00000004110e7812 */ /* 0x000fc400078efcff */
[C---:B------:R-:W-:Y:S02]  /*0600*/  LOP3.LUT R16, R17.reuse, 0x8, RZ, 0xfc, !PT ;  /* 0x0000000811107812 */ /* 0x040fe400078efcff */
        /* <DEDUP_REMOVED lines=8> */
[----:B------:R-:W-:Y:S02]  /*0690*/  IADD3 R52, PT, PT, R17, 0x58, RZ ;  /* 0x0000005811347810 */ /* 0x000fe40007ffe0ff */
[----:B------:R-:W-:Y:S01]  /*06a0*/  SHF.R.U32.HI R69, RZ, 0x2, R68 ;  /* 0x00000002ff457819 */ /* 0x000fe20000011644 */
[----:B------:R-:W-:Y:S01]  /*06b0*/  IMAD R68, R61, 0x28, R98 ;  /* 0x000000283d447824 */ /* 0x000fe200078e0262 */
        /* <DEDUP_REMOVED lines=10> */
[----:B------:R-:W-:Y:S02]  /*0760*/  IADD3 R64, PT, PT, R17, 0x6c, RZ ;  /* 0x0000006c11407810 */ /* 0x000fe40007ffe0ff */
[----:B------:R-:W-:Y:S02]  /*0770*/  SHF.R.U32.HI R12, RZ, 0x2, R17 ;  /* 0x00000002ff0c7819 */ /* 0x000fe40000011611 */
[----:B------:R-:W-:-:S02]  /*0780*/  SHF.R.U32.HI R53, RZ, 0x2, R53 ;  /* 0x00000002ff357819 */ /* 0x000fc40000011635 */
[----:B------:R-:W-:Y:S01]  /*0790*/  LEA R10, R13, R10, 0x5 ;  /* 0x0000000a0d0a7211 */ /* 0x000fe200078e28ff */
[----:B------:R-:W-:Y:S01]  /*07a0*/  IMAD R12, R12, 0x28, R98 ;  /* 0x000000280c0c7824 */ /* 0x000fe200078e0262 */
        /* <DEDUP_REMOVED lines=14> */
[----:B------:R-:W-:Y:S02]  /*0890*/  SHF.R.U32.HI R14, RZ, 0x2, R14 ;  /* 0x00000002ff0e7819 */ /* 0x000fe4000001160e */
[----:B------:R-:W-:Y:S02]  /*08a0*/  LOP3.LUT R61, R4, 0xffff, RZ, 0xc0, !PT ;  /* 0x0000ffff043d7812 */ /* 0x000fe400078ec0ff */
[----:B------:R-:W-:Y:S01]  /*08b0*/  SHF.L.U32 R13, R3, 0x3, RZ ;  /* 0x00000003030d7819 */ /* 0x000fe200000006ff */
[----:B------:R-:W-:Y:S01]  /*08c0*/  IMAD R14, R14, 0x28, R98 ;  /* 0x000000280e0e7824 */ /* 0x000fe200078e0262 */
[----:B------:R-:W-:Y:S01]  /*08d0*/  SHF.R.U32.HI R16, RZ, 0x2, R16 ;  /* 0x00000002ff107819 */ /* 0x000fe20000011610 */
[----:B------:R-:W-:Y:S01]  /*08e0*/  IMAD R61, R61, 0xccd, RZ ;  /* 0x00000ccd3d3d7824 */ /* 0x000fe200078e02ff */
        /* <DEDUP_REMOVED lines=69> */
[----:B------:R-:W-:Y:S01]  /*0d40*/  SHF.L.U32 R51, R15, 0x1, RZ ;  /* 0x000000010f337819 */ /* 0x000fe200000006ff */
[--C-:B------:R-:W-:Y:S01]  /*0d50*/  IMAD R88, R81, 0x28, R98.reuse ;  /* 0x0000002851587824 */ /* 0x100fe200078e0262 */
[----:B------:R-:W-:Y:S01]  /*0d60*/  IADD3 R11, PT, PT, R12, R53, RZ ;  /* 0x000000350c0b7210 */ /* 0x000fe20007ffe0ff */
[--C-:B------:R-:W-:Y:S01]  /*0d70*/  IMAD R90, R83, 0x28, R98.reuse ;  /* 0x00000028535a7824 */ /* 0x100fe200078e0262 */
[----:B------:R-:W-:Y:S01]  /*0d80*/  IADD3 R12, PT, PT, R53, R14, RZ ;  /* 0x0000000e350c7210 */ /* 0x000fe20007ffe0ff */
[--C-:B------:R-:W-:Y:S01]  /*0d90*/  IMAD R92, R85, 0x28, R98.reuse ;  /* 0x00000028555c7824 */ /* 0x100fe200078e0262 */
[----:B------:R-:W-:Y:S01]  /*0da0*/  SHF.R.U32.HI R61, RZ, 0x13, R61 ;  /* 0x00000013ff3d7819 */ /* 0x000fe2000001163d */
[--C-:B------:R-:W-:Y:S01]  /*0db0*/  IMAD R94, R87, 0x28, R98.reuse ;  /* 0x00000028575e7824 */ /* 0x100fe200078e0262 */
[----:B------:R-:W-:Y:S01]  /*0dc0*/  IADD3 R13, PT, PT, R53, R16, RZ ;  /* 0x00000010350d7210 */ /* 0x000fe20007ffe0ff */
[----:B------:R-:W-:Y:S01]  /*0dd0*/  IMAD R96, R89, 0x28, R98 ;  /* 0x0000002859607824 */ /* 0x000fe200078e0262 */
[----:B------:R-:W-:Y:S01]  /*0de0*/  IADD3 R14, PT, PT, R53, R18, RZ ;  /* 0x00000012350e7210 */ /* 0x000fe20007ffe0ff */
[----:B0-----:R-:W-:Y:S01]  /*0df0*/  IMAD.WIDE.U32 R142, R51, 0x4, R142 ;  /* 0x00000004338e7825 */ /* 0x001fe200078e008e */
[----:B------:R-:W-:-:S02]  /*0e00*/  IADD3 R15, PT, PT, R53, R20, RZ ;  /* 0x00000014350f7210 */ /* 0x000fc40007ffe0ff */
[----:B----4-:R-:W-:Y:S02]  /*0e10*/  LEA R144, P0, R0, R144, 0x2 ;  /* 0x0000009000907211 */ /* 0x010fe400078010ff */
[C---:B------:R-:W-:Y:S02]  /*0e20*/  IADD3 R16, PT, PT, R53.reuse, R22, RZ ;  /* 0x0000001635107210 */ /* 0x040fe40007ffe0ff */
[C---:B------:R-:W-:Y:S02]  /*0e30*/  IADD3 R17, PT, PT, R53.reuse, R24, RZ ;  /* 0x0000001835117210 */ /* 0x040fe40007ffe0ff */
[C---:B------:R-:W-:Y:S02]  /*0e40*/  IADD3 R18, PT, PT, R53.reuse, R26, RZ ;  /* 0x0000001a35127210 */ /* 0x040fe40007ffe0ff */
[C---:B------:R-:W-:Y:S02]  /*0e50*/  IADD3 R19, PT, PT, R53.reuse, R28, RZ ;  /* 0x0000001c35137210 */ /* 0x040fe40007ffe0ff */
[----:B------:R-:W-:-:S02]  /*0e60*/  IADD3 R20, PT, PT, R53, R30, RZ ;  /* 0x0000001e35147210 */ /* 0x000fc40007ffe0ff */
[----:B------:R-:W-:Y:S02]  /*0e70*/  LOP3.LUT R102, R101, 0x30, R102, 0xf8, !PT ;  /* 0x0000003065667812 */ /* 0x000fe400078ef866 */
        /* <DEDUP_REMOVED lines=9> */
[----:B------:R-:W-:Y:S02]  /*0f10*/  IADD3 R30, PT, PT, R53, R50, RZ ;  /* 0x00000032351e7210 */ /* 0x000fe40007ffe0ff */
[----:B------:R-:W-:-:S02]  /*0f20*/  LEA R101, R101, R52, 0x3 ;  /* 0x0000003465657211 */ /* 0x000fc400078e18ff */
[C---:B------:R-:W-:Y:S02]  /*0f30*/  IADD3 R31, PT, PT, R53.reuse, R56, RZ ;  /* 0x00000038351f7210 */ /* 0x040fe40007ffe0ff */
[C---:B------:R-:W-:Y:S01]  /*0f40*/  IADD3 R32, PT, PT, R53.reuse, R60, RZ ;  /* 0x0000003c35207210 */ /* 0x040fe20007ffe0ff */
[----:B------:R-:W-:Y:S01]  /*0f50*/  HFMA2 R60, -RZ, RZ, 0, 0 ;  /* 0x00000000ff3c7431 */ /* 0x000fe200000001ff */
[C---:B------:R-:W-:Y:S02]  /*0f60*/  IADD3 R33, PT, PT, R53.reuse, R62, RZ ;  /* 0x0000003e35217210 */ /* 0x040fe40007ffe0ff */
[C---:B------:R-:W-:Y:S02]  /*0f70*/  IADD3 R34, PT, PT, R53.reuse, R64, RZ ;  /* 0x0000004035227210 */ /* 0x040fe40007ffe0ff */
[C---:B------:R-:W-:Y:S01]  /*0f80*/  IADD3 R35, PT, PT, R53.reuse, R66, RZ ;  /* 0x0000004235237210 */ /* 0x040fe20007ffe0ff */
[----:B------:R-:W-:Y:S01]  /*0f90*/  IMAD R66, R104, -0x2, R61 ;  /* 0xfffffffe68427824 */ /* 0x000fe200078e023d */
[----:B------:R-:W-:-:S02]  /*0fa0*/  IADD3 R36, PT, PT, R53, R68, RZ ;  /* 0x0000004435247210 */ /* 0x000fc40007ffe0ff */
[C---:B------:R-:W-:Y:S02]  /*0fb0*/  IADD3 R37, PT, PT, R53.reuse, R70, RZ ;  /* 0x0000004635257210 */ /* 0x040fe40007ffe0ff */
[----:B------:R-:W-:Y:S02]  /*0fc0*/  CS2R R70, SRZ ;  /* 0x0000000000467805 */ /* 0x000fe4000001ff00 */
        /* <DEDUP_REMOVED lines=12> */
[C---:B------:R-:W-:Y:S01]  /*1090*/  IADD3 R47, PT, PT, R53.reuse, R90, RZ ;  /* 0x0000005a352f7210 */ /* 0x040fe20007ffe0ff */
[--C-:B--2---:R-:W-:Y:S01]  /*10a0*/  HADD2.F32 R51, -RZ, R54.reuse.H0_H0 ;  /* 0x20000036ff337230 */ /* 0x104fe20000004100 */
[C---:B------:R-:W-:Y:S01]  /*10b0*/  IADD3 R48, PT, PT, R53.reuse, R92, RZ ;  /* 0x0000005c35307210 */ /* 0x040fe20007ffe0ff */
[----:B------:R-:W-:Y:S01]  /*10c0*/  HADD2.F32 R52, -RZ, R54.H1_H1 ;  /* 0x30000036ff347230 */ /* 0x000fe20000004100 */
[C---:B------:R-:W-:Y:S01]  /*10d0*/  IADD3 R49, PT, PT, R53.reuse, R94, RZ ;  /* 0x0000005e35317210 */ /* 0x040fe20007ffe0ff */
[--C-:B------:R-:W-:Y:S01]  /*10e0*/  HADD2.F32 R54, -RZ, R55.reuse.H1_H1 ;  /* 0x30000037ff367230 */ /* 0x100fe20000004100 */
[----:B------:R-:W-:Y:S01]  /*10f0*/  IADD3 R50, PT, PT, R53, R96, RZ ;  /* 0x0000006035327210 */ /* 0x000fe20007ffe0ff */
[----:B------:R-:W-:Y:S01]  /*1100*/  HADD2.F32 R53, -RZ, R55.H0_H0 ;  /* 0x20000037ff357230 */ /* 0x000fe20000004100 */
[----:B------:R-:W-:Y:S01]  /*1110*/  LEA.HI.X R145, R0, R145, RZ, 0x2, P0 ;  /* 0x0000009100917211 */ /* 0x000fe200000f14ff */
[--C-:B------:R-:W-:Y:S01]  /*1120*/  HADD2.F32 R56, -RZ, R58.reuse.H0_H0 ;  /* 0x2000003aff387230 */ /* 0x100fe20000004100 */
[C---:B------:R-:W-:Y:S01]  /*1130*/  ISETP.NE.AND P0, PT, R2.reuse, RZ, PT ;  /* 0x000000ff0200720c */ /* 0x040fe20003f05270 */
[----:B------:R-:W-:Y:S01]  /*1140*/  HADD2.F32 R55, -RZ, R58.H1_H1 ;  /* 0x3000003aff377230 */ /* 0x000fe20000004100 */
[----:B------:R-:W-:Y:S01]  /*1150*/  LOP3.LUT R62, R2, 0x3, RZ, 0xc0, !PT ;  /* 0x00000003023e7812 */ /* 0x000fe200078ec0ff */
[--C-:B------:R-:W-:Y:S01]  /*1160*/  HADD2.F32 R58, -RZ, R59.reuse.H0_H0 ;  /* 0x2000003bff3a7230 */ /* 0x100fe20000004100 */
[----:B------:R-:W-:Y:S01]  /*1170*/  MOV R64, 0x7ffffff1 ;  /* 0x7ffffff100407802 */ /* 0x000fe20000000f00 */
[----:B------:R-:W-:Y:S01]  /*1180*/  HADD2.F32 R57, -RZ, R59.H1_H1 ;  /* 0x3000003bff397230 */ /* 0x000fe20000004100 */
[----:B------:R-:W-:Y:S01]  /*1190*/  MOV R63, 0x7ffffffd ;  /* 0x7ffffffd003f7802 */ /* 0x000fe20000000f00 */
[----:B------:R-:W-:Y:S01]  /*11a0*/  HFMA2 R59, -RZ, RZ, 0, 0 ;  /* 0x00000000ff3b7431 */ /* 0x000fe200000001ff */
[----:B------:R-:W-:-:S02]  /*11b0*/  SHF.L.U32 R65, R3, 0x1, RZ ;  /* 0x0000000103417819 */ /* 0x000fc400000006ff */
[----:B------:R-:W-:Y:S02]  /*11c0*/  MOV R99, R0 ;  /* 0x0000000000637202 */ /* 0x000fe40000000f00 */
[----:B------:R-:W-:Y:S02]  /*11d0*/  IADD3 R62, PT, PT, R62, R3, RZ ;  /* 0x000000033e3e7210 */ /* 0x000fe40007ffe0ff */
[----:B------:R-:W-:Y:S02]  /*11e0*/  SEL R63, R63, 0x1, !P0 ;  /* 0x000000013f3f7807 */ /* 0x000fe40004000000 */
[----:B------:R-:W-:Y:S02]  /*11f0*/  LOP3.LUT R100, R3, 0x3fb, RZ, 0xc0, !PT ;  /* 0x000003fb03647812 */ /* 0x000fe400078ec0ff */
[----:B------:R-:W-:Y:S02]  /*1200*/  SEL R64, R64, 0x1, !P1 ;  /* 0x0000000140407807 */ /* 0x000fe40004800000 */
[----:B------:R-:W-:-:S02]  /*1210*/  LOP3.LUT R65, R65, 0xe, RZ, 0xc0, !PT ;  /* 0x0000000e41417812 */ /* 0x000fc400078ec0ff */
[----:B-1----:R-:W-:-:S07]  /*1220*/  LEA R66, R66, UR4, 0x3 ;  /* 0x0000000442427c11 */ /* 0x002fce000f8e18ff */
.L_x_843:
        /* <DEDUP_REMOVED lines=35> */
[----:B------:R-:W-:Y:S02]  /*1460*/  IADD3.X R60, PT, PT, RZ, R60, RZ, P1, !PT ;  /* 0x0000003cff3c7210 */ /* 0x000fe40000ffe4ff */
[----:B------:R-:W-:Y:S02]  /*1470*/  ISETP.GT.U32.AND P1, PT, R3, 0x7, PT ;  /* 0x000000070300780c */ /* 0x000fe40003f24070 */
[----:B------:R-:W-:Y:S01]  /*1480*/  ISETP.GE.AND.EX P0, PT, R60, UR7, PT, P0 ;  /* 0x000000073c007c0c */ /* 0x000fe2000bf06300 */
[----:B--2---:R-:W-:-:S04]  /*1490*/  FADD.FTZ R69, R69, UR6 ;  /* 0x0000000645457e21 */ /* 0x004fc80008010000 */
[----:B------:R4:W1:Y:S01]  /*14a0*/  MUFU.RSQ R103, R69 ;  /* 0x0000004500677308 */ /* 0x0008620000001400 */
[----:B---3--:R-:W-:-:S05]  /*14b0*/  HADD2.F32 R97, -RZ, R78.H0_H0 ;  /* 0x2000004eff617230 */ /* 0x008fca0000004100 */
[----:B------:R-:W-:Y:S01]  /*14c0*/  FADD.FTZ R96, -R68, R97 ;  /* 0x0000006144607221 */ /* 0x000fe20000010100 */
[----:B------:R-:W-:Y:S02]  /*14d0*/  HADD2.F32 R97, -RZ, R78.H1_H1 ;  /* 0x3000004eff617230 */ /* 0x000fe40000004100 */
[----:B----4-:R-:W-:-:S03]  /*14e0*/  HADD2.F32 R69, -RZ, R80.H0_H0 ;  /* 0x20000050ff457230 */ /* 0x010fc60000004100 */
[C---:B------:R-:W-:Y:S01]  /*14f0*/  FADD.FTZ R78, -R68.reuse, R97 ;  /* 0x00000061444e7221 */ /* 0x040fe20000010100 */
[--C-:B------:R-:W-:Y:S02]  /*1500*/  HADD2.F32 R97, -RZ, R79.reuse.H0_H0 ;  /* 0x2000004fff617230 */ /* 0x100fe40000004100 */
[C---:B------:R-:W-:Y:S01]  /*1510*/  FADD.FTZ R108, -R68.reuse, R69 ;  /* 0x00000045446c7221 */ /* 0x040fe20000010100 */
[C---:B-1----:R-:W-:Y:S01]  /*1520*/  FMUL.FTZ R107, R103.reuse, R96 ;  /* 0x00000060676b7220 */ /* 0x042fe20000410000 */
[----:B------:R-:W-:Y:S01]  /*1530*/  FMUL.FTZ R105, R103, R78 ;  /* 0x0000004e67697220 */ /* 0x000fe20000410000 */
[----:B------:R-:W-:Y:S02]  /*1540*/  HADD2.F32 R79, -RZ, R79.H1_H1 ;  /* 0x3000004fff4f7230 */ /* 0x000fe40000004100 */
[----:B------:R-:W-:Y:S01]  /*1550*/  FADD.FTZ R78, -R68, R97 ;  /* 0x00000061444e7221 */ /* 0x000fe20000010100 */
[----:B------:R-:W-:Y:S01]  /*1560*/  FFMA.FTZ R115, R51, R107, R56 ;  /* 0x0000006b33737223 */ /* 0x000fe20000010038 */
[----:B------:R-:W-:-:S02]  /*1570*/  HADD2.F32 R69, -RZ, R81.H0_H0 ;  /* 0x20000051ff457230 */ /* 0x000fc40000004100 */
[----:B------:R-:W-:Y:S01]  /*1580*/  FFMA.FTZ R117, R52, R105, R55 ;  /* 0x0000006934757223 */ /* 0x000fe20000010037 */
[----:B------:R-:W-:Y:S01]  /*1590*/  FMUL.FTZ R111, R103, R78 ;  /* 0x0000004e676f7220 */ /* 0x000fe20000410000 */
[C---:B------:R-:W-:Y:S01]  /*15a0*/  FADD.FTZ R78, -R68.reuse, R79 ;  /* 0x0000004f444e7221 */ /* 0x040fe20000010100 */
[----:B------:R-:W-:Y:S01]  /*15b0*/  FMUL.FTZ R127, R115, -1.4426950216293334961 ;  /* 0xbfb8aa3b737f7820 */ /* 0x000fe20000410000 */
[----:B------:R-:W-:Y:S02]  /*15c0*/  HADD2.F32 R79, -RZ, R80.H1_H1 ;  /* 0x30000050ff4f7230 */ /* 0x000fe40000004100 */
[----:B------:R-:W-:Y:S01]  /*15d0*/  FFMA.FTZ R121, R53, R111, R58 ;  /* 0x0000006f35797223 */ /* 0x000fe2000001003a */
[----:B------:R-:W-:Y:S02]  /*15e0*/  HADD2.F32 R81, -RZ, R81.H1_H1 ;  /* 0x30000051ff517230 */ /* 0x000fe40000004100 */
[C---:B------:R-:W-:Y:S01]  /*15f0*/  FADD.FTZ R112, -R68.reuse, R69 ;  /* 0x0000004544707221 */ /* 0x040fe20000010100 */
[----:B------:R-:W-:Y:S01]  /*1600*/  FMUL.FTZ R129, R117, -1.4426950216293334961 ;  /* 0xbfb8aa3b75817820 */ /* 0x000fe20000410000 */
[----:B------:R-:W-:Y:S01]  /*1610*/  FMUL.FTZ R130, R121, -1.4426950216293334961 ;  /* 0xbfb8aa3b79827820 */ /* 0x000fe20000410000 */
[C---:B------:R-:W-:Y:S01]  /*1620*/  FMUL.FTZ R109, R103.reuse, R78 ;  /* 0x0000004e676d7220 */ /* 0x040fe20000410000 */
[----:B------:R-:W-:Y:S01]  /*1630*/  FADD.FTZ R106, -R68, R79 ;  /* 0x0000004f446a7221 */ /* 0x000fe20000010100 */
[----:B------:R-:W1:Y:S01]  /*1640*/  MUFU.EX2 R127, R127 ;  /* 0x0000007f007f7308 */ /* 0x000e620000000800 */
[----:B------:R-:W-:Y:S01]  /*1650*/  FMUL.FTZ R112, R103, R112 ;  /* 0x0000007067707220 */ /* 0x000fe20000410000 */
[----:B-----5:R-:W-:-:S02]  /*1660*/  HADD2.F32 R79, -RZ, R82.H1_H1 ;  /* 0x30000052ff4f7230 */ /* 0x020fc40000004100 */
[----:B------:R-:W-:Y:S01]  /*1670*/  FADD.FTZ R110, -R68, R81 ;  /* 0x00000051446e7221 */ /* 0x000fe20000010100 */
[----:B------:R-:W-:Y:S01]  /*1680*/  FFMA.FTZ R123, R54, R109, R57 ;  /* 0x0000006d367b7223 */ /* 0x000fe20000010039 */
[----:B------:R-:W-:Y:S01]  /*1690*/  FMUL.FTZ R108, R103, R108 ;  /* 0x0000006c676c7220 */ /* 0x000fe20000410000 */
[----:B0-----:R-:W-:Y:S01]  /*16a0*/  FFMA.FTZ R95, R53, R112, R58 ;  /* 0x00000070355f7223 */ /* 0x001fe2000001003a */
[----:B------:R-:W-:Y:S01]  /*16b0*/  FMUL.FTZ R110, R103, R110 ;  /* 0x0000006e676e7220 */ /* 0x000fe20000410000 */
[----:B------:R-:W0:Y:S01]  /*16c0*/  MUFU.EX2 R129, R129 ;  /* 0x0000008100817308 */ /* 0x000e220000000800 */
[----:B------:R-:W-:Y:S01]  /*16d0*/  FADD.FTZ R114, -R68, R79 ;  /* 0x0000004f44727221 */ /* 0x000fe20000010100 */
[--C-:B------:R-:W-:Y:S02]  /*16e0*/  HADD2.F32 R79, -RZ, R83.reuse.H0_H0 ;  /* 0x20000053ff4f7230 */ /* 0x100fe40000004100 */
[----:B------:R-:W-:Y:S01]  /*16f0*/  FMUL.FTZ R131, R123, -1.4426950216293334961 ;  /* 0xbfb8aa3b7b837820 */ /* 0x000fe20000410000 */
[----:B------:R-:W-:-:S02]  /*1700*/  HADD2.F32 R83, -RZ, R83.H1_H1 ;  /* 0x30000053ff537230 */ /* 0x000fc40000004100 */
[----:B------:R-:W-:Y:S01]  /*1710*/  FFMA.FTZ R80, R51, R108, R56 ;  /* 0x0000006c33507223 */ /* 0x000fe20000010038 */
[----:B------:R-:W-:Y:S01]  /*1720*/  FMUL.FTZ R146, R95, -1.4426950216293334961 ;  /* 0xbfb8aa3b5f927820 */ /* 0x000fe20000410000 */
[----:B------:R-:W-:Y:S01]  /*1730*/  FFMA.FTZ R96, R54, R110, R57 ;  /* 0x0000006e36607223 */ /* 0x000fe20000010039 */
[----:B------:R-:W2:Y:S01]  /*1740*/  MUFU.EX2 R130, R130 ;  /* 0x0000008200827308 */ /* 0x000ea20000000800 */
[C---:B------:R-:W-:Y:S01]  /*1750*/  FMUL.FTZ R106, R103.reuse, R106 ;  /* 0x0000006a676a7220 */ /* 0x040fe20000410000 */
[----:B------:R-:W-:Y:S01]  /*1760*/  FMUL.FTZ R114, R103, R114 ;  /* 0x0000007267727220 */ /* 0x000fe20000410000 */
[----:B------:R-:W-:Y:S01]  /*1770*/  FMUL.FTZ R132, R80, -1.4426950216293334961 ;  /* 0xbfb8aa3b50847820 */ /* 0x000fe20000410000 */
[----:B------:R-:W-:Y:S01]  /*1780*/  FADD.FTZ R118, -R68, R83 ;  /* 0x0000005344767221 */ /* 0x000fe20000010100 */
[----:B------:R-:W-:Y:S01]  /*1790*/  FMUL.FTZ R147, R96, -1.4426950216293334961 ;  /* 0xbfb8aa3b60937820 */ /* 0x000fe20000410000 */
[----:B------:R-:W-:Y:S02]  /*17a0*/  HADD2.F32 R83, -RZ, R84.H1_H1 ;  /* 0x30000054ff537230 */ /* 0x000fe40000004100 */
[----:B------:R-:W-:Y:S01]  /*17b0*/  FFMA.FTZ R94, R52, R106, R55 ;  /* 0x0000006a345e7223 */ /* 0x000fe20000010037 */
[----:B------:R-:W3:Y:S01]  /*17c0*/  MUFU.EX2 R131, R131 ;  /* 0x0000008300837308 */ /* 0x000ee20000000800 */
[----:B------:R-:W-:Y:S01]  /*17d0*/  FADD.FTZ R120, -R68, R79 ;  /* 0x0000004f44787221 */ /* 0x000fe20000010100 */
[----:B------:R-:W-:Y:S01]  /*17e0*/  FFMA.FTZ R79, R52, R114, R55 ;  /* 0x00000072344f7223 */ /* 0x000fe20000010037 */
[----:B-1----:R-:W-:Y:S01]  /*17f0*/  FADD.FTZ R127, R127, 1 ;  /* 0x3f8000007f7f7421 */ /* 0x002fe20000010000 */
[----:B------:R-:W-:Y:S01]  /*1800*/  FMUL.FTZ R139, R94, -1.4426950216293334961 ;  /* 0xbfb8aa3b5e8b7820 */ /* 0x000fe20000410000 */
[----:B------:R-:W-:-:S02]  /*1810*/  HADD2.F32 R69, -RZ, R82.H0_H0 ;  /* 0x20000052ff457230 */ /* 0x000fc40000004100 */
[----:B------:R-:W-:Y:S01]  /*1820*/  FADD.FTZ R122, -R68, R83 ;  /* 0x00000053447a7221 */ /* 0x000fe20000010100 */
[----:B------:R-:W-:Y:S01]  /*1830*/  FMUL.FTZ R120, R103, R120 ;  /* 0x0000007867787220 */ /* 0x000fe20000410000 */
[----:B------:R-:W1:Y:S01]  /*1840*/  MUFU.EX2 R146, R146 ;  /* 0x0000009200927308 */ /* 0x000e620000000800 */
[----:B------:R-:W-:Y:S01]  /*1850*/  FMUL.FTZ R138, R79, -1.4426950216293334961 ;  /* 0xbfb8aa3b4f8a7820 */ /* 0x000fe20000410000 */
[--C-:B------:R-:W-:Y:S02]  /*1860*/  HADD2.F32 R83, -RZ, R85.reuse.H0_H0 ;  /* 0x20000055ff537230 */ /* 0x100fe40000004100 */
[----:B0-----:R-:W-:Y:S01]  /*1870*/  FADD.FTZ R135, R129, 1 ;  /* 0x3f80000081877421 */ /* 0x001fe20000010000 */
[----:B--2---:R-:W-:Y:S01]  /*1880*/  FADD.FTZ R134, R130, 1 ;  /* 0x3f80000082867421 */ /* 0x004fe20000010000 */
[C---:B------:R-:W-:Y:S01]  /*1890*/  FADD.FTZ R116, -R68.reuse, R69 ;  /* 0x0000004544747221 */ /* 0x040fe20000010100 */
[----:B------:R-:W-:Y:S01]  /*18a0*/  FFMA.FTZ R78, R53, R120, R58 ;  /* 0x00000078354e7223 */ /* 0x000fe2000001003a */
[----:B------:R-:W-:Y:S01]  /*18b0*/  HADD2.F32 R81, -RZ, R84.H0_H0 ;  /* 0x20000054ff517230 */ /* 0x000fe20000004100 */
[----:B------:R-:W0:Y:S01]  /*18c0*/  MUFU.EX2 R132, R132 ;  /* 0x0000008400847308 */ /* 0x000e220000000800 */
[----:B------:R-:W-:Y:S01]  /*18d0*/  FADD.FTZ R126, -R68, R83 ;  /* 0x00000053447e7221 */ /* 0x000fe20000010100 */
[----:B------:R-:W-:Y:S01]  /*18e0*/  FMUL.FTZ R118, R103, R118 ;  /* 0x0000007667767220 */ /* 0x000fe20000410000 */
[----:B------:R-:W-:-:S02]  /*18f0*/  HADD2.F32 R85, -RZ, R85.H1_H1 ;  /* 0x30000055ff557230 */ /* 0x000fc40000004100 */
[C---:B------:R-:W-:Y:S01]  /*1900*/  FMUL.FTZ R116, R103.reuse, R116 ;  /* 0x0000007467747220 */ /* 0x040fe20000410000 */
[----:B------:R-:W-:Y:S01]  /*1910*/  FMUL.FTZ R133, R78, -1.4426950216293334961 ;  /* 0xbfb8aa3b4e857820 */ /* 0x000fe20000410000 */
[C---:B------:R-:W-:Y:S01]  /*1920*/  FMUL.FTZ R122, R103.reuse, R122 ;  /* 0x0000007a677a7220 */ /* 0x040fe20000410000 */
[----:B------:R-:W-:Y:S01]  /*1930*/  FMUL.FTZ R126, R103, R126 ;  /* 0x0000007e677e7220 */ /* 0x000fe20000410000 */
[----:B------:R-:W2:Y:S01]  /*1940*/  MUFU.EX2 R147, R147 ;  /* 0x0000009300937308 */ /* 0x000ea20000000800 */
[----:B------:R-:W-:Y:S01]  /*1950*/  FADD.FTZ R124, -R68, R81 ;  /* 0x00000051447c7221 */ /* 0x000fe20000010100 */
[----:B------:R-:W-:Y:S01]  /*1960*/  FFMA.FTZ R81, R54, R118, R57 ;  /* 0x0000007636517223 */ /* 0x000fe20000010039 */
[----:B---3--:R-:W-:Y:S01]  /*1970*/  FADD.FTZ R137, R131, 1 ;  /* 0x3f80000083897421 */ /* 0x008fe20000010000 */
[----:B------:R-:W-:Y:S01]  /*1980*/  FFMA.FTZ R69, R51, R116, R56 ;  /* 0x0000007433457223 */ /* 0x000fe20000010038 */
[----:B------:R-:W-:Y:S01]  /*1990*/  FFMA.FTZ R83, R52, R122, R55 ;  /* 0x0000007a34537223 */ /* 0x000fe20000010037 */
[----:B------:R-:W-:Y:S01]  /*19a0*/  FADD.FTZ R128, -R68, R85 ;  /* 0x0000005544807221 */ /* 0x000fe20000010100 */
[----:B-1----:R-:W-:Y:S01]  /*19b0*/  FADD.FTZ R131, R146, 1 ;  /* 0x3f80000092837421 */ /* 0x002fe20000010000 */
[----:B------:R-:W1:Y:S01]  /*19c0*/  MUFU.RCP R136, R127 ;  /* 0x0000007f00887308 */ /* 0x000e620000001000 */
[----:B------:R-:W-:Y:S01]  /*19d0*/  FFMA.FTZ R68, R53, R126, R58 ;  /* 0x0000007e35447223 */ /* 0x000fe2000001003a */
[----:B------:R-:W-:Y:S01]  /*19e0*/  FMUL.FTZ R125, R81, -1.4426950216293334961 ;  /* 0xbfb8aa3b517d7820 */ /* 0x000fe20000410000 */
[----:B------:R-:W-:Y:S01]  /*19f0*/  FMUL.FTZ R148, R69, -1.4426950216293334961 ;  /* 0xbfb8aa3b45947820 */ /* 0x000fe20000410000 */
[----:B------:R-:W-:Y:S01]  /*1a00*/  FMUL.FTZ R113, R83, -1.4426950216293334961 ;  /* 0xbfb8aa3b53717820 */ /* 0x000fe20000410000 */
[----:B0-----:R-:W-:Y:S01]  /*1a10*/  FADD.FTZ R129, R132, 1 ;  /* 0x3f80000084817421 */ /* 0x001fe20000010000 */
[----:B------:R-:W-:Y:S01]  /*1a20*/  FMUL.FTZ R124, R103, R124 ;  /* 0x0000007c677c7220 */ /* 0x000fe20000410000 */
[----:B------:R-:W-:Y:S01]  /*1a30*/  FMUL.FTZ R97, R68, -1.4426950216293334961 ;  /* 0xbfb8aa3b44617820 */ /* 0x000fe20000410000 */
[----:B------:R-:W0:Y:S01]  /*1a40*/  MUFU.EX2 R139, R139 ;  /* 0x0000008b008b7308 */ /* 0x000e220000000800 */
[----:B--2---:R-:W-:Y:S01]  /*1a50*/  FADD.FTZ R132, R147, 1 ;  /* 0x3f80000093847421 */ /* 0x004fe20000010000 */
[----:B------:R-:W-:Y:S01]  /*1a60*/  FMUL.FTZ R128, R103, R128 ;  /* 0x0000008067807220 */ /* 0x000fe20000410000 */
[----:B------:R-:W-:-:S03]  /*1a70*/  FFMA.FTZ R82, R51, R124, R56 ;  /* 0x0000007c33527223 */ /* 0x000fc60000010038 */
[----:B------:R-:W-:Y:S01]  /*1a80*/  FFMA.FTZ R84, R54, R128, R57 ;  /* 0x0000008036547223 */ /* 0x000fe20000010039 */
[----:B------:R-:W-:Y:S01]  /*1a90*/  FMUL.FTZ R119, R82, -1.4426950216293334961 ;  /* 0xbfb8aa3b52777820 */ /* 0x000fe20000410000 */
[----:B------:R-:W2:Y:S01]  /*1aa0*/  MUFU.EX2 R138, R138 ;  /* 0x0000008a008a7308 */ /* 0x000ea20000000800 */
[----:B-1----:R-:W-:Y:S01]  /*1ab0*/  FADD.FTZ R146, -R136, 1 ;  /* 0x3f80000088927421 */ /* 0x002fe20000010100 */
[----:B------:R-:W-:-:S06]  /*1ac0*/  FMUL.FTZ R85, R84, -1.4426950216293334961 ;  /* 0xbfb8aa3b54557820 */ /* 0x000fcc0000410000 */
[----:B------:R-:W1:Y:S01]  /*1ad0*/  MUFU.RCP R135, R135 ;  /* 0x0000008700877308 */ /* 0x000e620000001000 */
[----:B0-----:R-:W-:Y:S01]  /*1ae0*/  FADD.FTZ R130, R139, 1 ;  /* 0x3f8000008b827421 */ /* 0x001fe20000010000 */
[----:B------:R-:W-:-:S04]  /*1af0*/  FFMA.FTZ R139, R115, R146, 1 ;  /* 0x3f800000738b7423 */ /* 0x000fc80000010092 */
[----:B------:R-:W-:Y:S02]  /*1b00*/  FMUL.FTZ R136, R136, R139 ;  /* 0x0000008b88887220 */ /* 0x000fe40000410000 */
[----:B------:R-:W0:Y:S01]  /*1b10*/  MUFU.RCP R134, R134 ;  /* 0x0000008600867308 */ /* 0x000e220000001000 */
[----:B--2---:R-:W-:-:S07]  /*1b20*/  FADD.FTZ R147, R138, 1 ;  /* 0x3f8000008a937421 */ /* 0x004fce0000010000 */
[----:B------:R-:W2:Y:S01]  /*1b30*/  MUFU.EX2 R133, R133 ;  /* 0x0000008500857308 */ /* 0x000ea20000000800 */
[----:B-1----:R-:W-:-:S04]  /*1b40*/  FADD.FTZ R138, -R135, 1 ;  /* 0x3f800000878a7421 */ /* 0x002fc80000010100 */
[----:B------:R-:W-:Y:S01]  /*1b50*/  FFMA.FTZ R138, R117, R138, 1 ;  /* 0x3f800000758a7423 */ /* 0x000fe2000001008a */
[----:B------:R-:W-:Y:S02]  /*1b60*/  HADD2.F32 R117, -RZ, R86.H0_H0 ;  /* 0x20000056ff757230 */ /* 0x000fe40000004100 */
[----:B------:R-:W1:Y:S01]  /*1b70*/  MUFU.RCP R131, R131 ;  /* 0x0000008300837308 */ /* 0x000e620000001000 */
[----:B0-----:R-:W-:Y:S01]  /*1b80*/  FADD.FTZ R146, -R134, 1 ;  /* 0x3f80000086927421 */ /* 0x001fe20000010100 */
[----:B------:R-:W-:-:S03]  /*1b90*/  FMUL.FTZ R138, R135, R138 ;  /* 0x0000008a878a7220 */ /* 0x000fc60000410000 */
[----:B------:R-:W-:-:S03]  /*1ba0*/  FFMA.FTZ R121, R121, R146, 1 ;  /* 0x3f80000079797423 */ /* 0x000fc60000010092 */
[----:B------:R-:W0:Y:S01]  /*1bb0*/  MUFU.EX2 R125, R125 ;  /* 0x0000007d007d7308 */ /* 0x000e220000000800 */
[----:B--2---:R-:W-:Y:S01]  /*1bc0*/  FADD.FTZ R149, R133, 1 ;  /* 0x3f80000085957421 */ /* 0x004fe20000010000 */
[----:B------:R-:W-:Y:S01]  /*1bd0*/  FMUL.FTZ R133, R134, R121 ;  /* 0x0000007986857220 */ /* 0x000fe20000410000 */
[----:B------:R-:W-:Y:S02]  /*1be0*/  HADD2.F32 R121, -RZ, R86.H1_H1 ;  /* 0x30000056ff797230 */ /* 0x000fe40000004100 */
[----:B------:R-:W-:Y:S01]  /*1bf0*/  FMUL.FTZ R86, R117, R136 ;  /* 0x0000008875567220 */ /* 0x000fe20000410000 */
[--C-:B------:R-:W-:Y:S02]  /*1c00*/  HADD2.F32 R134, -RZ, R87.reuse.H0_H0 ;  /* 0x20000057ff867230 */ /* 0x100fe40000004100 */
[----:B------:R-:W-:Y:S01]  /*1c10*/  HADD2.F32 R117, -RZ, R87.H1_H1 ;  /* 0x30000057ff757230 */ /* 0x000fe20000004100 */
[----:B------:R-:W2:Y:S01]  /*1c20*/  MUFU.EX2 R148, R148 ;  /* 0x0000009400947308 */ /* 0x000ea20000000800 */
[----:B-1----:R-:W-:Y:S01]  /*1c30*/  FADD.FTZ R136, -R131, 1 ;  /* 0x3f80000083887421 */ /* 0x002fe20000010100 */
[----:B------:R-:W-:Y:S01]  /*1c40*/  FMUL.FTZ R134, R134, R133 ;  /* 0x0000008586867220 */ /* 0x000fe20000410000 */
[----:B------:R-:W-:Y:S01]  /*1c50*/  FMUL.FTZ R87, R121, R138 ;  /* 0x0000008a79577220 */ /* 0x000fe20000410000 */
[----:B------:R-:W-:Y:S01]  /*1c60*/  FADD.FTZ R71, R86, R71 ;  /* 0x0000004756477221 */ /* 0x000fe20000010000 */
[----:B------:R-:W-:Y:S01]  /*1c70*/  FFMA.FTZ R136, R95, R136, 1 ;  /* 0x3f8000005f887423 */ /* 0x000fe20000010088 */
[----:B------:R-:W-:-:S02]  /*1c80*/  FADD.FTZ R75, R134, R75 ;  /* 0x0000004b864b7221 */ /* 0x000fc40000010000 */
[----:B------:R-:W1:Y:S01]  /*1c90*/  MUFU.EX2 R113, R113 ;  /* 0x0000007100717308 */ /* 0x000e620000000800 */
[----:B0-----:R-:W-:Y:S01]  /*1ca0*/  FADD.FTZ R125, R125, 1 ;  /* 0x3f8000007d7d7421 */ /* 0x001fe20000010000 */
[----:B------:R-:W-:Y:S01]  /*1cb0*/  FMUL.FTZ R136, R131, R136 ;  /* 0x0000008883887220 */ /* 0x000fe20000410000 */
[----:B------:R-:W-:-:S05]  /*1cc0*/  FMUL.FTZ R131, R52, R87 ;  /* 0x0000005734837220 */ /* 0x000fca0000410000 */
[----:B------:R-:W0:Y:S01]  /*1cd0*/  MUFU.EX2 R97, R97 ;  /* 0x0000006100617308 */ /* 0x000e220000000800 */
[----:B--2---:R-:W-:-:S07]  /*1ce0*/  FADD.FTZ R127, R148, 1 ;  /* 0x3f800000947f7421 */ /* 0x004fce0000010000 */
[----:B------:R-:W2:Y:S01]  /*1cf0*/  MUFU.RCP R137, R137 ;  /* 0x0000008900897308 */ /* 0x000ea20000001000 */
[----:B-1----:R-:W-:-:S07]  /*1d00*/  FADD.FTZ R133, R113, 1 ;  /* 0x3f80000071857421 */ /* 0x002fce0000010000 */
[----:B------:R-:W1:Y:S01]  /*1d10*/  MUFU.RCP R132, R132 ;  /* 0x0000008400847308 */ /* 0x000e620000001000 */
[----:B0-----:R-:W-:Y:S01]  /*1d20*/  FADD.FTZ R95, R97, 1 ;  /* 0x3f800000615f7421 */ /* 0x001fe20000010000 */
[--C-:B------:R-:W-:Y:S02]  /*1d30*/  HADD2.F32 R97, -RZ, R89.reuse.H0_H0 ;  /* 0x20000059ff617230 */ /* 0x100fe40000004100 */
[----:B------:R-:W-:-:S04]  /*1d40*/  HADD2.F32 R89, -RZ, R89.H1_H1 ;  /* 0x30000059ff597230 */ /* 0x000fc80000004100 */
[----:B------:R-:W0:Y:S01]  /*1d50*/  MUFU.RCP R129, R129 ;  /* 0x0000008100817308 */ /* 0x000e220000001000 */
[----:B--2---:R-:W-:-:S04]  /*1d60*/  FADD.FTZ R148, -R137, 1 ;  /* 0x3f80000089947421 */ /* 0x004fc80000010100 */
[----:B------:R-:W-:-:S03]  /*1d70*/  FFMA.FTZ R148, R123, R148, 1 ;  /* 0x3f8000007b947423 */ /* 0x000fc60000010094 */
[----:B------:R-:W2:Y:S01]  /*1d80*/  MUFU.RCP R130, R130 ;  /* 0x0000008200827308 */ /* 0x000ea20000001000 */
[----:B-1----:R-:W-:Y:S01]  /*1d90*/  FADD.FTZ R113, -R132, 1 ;  /* 0x3f80000084717421 */ /* 0x002fe20000010100 */
[----:B------:R-:W-:-:S03]  /*1da0*/  FMUL.FTZ R148, R137, R148 ;  /* 0x0000009489947220 */ /* 0x000fc60000410000 */
[----:B------:R-:W-:Y:S01]  /*1db0*/  FFMA.FTZ R113, R96, R113, 1 ;  /* 0x3f80000060717423 */ /* 0x000fe20000010071 */
[----:B------:R-:W-:Y:S02]  /*1dc0*/  HADD2.F32 R96, -RZ, R88.H1_H1 ;  /* 0x30000058ff607230 */ /* 0x000fe40000004100 */
[----:B------:R-:W-:Y:S01]  /*1dd0*/  FMUL.FTZ R117, R117, R148 ;  /* 0x0000009475757220 */ /* 0x000fe20000410000 */
[----:B------:R-:W1:Y:S01]  /*1de0*/  MUFU.EX2 R119, R119 ;  /* 0x0000007700777308 */ /* 0x000e620000000800 */
[----:B0-----:R-:W-:Y:S01]  /*1df0*/  FADD.FTZ R121, -R129, 1 ;  /* 0x3f80000081797421 */ /* 0x001fe20000010100 */
[----:B------:R-:W-:-:S03]  /*1e00*/  FMUL.FTZ R132, R132, R113 ;  /* 0x0000007184847220 */ /* 0x000fc60000410000 */
[----:B------:R-:W-:-:S03]  /*1e10*/  FFMA.FTZ R80, R80, R121, 1 ;  /* 0x3f80000050507423 */ /* 0x000fc60000010079 */
[----:B------:R-:W0:Y:S01]  /*1e20*/  MUFU.EX2 R85, R85 ;  /* 0x0000005500557308 */ /* 0x000e220000000800 */
[----:B--2---:R-:W-:Y:S01]  /*1e30*/  FADD.FTZ R121, -R130, 1 ;  /* 0x3f80000082797421 */ /* 0x004fe20000010100 */
[----:B------:R-:W-:Y:S01]  /*1e40*/  FMUL.FTZ R129, R129, R80 ;  /* 0x0000005081817220 */ /* 0x000fe20000410000 */
[----:B------:R-:W-:Y:S02]  /*1e50*/  HADD2.F32 R80, -RZ, R88.H0_H0 ;  /* 0x20000058ff507230 */ /* 0x000fe40000004100 */
[----:B------:R-:W-:-:S03]  /*1e60*/  FFMA.FTZ R121, R94, R121, 1 ;  /* 0x3f8000005e797423 */ /* 0x000fc60000010079 */
[----:B------:R-:W2:Y:S01]  /*1e70*/  MUFU.RCP R115, R147 ;  /* 0x0000009300737308 */ /* 0x000ea20000001000 */
[----:B-1----:R-:W-:Y:S01]  /*1e80*/  FADD.FTZ R119, R119, 1 ;  /* 0x3f80000077777421 */ /* 0x002fe20000010000 */
[----:B------:R-:W-:Y:S01]  /*1e90*/  FMUL.FTZ R121, R130, R121 ;  /* 0x0000007982797220 */ /* 0x000fe20000410000 */
[----:B------:R-:W-:Y:S01]  /*1ea0*/  FMUL.FTZ R88, R80, R129 ;  /* 0x0000008150587220 */ /* 0x000fe20000410000 */
[-C--:B------:R-:W-:Y:S01]  /*1eb0*/  FMUL.FTZ R129, R54, R117.reuse ;  /* 0x0000007536817220 */ /* 0x080fe20000410000 */
[----:B------:R-:W-:Y:S01]  /*1ec0*/  FMUL.FTZ R80, R97, R136 ;  /* 0x0000008861507220 */ /* 0x000fe20000410000 */
[----:B------:R-:W-:Y:S01]  /*1ed0*/  FFMA.FTZ R97, R109, R117, R76 ;  /* 0x000000756d617223 */ /* 0x000fe2000001004c */
[----:B------:R-:W-:Y:S01]  /*1ee0*/  FADD.FTZ R76, R117, R77 ;  /* 0x0000004d754c7221 */ /* 0x000fe20000010000 */
[----:B------:R-:W1:Y:S01]  /*1ef0*/  MUFU.RCP R125, R125 ;  /* 0x0000007d007d7308 */ /* 0x000e620000001000 */
[----:B0-----:R-:W-:Y:S01]  /*1f00*/  FADD.FTZ R113, R85, 1 ;  /* 0x3f80000055717421 */ /* 0x001fe20000010000 */
[----:B------:R-:W-:Y:S01]  /*1f10*/  FMUL.FTZ R85, R96, R121 ;  /* 0x0000007960557220 */ /* 0x000fe20000410000 */
[----:B------:R-:W-:Y:S01]  /*1f20*/  FMUL.FTZ R121, R89, R132 ;  /* 0x0000008459797220 */ /* 0x000fe20000410000 */
[----:B------:R-:W-:-:S04]  /*1f30*/  FADD.FTZ R75, R75, R80 ;  /* 0x000000504b4b7221 */ /* 0x000fc80000010000 */
[----:B------:R-:W0:Y:S01]  /*1f40*/  MUFU.RCP R123, R149 ;  /* 0x00000095007b7308 */ /* 0x000e220000001000 */
[----:B--2---:R-:W-:-:S04]  /*1f50*/  FADD.FTZ R130, -R115, 1 ;  /* 0x3f80000073827421 */ /* 0x004fc80000010100 */
[----:B------:R-:W-:-:S03]  /*1f60*/  FFMA.FTZ R130, R79, R130, 1 ;  /* 0x3f8000004f827423 */ /* 0x000fc60000010082 */
[----:B------:R-:W2:Y:S01]  /*1f70*/  MUFU.RCP R95, R95 ;  /* 0x0000005f005f7308 */ /* 0x000ea20000001000 */
[----:B-1----:R-:W-:Y:S01]  /*1f80*/  FADD.FTZ R132, -R125, 1 ;  /* 0x3f8000007d847421 */ /* 0x002fe20000010100 */
[----:B------:R-:W-:-:S03]  /*1f90*/  FMUL.FTZ R130, R115, R130 ;  /* 0x0000008273827220 */ /* 0x000fc60000410000 */
[----:B------:R-:W-:-:S03]  /*1fa0*/  FFMA.FTZ R132, R81, R132, 1 ;  /* 0x3f80000051847423 */ /* 0x000fc60000010084 */
[----:B------:R-:W1:Y:S01]  /*1fb0*/  MUFU.RCP R127, R127 ;  /* 0x0000007f007f7308 */ /* 0x000e620000001000 */
[----:B0-----:R-:W-:Y:S01]  /*1fc0*/  FADD.FTZ R89, -R123, 1 ;  /* 0x3f8000007b597421 */ /* 0x001fe20000010100 */
[----:B------:R-:W-:Y:S01]  /*1fd0*/  FMUL.FTZ R132, R125, R132 ;  /* 0x000000847d847220 */ /* 0x000fe20000410000 */
[----:B------:R-:W-:Y:S02]  /*1fe0*/  FMUL.FTZ R125, R52, R85 ;  /* 0x00000055347d7220 */ /* 0x000fe40000410000 */
[----:B------:R-:W-:Y:S01]  /*1ff0*/  FFMA.FTZ R78, R78, R89, 1 ;  /* 0x3f8000004e4e7423 */ /* 0x000fe20000010059 */
[----:B------:R-:W-:Y:S02]  /*2000*/  FFMA.FTZ R89, R107, R86, R70 ;  /* 0x000000566b597223 */ /* 0x000fe40000010046 */
[----:B------:R-:W0:Y:S01]  /*2010*/  MUFU.RCP R119, R119 ;  /* 0x0000007700777308 */ /* 0x000e220000001000 */
[----:B--2---:R-:W-:Y:S01]  /*2020*/  FADD.FTZ R79, -R95, 1 ;  /* 0x3f8000005f4f7421 */ /* 0x004fe20000010100 */
[----:B------:R-:W-:Y:S01]  /*2030*/  FMUL.FTZ R123, R123, R78 ;  /* 0x0000004e7b7b7220 */ /* 0x000fe20000410000 */
[----:B------:R-:W-:-:S02]  /*2040*/  FFMA.FTZ R89, R108, R88, R89 ;  /* 0x000000586c597223 */ /* 0x000fc40000010059 */
[----:B------:R-:W-:Y:S01]  /*2050*/  FFMA.FTZ R68, R68, R79, 1 ;  /* 0x3f80000044447423 */ /* 0x000fe2000001004f */
[----:B------:R-:W-:Y:S02]  /*2060*/  HADD2.F32 R79, -RZ, R91.H1_H1 ;  /* 0x3000005bff4f7230 */ /* 0x000fe40000004100 */
[----:B------:R-:W2:Y:S01]  /*2070*/  MUFU.RCP R94, R133 ;  /* 0x00000085005e7308 */ /* 0x000ea20000001000 */
[----:B-1----:R-:W-:Y:S01]  /*2080*/  FADD.FTZ R96, -R127, 1 ;  /* 0x3f8000007f607421 */ /* 0x002fe20000010100 */
[----:B------:R-:W-:Y:S01]  /*2090*/  FMUL.FTZ R68, R95, R68 ;  /* 0x000000445f447220 */ /* 0x000fe20000410000 */
[----:B------:R-:W-:Y:S01]  /*20a0*/  FMUL.FTZ R79, R79, R132 ;  /* 0x000000844f4f7220 */ /* 0x000fe20000410000 */
[----:B------:R-:W-:Y:S01]  /*20b0*/  FMUL.FTZ R132, R51, R86 ;  /* 0x0000005633847220 */ /* 0x000fe20000410000 */
[----:B------:R-:W-:Y:S01]  /*20c0*/  FFMA.FTZ R96, R69, R96, 1 ;  /* 0x3f80000045607423 */ /* 0x000fe20000010060 */
[----:B------:R-:W-:Y:S01]  /*20d0*/  FFMA.FTZ R95, R111, R134, R74 ;  /* 0x000000866f5f7223 */ /* 0x000fe2000001004a */
[----:B------:R-:W-:Y:S01]  /*20e0*/  FADD.FTZ R86, R71, R88 ;  /* 0x0000005847567221 */ /* 0x000fe20000010000 */
[----:B------:R-:W1:Y:S01]  /*20f0*/  MUFU.RCP R113, R113 ;  /* 0x0000007100717308 */ /* 0x000e620000001000 */
[----:B0-----:R-:W-:Y:S01]  /*2100*/  FADD.FTZ R69, -R119, 1 ;  /* 0x3f80000077457421 */ /* 0x001fe20000010100 */
[----:B------:R-:W-:Y:S01]  /*2110*/  FADD.FTZ R70, RZ, R132 ;  /* 0x00000084ff467221 */ /* 0x000fe20000010000 */
[----:B------:R-:W-:Y:S01]  /*2120*/  FMUL.FTZ R96, R127, R96 ;  /* 0x000000607f607220 */ /* 0x000fe20000410000 */
[----:B------:R-:W-:Y:S01]  /*2130*/  FMUL.FTZ R127, R51, R88 ;  /* 0x00000058337f7220 */ /* 0x000fe20000410000 */
[----:B------:R-:W-:Y:S01]  /*2140*/  FFMA.FTZ R82, R82, R69, 1 ;  /* 0x3f80000052527423 */ /* 0x000fe20000010045 */
[----:B------:R-:W-:-:S02]  /*2150*/  HADD2.F32 R69, -RZ, R90.H1_H1 ;  /* 0x3000005aff457230 */ /* 0x000fc40000004100 */
[----:B--2---:R-:W-:Y:S01]  /*2160*/  FADD.FTZ R78, -R94, 1 ;  /* 0x3f8000005e4e7421 */ /* 0x004fe20000010100 */
[----:B------:R-:W-:Y:S02]  /*2170*/  FMUL.FTZ R82, R119, R82 ;  /* 0x0000005277527220 */ /* 0x000fe40000410000 */
[----:B------:R-:W-:Y:S01]  /*2180*/  FMUL.FTZ R69, R69, R130 ;  /* 0x0000008245457220 */ /* 0x000fe20000410000 */
[----:B------:R-:W-:Y:S01]  /*2190*/  FMUL.FTZ R130, R53, R134 ;  /* 0x0000008635827220 */ /* 0x000fe20000410000 */
[----:B------:R-:W-:Y:S01]  /*21a0*/  FFMA.FTZ R83, R83, R78, 1 ;  /* 0x3f80000053537423 */ /* 0x000fe2000001004e */
[----:B------:R-:W-:Y:S02]  /*21b0*/  HADD2.F32 R78, -RZ, R91.H0_H0 ;  /* 0x2000005bff4e7230 */ /* 0x000fe40000004100 */
[----:B------:R-:W-:Y:S01]  /*21c0*/  FFMA.FTZ R91, R105, R87, R72 ;  /* 0x00000057695b7223 */ /* 0x000fe20000010048 */
[----:B------:R-:W-:Y:S01]  /*21d0*/  FFMA.FTZ R72, R107, R132, RZ ;  /* 0x000000846b487223 */ /* 0x000fe200000100ff */
[----:B-1----:R-:W-:Y:S01]  /*21e0*/  FADD.FTZ R81, -R113, 1 ;  /* 0x3f80000071517421 */ /* 0x002fe20000010100 */
[----:B------:R-:W-:-:S02]  /*21f0*/  HADD2.F32 R119, -RZ, R90.H0_H0 ;  /* 0x2000005aff777230 */ /* 0x000fc40000004100 */
[----:B------:R-:W-:Y:S01]  /*2200*/  FFMA.FTZ R71, R106, R85, R91 ;  /* 0x000000556a477223 */ /* 0x000fe2000001005b */
[----:B------:R-:W-:Y:S01]  /*2210*/  FFMA.FTZ R72, R105, R131, R72 ;  /* 0x0000008369487223 */ /* 0x000fe20000010048 */
[----:B------:R-:W-:Y:S01]  /*2220*/  FFMA.FTZ R84, R84, R81, 1 ;  /* 0x3f80000054547423 */ /* 0x000fe20000010051 */
[----:B------:R-:W-:Y:S01]  /*2230*/  FMUL.FTZ R78, R78, R123 ;  /* 0x0000007b4e4e7220 */ /* 0x000fe20000410000 */
[----:B------:R-:W-:Y:S01]  /*2240*/  FMUL.FTZ R123, R53, R80 ;  /* 0x00000050357b7220 */ /* 0x000fe20000410000 */
[----:B------:R-:W-:Y:S01]  /*2250*/  FFMA.FTZ R72, R111, R130, R72 ;  /* 0x000000826f487223 */ /* 0x000fe20000010048 */
[----:B------:R-:W-:Y:S01]  /*2260*/  FMUL.FTZ R81, R113, R84 ;  /* 0x0000005471517220 */ /* 0x000fe20000410000 */
[----:B------:R-:W-:Y:S01]  /*2270*/  FADD.FTZ R84, R87, R73 ;  /* 0x0000004957547221 */ /* 0x000fe20000010000 */
[----:B------:R-:W-:Y:S01]  /*2280*/  FADD.FTZ R73, R70, R131 ;  /* 0x0000008346497221 */ /* 0x000fe20000010000 */
[----:B------:R-:W-:Y:S01]  /*2290*/  FFMA.FTZ R77, R109, R129, R72 ;  /* 0x000000816d4d7223 */ /* 0x000fe20000010048 */
[----:B------:R-:W-:Y:S01]  /*22a0*/  FMUL.FTZ R119, R119, R96 ;  /* 0x0000006077777220 */ /* 0x000fe20000410000 */
[----:B------:R-:W-:Y:S01]  /*22b0*/  FADD.FTZ R70, R84, R85 ;  /* 0x0000005554467221 */ /* 0x000fe20000010000 */
[----:B------:R-:W-:Y:S01]  /*22c0*/  FADD.FTZ R74, R73, R130 ;  /* 0x00000082494a7221 */ /* 0x000fe20000010000 */
[----:B------:R-:W-:Y:S01]  /*22d0*/  FFMA.FTZ R85, R108, R127, R77 ;  /* 0x0000007f6c557223 */ /* 0x000fe2000001004d */
[----:B------:R-:W-:Y:S01]  /*22e0*/  FFMA.FTZ R77, R110, R121, R97 ;  /* 0x000000796e4d7223 */ /* 0x000fe20000010061 */
[----:B------:R-:W-:Y:S01]  /*22f0*/  FADD.FTZ R72, R76, R121 ;  /* 0x000000794c487221 */ /* 0x000fe20000010000 */
[----:B------:R-:W-:Y:S01]  /*2300*/  FADD.FTZ R74, R74, R129 ;  /* 0x000000814a4a7221 */ /* 0x000fe20000010000 */
[----:B------:R-:W-:Y:S01]  /*2310*/  FFMA.FTZ R87, R106, R125, R85 ;  /* 0x0000007d6a577223 */ /* 0x000fe20000010055 */
[----:B------:R-:W-:Y:S01]  /*2320*/  FMUL.FTZ R121, R54, R121 ;  /* 0x0000007936797220 */ /* 0x000fe20000410000 */
[----:B------:R-:W-:Y:S01]  /*2330*/  FFMA.FTZ R85, R116, R119, R89 ;  /* 0x0000007774557223 */ /* 0x000fe20000010059 */
[----:B------:R-:W-:Y:S01]  /*2340*/  FADD.FTZ R74, R74, R127 ;  /* 0x0000007f4a4a7221 */ /* 0x000fe20000010000 */
[----:B------:R-:W-:Y:S01]  /*2350*/  FFMA.FTZ R87, R112, R123, R87 ;  /* 0x0000007b70577223 */ /* 0x000fe20000010057 */
[----:B------:R-:W-:Y:S01]  /*2360*/  FADD.FTZ R86, R86, R119 ;  /* 0x0000007756567221 */ /* 0x000fe20000010000 */
[----:B------:R-:W-:Y:S01]  /*2370*/  FMUL.FTZ R119, R51, R119 ;  /* 0x0000007733777220 */ /* 0x000fe20000410000 */
[----:B------:R-:W-:Y:S01]  /*2380*/  FADD.FTZ R74, R74, R125 ;  /* 0x0000007d4a4a7221 */ /* 0x000fe20000010000 */
[----:B------:R-:W-:Y:S01]  /*2390*/  FFMA.FTZ R87, R110, R121, R87 ;  /* 0x000000796e577223 */ /* 0x000fe20000010057 */
[----:B------:R-:W-:Y:S01]  /*23a0*/  FMUL.FTZ R117, R52, R69 ;  /* 0x0000004534757220 */ /* 0x000fe20000410000 */
[----:B------:R-:W-:-:S02]  /*23b0*/  HADD2.F32 R113, -RZ, R92.H0_H0 ;  /* 0x2000005cff717230 */ /* 0x000fc40000004100 */
[----:B------:R-:W-:Y:S01]  /*23c0*/  FADD.FTZ R74, R74, R123 ;  /* 0x0000007b4a4a7221 */ /* 0x000fe20000010000 */
[----:B------:R-:W-:Y:S01]  /*23d0*/  FFMA.FTZ R87, R116, R119, R87 ;  /* 0x0000007774577223 */ /* 0x000fe20000010057 */
[----:B------:R-:W-:Y:S01]  /*23e0*/  FMUL.FTZ R115, R53, R78 ;  /* 0x0000004e35737220 */ /* 0x000fe20000410000 */
[----:B------:R-:W-:Y:S02]  /*23f0*/  HADD2.F32 R92, -RZ, R92.H1_H1 ;  /* 0x3000005cff5c7230 */ /* 0x000fe40000004100 */
[----:B------:R-:W-:Y:S01]  /*2400*/  FADD.FTZ R74, R74, R121 ;  /* 0x000000794a4a7221 */ /* 0x000fe20000010000 */
[----:B------:R-:W-:Y:S01]  /*2410*/  FFMA.FTZ R87, R114, R117, R87 ;  /* 0x0000007572577223 */ /* 0x000fe20000010057 */
[----:B------:R-:W-:Y:S01]  /*2420*/  FMUL.FTZ R83, R94, R83 ;  /* 0x000000535e537220 */ /* 0x000fe20000410000 */
[----:B------:R-:W-:Y:S01]  /*2430*/  FMUL.FTZ R82, R113, R82 ;  /* 0x0000005271527220 */ /* 0x000fe20000410000 */
[----:B------:R-:W-:Y:S01]  /*2440*/  FADD.FTZ R74, R74, R119 ;  /* 0x000000774a4a7221 */ /* 0x000fe20000010000 */
[----:B------:R-:W-:Y:S01]  /*2450*/  FMUL.FTZ R113, R54, R79 ;  /* 0x0000004f36717220 */ /* 0x000fe20000410000 */
[----:B------:R-:W-:Y:S01]  /*2460*/  FFMA.FTZ R87, R120, R115, R87 ;  /* 0x0000007378577223 */ /* 0x000fe20000010057 */
[----:B------:R-:W-:Y:S01]  /*2470*/  FMUL.FTZ R89, R92, R83 ;  /* 0x000000535c597220 */ /* 0x000fe20000410000 */
[----:B------:R-:W-:Y:S01]  /*2480*/  FADD.FTZ R74, R74, R117 ;  /* 0x000000754a4a7221 */ /* 0x000fe20000010000 */
[----:B------:R-:W-:-:S02]  /*2490*/  HADD2.F32 R83, -RZ, R93.H0_H0 ;  /* 0x2000005dff537230 */ /* 0x000fc40000004100 */
[----:B------:R-:W-:Y:S01]  /*24a0*/  FMUL.FTZ R139, R51, R82 ;  /* 0x00000052338b7220 */ /* 0x000fe20000410000 */
[----:B------:R-:W-:Y:S01]  /*24b0*/  FFMA.FTZ R87, R118, R113, R87 ;  /* 0x0000007176577223 */ /* 0x000fe20000010057 */
[----:B------:R-:W-:Y:S01]  /*24c0*/  FADD.FTZ R74, R74, R115 ;  /* 0x000000734a4a7221 */ /* 0x000fe20000010000 */
[----:B------:R-:W-:Y:S01]  /*24d0*/  FFMA.FTZ R73, R112, R80, R95 ;  /* 0x0000005070497223 */ /* 0x000fe2000001005f */
[----:B------:R-:W-:Y:S02]  /*24e0*/  HADD2.F32 R80, -RZ, R93.H1_H1 ;  /* 0x3000005dff507230 */ /* 0x000fe40000004100 */
[----:B------:R-:W-:Y:S01]  /*24f0*/  FMUL.FTZ R76, R83, R68 ;  /* 0x00000044534c7220 */ /* 0x000fe20000410000 */
[----:B------:R-:W-:Y:S01]  /*2500*/  FADD.FTZ R74, R74, R113 ;  /* 0x000000714a4a7221 */ /* 0x000fe20000010000 */
[----:B------:R-:W-:Y:S01]  /*2510*/  FMUL.FTZ R137, R52, R89 ;  /* 0x0000005934897220 */ /* 0x000fe20000410000 */
[----:B------:R-:W-:Y:S01]  /*2520*/  FFMA.FTZ R87, R124, R139, R87 ;  /* 0x0000008b7c577223 */ /* 0x000fe20000010057 */
[----:B------:R-:W-:Y:S01]  /*2530*/  FMUL.FTZ R80, R80, R81 ;  /* 0x0000005150507220 */ /* 0x000fe20000410000 */
[----:B------:R-:W-:Y:S01]  /*2540*/  FADD.FTZ R74, R74, R139 ;  /* 0x0000008b4a4a7221 */ /* 0x000fe20000010000 */
[----:B------:R-:W-:Y:S01]  /*2550*/  FMUL.FTZ R135, R53, R76 ;  /* 0x0000004c35877220 */ /* 0x000fe20000410000 */
[----:B------:R-:W-:Y:S01]  /*2560*/  FFMA.FTZ R87, R122, R137, R87 ;  /* 0x000000897a577223 */ /* 0x000fe20000010057 */
[----:B------:R-:W-:Y:S01]  /*2570*/  FMUL.FTZ R133, R54, R80 ;  /* 0x0000005036857220 */ /* 0x000fe20000410000 */
[----:B------:R-:W-:Y:S01]  /*2580*/  FADD.FTZ R74, R74, R137 ;  /* 0x000000894a4a7221 */ /* 0x000fe20000010000 */
[----:B------:R-:W-:Y:S01]  /*2590*/  FFMA.FTZ R81, R114, R69, R71 ;  /* 0x0000004572517223 */ /* 0x000fe20000010047 */
[----:B------:R-:W-:Y:S01]  /*25a0*/  FFMA.FTZ R87, R126, R135, R87 ;  /* 0x000000877e577223 */ /* 0x000fe20000010057 */
[----:B------:R-:W-:Y:S01]  /*25b0*/  FFMA.FTZ R83, R120, R78, R73 ;  /* 0x0000004e78537223 */ /* 0x000fe20000010049 */
[----:B------:R-:W-:Y:S01]  /*25c0*/  FADD.FTZ R68, R74, R135 ;  /* 0x000000874a447221 */ /* 0x000fe20000010000 */
[----:B------:R-:W-:Y:S01]  /*25d0*/  FADD.FTZ R74, R70, R69 ;  /* 0x00000045464a7221 */ /* 0x000fe20000010000 */
[----:B------:R-:W-:Y:S01]  /*25e0*/  FFMA.FTZ R69, R128, R133, R87 ;  /* 0x0000008580457223 */ /* 0x000fe20000010057 */
[----:B------:R-:W-:Y:S01]  /*25f0*/  FADD.FTZ R75, R75, R78 ;  /* 0x0000004e4b4b7221 */ /* 0x000fe20000010000 */
[----:B------:R-:W-:Y:S01]  /*2600*/  FADD.FTZ R68, R68, R133 ;  /* 0x0000008544447221 */ /* 0x000fe20000010000 */
[----:B------:R-:W-:Y:S01]  /*2610*/  FFMA.FTZ R77, R118, R79, R77 ;  /* 0x0000004f764d7223 */ /* 0x000fe2000001004d */
[----:B------:R-:W-:Y:S01]  /*2620*/  FADD.FTZ R79, R72, R79 ;  /* 0x0000004f484f7221 */ /* 0x000fe20000010000 */
[----:B------:R-:W-:Y:S01]  /*2630*/  FADD.FTZ R73, R74, R89 ;  /* 0x000000594a497221 */ /* 0x000fe20000010000 */
[----:B------:R-:W-:Y:S01]  /*2640*/  FFMA.FTZ R74, R126, R76, R83 ;  /* 0x0000004c7e4a7223 */ /* 0x000fe20000010053 */
[----:B------:R0:W-:Y:S01]  /*2650*/  STS.64 [R101], R68 ;  /* 0x0000004465007388 */ /* 0x0001e20000000a00 */
[----:B------:R-:W-:Y:S01]  /*2660*/  FADD.FTZ R75, R75, R76 ;  /* 0x0000004c4b4b7221 */ /* 0x000fe20000010000 */
[----:B------:R-:W-:Y:S01]  /*2670*/  FADD.FTZ R71, R86, R82 ;  /* 0x0000005256477221 */ /* 0x000fe20000010000 */
[----:B------:R-:W-:Y:S01]  /*2680*/  FFMA.FTZ R76, R128, R80, R77 ;  /* 0x00000050804c7223 */ /* 0x000fe2000001004d */
[----:B------:R-:W-:Y:S01]  /*2690*/  FFMA.FTZ R70, R124, R82, R85 ;  /* 0x000000527c467223 */ /* 0x000fe20000010055 */
[----:B------:R-:W-:Y:S01]  /*26a0*/  FFMA.FTZ R72, R122, R89, R81 ;  /* 0x000000597a487223 */ /* 0x000fe20000010051 */
[----:B------:R-:W-:Y:S01]  /*26b0*/  FADD.FTZ R77, R79, R80 ;  /* 0x000000504f4d7221 */ /* 0x000fe20000010000 */
[----:B------:R-:W-:-:S02]  /*26c0*/  MOV R84, RZ ;  /* 0x000000ff00547202 */ /* 0x000fc40000000f00 */
[----:B------:R-:W-:Y:S01]  /*26d0*/  MOV R86, RZ ;  /* 0x000000ff00567202 */ /* 0x000fe20000000f00 */
[----:B------:R-:W-:Y:S06]  /*26e0*/  BAR.SYNC.DEFER_BLOCKING 0x0 ;  /* 0x0000000000007b1d */ /* 0x000fec0000010000 */
[----:B------:R-:W-:Y:S05]  /*26f0*/  @!P0 BRA `(.L_x_832) ;  /* 0x0000000000488947 */ /* 0x000fea0003800000 */
[----:B------:R-:W-:Y:S04]  /*2700*/  STS.64 [R6], R70 ;  /* 0x0000004606007388 */ /* 0x000fe80000000a00 */
[----:B------:R-:W-:Y:S04]  /*2710*/  STS.64 [R8], R72 ;  /* 0x0000004808007388 */ /* 0x000fe80000000a00 */
[----:B------:R-:W-:Y:S04]  /*2720*/  STS.64 [R9], R74 ;  /* 0x0000004a09007388 */ /* 0x000fe80000000a00 */
[----:B------:R-:W-:Y:S01]  /*2730*/  STS.64 [R7], R76 ;  /* 0x0000004c07007388 */ /* 0x000fe20000000a00 */
[----:B------:R-:W-:Y:S06]  /*2740*/  BAR.SYNC.DEFER_BLOCKING 0x0 ;  /* 0x0000000000007b1d */ /* 0x000fec0000010000 */
[----:B0-----:R-:W0:Y:S04]  /*2750*/  LDS.64 R68, [R10] ;  /* 0x000000000a447984 */ /* 0x001e280000000a00 */
        /* <DEDUP_REMOVED lines=12> */
.L_x_832:
[----:B------:R-:W-:Y:S04]  /*2820*/  BSSY.RECONVERGENT B0, `(.L_x_833) ;  /* 0x000007a000007945 */ /* 0x000fe80003800200 */
[----:B------:R-:W-:Y:S05]  /*2830*/  @P1 BRA `(.L_x_834) ;  /* 0x0000000400e01947 */ /* 0x000fea0003800000 */
[----:B------:R-:W2:Y:S04]  /*2840*/  LDS.64 R90, [R11] ;  /* 0x000000000b5a7984 */ /* 0x000ea80000000a00 */
[----:B------:R-:W3:Y:S04]  /*2850*/  LDS.64 R88, [R12] ;  /* 0x000000000c587984 */ /* 0x000ee80000000a00 */
[----:B------:R-:W4:Y:S04]  /*2860*/  LDS.64 R86, [R13] ;  /* 0x000000000d567984 */ /* 0x000f280000000a00 */
[----:B------:R-:W5:Y:S04]  /*2870*/  LDS.64 R96, [R14] ;  /* 0x000000000e607984 */ /* 0x000f680000000a00 */
[----:B0-----:R-:W0:Y:S04]  /*2880*/  LDS.64 R68, [R15] ;  /* 0x000000000f447984 */ /* 0x001e280000000a00 */
[----:B------:R-:W0:Y:S04]  /*2890*/  LDS.64 R84, [R16] ;  /* 0x0000000010547984 */ /* 0x000e280000000a00 */
[----:B-1----:R-:W1:Y:S04]  /*28a0*/  LDS.64 R82, [R17] ;  /* 0x0000000011527984 */ /* 0x002e680000000a00 */
[----:B------:R-:W1:Y:S04]  /*28b0*/  LDS.64 R80, [R18] ;  /* 0x0000000012507984 */ /* 0x000e680000000a00 */
[----:B------:R-:W1:Y:S04]  /*28c0*/  LDS.64 R78, [R19] ;  /* 0x00000000134e7984 */ /* 0x000e680000000a00 */
[----:B------:R-:W1:Y:S01]  /*28d0*/  LDS.64 R94, [R20] ;  /* 0x00000000145e7984 */ /* 0x000e620000000a00 */
[----:B--2---:R-:W-:-:S03]  /*28e0*/  FADD.FTZ R147, RZ, R90 ;  /* 0x0000005aff937221 */ /* 0x004fc60000010000 */
[----:B------:R-:W2:Y:S01]  /*28f0*/  LDS.64 R92, [R21] ;  /* 0x00000000155c7984 */ /* 0x000ea20000000a00 */
[----:B------:R-:W-:Y:S01]  /*2900*/  FADD.FTZ R134, RZ, R91 ;  /* 0x0000005bff867221 */ /* 0x000fe20000010000 */
        /* <DEDUP_REMOVED lines=15> */
[----:B-1----:R-:W-:-:S02]  /*2a00*/  FADD.FTZ R147, R147, R82 ;  /* 0x0000005293937221 */ /* 0x002fc40000010000 */
[----:B------:R-:W1:Y:S01]  /*2a10*/  LDS.64 R84, [R27] ;  /* 0x000000001b547984 */ /* 0x000e620000000a00 */
[----:B------:R-:W-:Y:S01]  /*2a20*/  FADD.FTZ R134, R134, R83 ;  /* 0x0000005386867221 */ /* 0x000fe20000010000 */
[----:B------:R-:W-:Y:S02]  /*2a30*/  FADD.FTZ R147, R147, R80 ;  /* 0x0000005093937221 */ /* 0x000fe40000010000 */
[----:B------:R-:W1:Y:S01]  /*2a40*/  LDS.64 R82, [R28] ;  /* 0x000000001c527984 */ /* 0x000e620000000a00 */
[----:B------:R-:W-:Y:S01]  /*2a50*/  FADD.FTZ R134, R134, R81 ;  /* 0x0000005186867221 */ /* 0x000fe20000010000 */
[----:B------:R-:W-:Y:S02]  /*2a60*/  FADD.FTZ R147, R147, R78 ;  /* 0x0000004e93937221 */ /* 0x000fe40000010000 */
[----:B------:R-:W1:Y:S01]  /*2a70*/  LDS.64 R80, [R29] ;  /* 0x000000001d507984 */ /* 0x000e620000000a00 */
[----:B------:R-:W-:Y:S01]  /*2a80*/  FADD.FTZ R134, R134, R79 ;  /* 0x0000004f86867221 */ /* 0x000fe20000010000 */
[----:B------:R-:W-:-:S02]  /*2a90*/  FADD.FTZ R147, R147, R94 ;  /* 0x0000005e93937221 */ /* 0x000fc40000010000 */
[----:B------:R-:W1:Y:S01]  /*2aa0*/  LDS.64 R78, [R30] ;  /* 0x000000001e4e7984 */ /* 0x000e620000000a00 */
[----:B------:R-:W-:Y:S01]  /*2ab0*/  FADD.FTZ R134, R134, R95 ;  /* 0x0000005f86867221 */ /* 0x000fe20000010000 */
        /* <DEDUP_REMOVED lines=27> */
[----:B------:R-:W-:Y:S02]  /*2c70*/  FADD.FTZ R147, R147, R78 ;  /* 0x0000004e93937221 */ /* 0x000fe40000010000 */
        /* <DEDUP_REMOVED lines=41> */
[----:B------:R-:W-:Y:S01]  /*2f10*/  FADD.FTZ R134, R134, R89 ;  /* 0x0000005986867221 */ /* 0x000fe20000010000 */
[----:B------:R-:W-:-:S03]  /*2f20*/  FADD.FTZ R147, R147, R86 ;  /* 0x0000005693937221 */ /* 0x000fc60000010000 */
[----:B------:R-:W-:Y:S01]  /*2f30*/  FADD.FTZ R134, R134, R87 ;  /* 0x0000005786867221 */ /* 0x000fe20000010000 */
[----:B-1----:R-:W-:-:S03]  /*2f40*/  FADD.FTZ R147, R147, R96 ;  /* 0x0000006093937221 */ /* 0x002fc60000010000 */
[----:B------:R-:W-:Y:S01]  /*2f50*/  FADD.FTZ R134, R134, R97 ;  /* 0x0000006186867221 */ /* 0x000fe20000010000 */
[----:B------:R-:W-:-:S03]  /*2f60*/  FADD.FTZ R147, R147, R68 ;  /* 0x0000004493937221 */ /* 0x000fc60000010000 */
[----:B------:R-:W-:Y:S01]  /*2f70*/  FADD.FTZ R134, R134, R69 ;  /* 0x0000004586867221 */ /* 0x000fe20000010000 */
[----:B------:R-:W-:-:S03]  /*2f80*/  FADD.FTZ R147, R147, R84 ;  /* 0x0000005493937221 */ /* 0x000fc60000010000 */
[----:B------:R-:W-:Y:S01]  /*2f90*/  FADD.FTZ R134, R134, R85 ;  /* 0x0000005586867221 */ /* 0x000fe20000010000 */
[----:B------:R-:W-:-:S03]  /*2fa0*/  FADD.FTZ R86, R147, R82 ;  /* 0x0000005293567221 */ /* 0x000fc60000010000 */
[----:B------:R-:W-:-:S07]  /*2fb0*/  FADD.FTZ R84, R134, R83 ;  /* 0x0000005386547221 */ /* 0x000fce0000010000 */
.L_x_834:
[----:B------:R-:W-:Y:S05]  /*2fc0*/  BSYNC.RECONVERGENT B0 ;  /* 0x0000000000007941 */ /* 0x000fea0003800200 */
.L_x_833:
[----:B0-----:R-:W0:Y:S01]  /*2fd0*/  SHFL.BFLY PT, R69, R86, 0x2, 0x1f ;  /* 0x0c401f0056457f89 */ /* 0x001e2200000e0000 */
[----:B------:R-:W-:Y:S02]  /*2fe0*/  ISETP.NE.AND P2, PT, R100, RZ, PT ;  /* 0x000000ff6400720c */ /* 0x000fe40003f45270 */
[----:B------:R-:W-:Y:S01]  /*2ff0*/  ISETP.GE.U32.AND P0, PT, R99, UR9, PT ;  /* 0x0000000963007c0c */ /* 0x000fe2000bf06070 */
[----:B------:R-:W2:Y:S03]  /*3000*/  SHFL.BFLY PT, R79, R84, 0x2, 0x1f ;  /* 0x0c401f00544f7f89 */ /* 0x000ea600000e0000 */
[----:B------:R-:W-:-:S07]  /*3010*/  ISETP.GE.AND.EX P0, PT, R60, UR7, PT, P0 ;  /* 0x000000073c007c0c */ /* 0x000fce000bf06300 */
[----:B-1----:R-:W-:-:S05]  /*3020*/  @!P2 IMAD R83, R59, UR5, R0 ;  /* 0x000000053b53ac24 */ /* 0x002fca000f8e0200 */
[----:B------:R-:W-:-:S04]  /*3030*/  @!P2 LEA R83, R83, R62, 0x3 ;  /* 0x0000003e5353a211 */ /* 0x000fc800078e18ff */
[----:B------:R-:W-:Y:S01]  /*3040*/  @!P2 SHF.L.U32 R83, R83, 0x1, RZ ;  /* 0x000000015353a819 */ /* 0x000fe200000006ff */
[----:B0-----:R-:W-:Y:S01]  /*3050*/  FADD.FTZ R80, R69, R86 ;  /* 0x0000005645507221 */ /* 0x001fe20000010000 */
        /* <DEDUP_REMOVED lines=16> */
.L_x_837:
[----:B------:R-:W2:Y:S04]  /*3160*/  LD.E.STRONG.GPU R69, desc[UR10][R140.64+0x80] ;  /* 0x0000800a8c457980 */ /* 0x000ea8000c10f900 */
[----:B--2---:R-:W-:Y:S01]  /*3170*/  CCTL.IVALL ;  /* 0x00000000ff00798f */ /* 0x004fe20002000000 */
[----:B------:R-:W-:Y:S05]  /*3180*/  YIELD ;  /* 0x0000000000007946 */ /* 0x000fea0003800000 */
[----:B-----5:R-:W-:-:S04]  /*3190*/  LOP3.LUT R69, R69, R68, RZ, 0x3c, !PT ;  /* 0x0000004445457212 */ /* 0x020fc800078e3cff */
[----:B------:R-:W-:-:S13]  /*31a0*/  ISETP.GT.AND P3, PT, R69, -0x1, PT ;  /* 0xffffffff4500780c */ /* 0x000fda0003f64270 */
[----:B------:R-:W-:Y:S05]  /*31b0*/  @P3 BRA `(.L_x_837) ;  /* 0xfffffffc00e83947 */ /* 0x000fea000383ffff */
.L_x_836:
[----:B------:R-:W-:Y:S05]  /*31c0*/  WARPSYNC.ALL ;  /* 0x0000000000007948 */ /* 0x000fea0003800000 */
[----:B------:R-:W-:Y:S06]  /*31d0*/  BAR.SYNC.DEFER_BLOCKING 0x0 ;  /* 0x0000000000007b1d */ /* 0x000fec0000010000 */
[----:B------:R-:W-:Y:S05]  /*31e0*/  BRA `(.L_x_838) ;  /* 0x00000000003c7947 */ /* 0x000fea0003800000 */
.L_x_835:
[----:B------:R-:W-:Y:S01]  /*31f0*/  BAR.SYNC.DEFER_BLOCKING 0x0 ;  /* 0x0000000000007b1d */ /* 0x000fe20000010000 */
[----:B------:R-:W-:-:S13]  /*3200*/  ISETP.NE.AND P3, PT, R3, RZ, PT ;  /* 0x000000ff0300720c */ /* 0x000fda0003f65270 */
[----:B------:R-:W-:Y:S05]  /*3210*/  @P3 BRA `(.L_x_839) ;  /* 0x0000000000283947 */ /* 0x000fea0003800000 */
[----:B------:R-:W-:Y:S06]  /*3220*/  MEMBAR.ALL.GPU ;  /* 0x0000000000007992 */ /* 0x000fec000000a000 */
[----:B------:R-:W-:-:S00]  /*3230*/  ERRBAR ;  /* 0x00000000000079ab */ /* 0x000fc00000000000 */
[----:B------:R-:W-:Y:S06]  /*3240*/  CGAERRBAR ;  /* 0x00000000000075ab */ /* 0x000fec0000000000 */
[----:B0-----:R0:W5:Y:S02]  /*3250*/  ATOM.E.ADD.STRONG.GPU PT, R68, desc[UR10][R144.64], R63 ;  /* 0x8000003f9044798a */ /* 0x00116400081ef10a */
.L_x_840:
[----:B------:R-:W2:Y:S04]  /*3260*/  LD.E.STRONG.GPU R69, desc[UR10][R144.64] ;  /* 0x0000000a90457980 */ /* 0x000ea8000c10f900 */
[----:B--2---:R-:W-:Y:S01]  /*3270*/  CCTL.IVALL ;  /* 0x00000000ff00798f */ /* 0x004fe20002000000 */
[----:B------:R-:W-:Y:S05]  /*3280*/  YIELD ;  /* 0x0000000000007946 */ /* 0x000fea0003800000 */
[----:B-----5:R-:W-:-:S04]  /*3290*/  LOP3.LUT R69, R69, R68, RZ, 0x3c, !PT ;  /* 0x0000004445457212 */ /* 0x020fc800078e3cff */
[----:B------:R-:W-:-:S13]  /*32a0*/  ISETP.GT.AND P3, PT, R69, -0x1, PT ;  /* 0xffffffff4500780c */ /* 0x000fda0003f64270 */
[----:B------:R-:W-:Y:S05]  /*32b0*/  @P3 BRA `(.L_x_840) ;  /* 0xfffffffc00e83947 */ /* 0x000fea000383ffff */
.L_x_839:
[----:B------:R-:W-:Y:S05]  /*32c0*/  WARPSYNC.ALL ;  /* 0x0000000000007948 */ /* 0x000fea0003800000 */
[----:B------:R-:W-:Y:S06]  /*32d0*/  BAR.SYNC.DEFER_BLOCKING 0x0 ;  /* 0x0000000000007b1d */ /* 0x000fec0000010000 */
.L_x_838:
        /* <DEDUP_REMOVED lines=10> */
.L_x_842:
[----:B------:R-:W-:Y:S05]  /*3380*/  BSYNC.RECONVERGENT B0 ;  /* 0x0000000000007941 */ /* 0x000fea0003800200 */
.L_x_841:
[----:B------:R-:W0:Y:S01]  /*3390*/  SHFL.BFLY PT, R68, R79, 0x2, 0x1f ;  /* 0x0c401f004f447f89 */ /* 0x000e2200000e0000 */
[----:B------:R-:W1:Y:S01]  /*33a0*/  LDCU.64 UR12, c[0x0][0x380] ;  /* 0x00007000ff0c77ac */ /* 0x000e620008000a00 */
[----:B------:R-:W-:Y:S02]  /*33b0*/  LOP3.LUT R59, R59, 0x1, RZ, 0x3c, !PT ;  /* 0x000000013b3b7812 */ /* 0x000fe400078e3cff */
[----:B------:R-:W2:Y:S01]  /*33c0*/  SHFL.BFLY PT, R69, R78, 0x2, 0x1f ;  /* 0x0c401f004e457f89 */ /* 0x000ea200000e0000 */
[----:B-1----:R-:W-:-:S04]  /*33d0*/  IADD3 R84, P1, PT, R67, UR12, RZ ;  /* 0x0000000c43547c10 */ /* 0x002fc8000ff3e0ff */
[----:B------:R-:W-:Y:S01]  /*33e0*/  IADD3.X R85, PT, PT, R98, UR13, RZ, P1, !PT ;  /* 0x0000000d62557c10 */ /* 0x000fe20008ffe4ff */
[----:B0-----:R-:W-:Y:S01]  /*33f0*/  FADD.FTZ R80, R68, R79 ;  /* 0x0000004f44507221 */ /* 0x001fe20000010000 */
[----:B--2---:R-:W-:-:S04]  /*3400*/  FADD.FTZ R81, R69, R78 ;  /* 0x0000004e45517221 */ /* 0x004fc80000010000 */
[----:B------:R-:W0:Y:S04]  /*3410*/  SHFL.BFLY PT, R69, R80, 0x1, 0x1f ;  /* 0x0c201f0050457f89 */ /* 0x000e2800000e0000 */
[----:B------:R-:W1:Y:S01]  /*3420*/  SHFL.BFLY PT, R68, R81, 0x1, 0x1f ;  /* 0x0c201f0051447f89 */ /* 0x000e6200000e0000 */
[----:B0-----:R-:W-:Y:S01]  /*3430*/  FADD.FTZ R69, R80, R69 ;  /* 0x0000004550457221 */ /* 0x001fe20000010000 */
[----:B-1----:R-:W-:-:S03]  /*3440*/  FADD.FTZ R82, R81, R68 ;  /* 0x0000004451527221 */ /* 0x002fc60000010000 */
        /* <DEDUP_REMOVED lines=56> */
[----:B------:R-:W-:Y:S02]  /*37d0*/  F2FP.F16.F32.PACK_AB R80, R83, R80 ;  /* 0x000000505350723e */ /* 0x000fe400000000ff */
[----:B------:R-:W-:Y:S01]  /*37e0*/  F2FP.F16.F32.PACK_AB R68, R67, R68 ;  /* 0x000000444344723e */ /* 0x000fe200000000ff */
[----:B------:R1:W-:Y:S01]  /*37f0*/  STG.E.64 desc[UR10][R84.64+0x5000], R78 ;  /* 0x0050004e54007986 */ /* 0x0003e2000c101b0a */
[----:B------:R-:W-:Y:S02]  /*3800*/  F2FP.F16.F32.PACK_AB R81, R87, R120 ;  /* 0x000000785751723e */ /* 0x000fe400000000ff */
[----:B------:R-:W-:Y:S01]  /*3810*/  F2FP.F16.F32.PACK_AB R82, R89, R124 ;  /* 0x0000007c5952723e */ /* 0x000fe200000000ff */
[----:B------:R1:W-:Y:S01]  /*3820*/  STG.E.64 desc[UR10][R84.64], R68 ;  /* 0x0000004454007986 */ /* 0x0003e2000c101b0a */
[----:B------:R-:W-:-:S03]  /*3830*/  F2FP.F16.F32.PACK_AB R83, R103, R126 ;  /* 0x0000007e6753723e */ /* 0x000fc600000000ff */
[----:B------:R1:W-:Y:S04]  /*3840*/  STG.E.64 desc[UR10][R84.64+0xa000], R80 ;  /* 0x00a0005054007986 */ /* 0x0003e8000c101b0a */
[----:B------:R1:W-:Y:S01]  /*3850*/  STG.E.64 desc[UR10][R84.64+0xf000], R82 ;  /* 0x00f0005254007986 */ /* 0x0003e2000c101b0a */
[----:B------:R-:W-:Y:S05]  /*3860*/  @!P0 BRA `(.L_x_843) ;  /* 0xffffffd800708947 */ /* 0x000fea000383ffff */
.L_x_831:
        /* <DEDUP_REMOVED lines=57> */
.L_x_855:
        /* <DEDUP_REMOVED lines=25> */
.L_x_848:
        /* <DEDUP_REMOVED lines=33> */
.L_x_847:
[----:B------:R-:W-:Y:S05]  /*3fa0*/  BSYNC.RECONVERGENT B1 ;  /* 0x0000000000017941 */ /* 0x000fea0003800200 */
.L_x_846:
        /* <DEDUP_REMOVED lines=25> */
.L_x_850:
[----:B------:R-:W-:Y:S05]  /*4140*/  BSYNC.RECONVERGENT B1 ;  /* 0x0000000000017941 */ /* 0x000fea0003800200 */
.L_x_849:
        /* <DEDUP_REMOVED lines=30> */
.L_x_845:
[----:B------:R-:W-:Y:S05]  /*4330*/  BSYNC.RECONVERGENT B0 ;  /* 0x0000000000007941 */ /* 0x000fea0003800200 */
.L_x_844:
[----:B------:R0:W-:Y:S01]  /*4340*/  STS [R10], R23 ;  /* 0x000000170a007388 */ /* 0x0001e20000000800 */
[----:B------:R-:W2:Y:S01]  /*4350*/  LDC.64 R16, c[0x0][0x388] ;  /* 0x0000e200ff107b82 */ /* 0x000ea20000000a00 */
[----:B------:R-:W-:Y:S02]  /*4360*/  ISETP.GT.U32.AND P1, PT, R48, 0x9, PT ;  /* 0x000000093000780c */ /* 0x000fe40003f24070 */
[----:B------:R0:W-:Y:S01]  /*4370*/  STS [R10+0x500], R22 ;  /* 0x000500160a007388 */ /* 0x0001e20000000800 */
[----:B------:R-:W-:-:S04]  /*4380*/  MOV R24, R9 ;  /* 0x0000000900187202 */ /* 0x000fc80000000f00 */
[----:B------:R-:W3:Y:S08]  /*4390*/  LDC.64 R18, c[0x0][0x390] ;  /* 0x0000e400ff127b82 */ /* 0x000ef00000000a00 */
[----:B0-----:R-:W-:Y:S06]  /*43a0*/  BAR.SYNC.DEFER_BLOCKING 0x0 ;  /* 0x0000000000007b1d */ /* 0x001fec0000010000 */
.L_x_854:
        /* <DEDUP_REMOVED lines=31> */
.L_x_865:
        /* <DEDUP_REMOVED lines=11> */
.L_x_853:
[----:B------:R-:W-:Y:S05]  /*4650*/  BSYNC.RECONVERGENT B0 ;  /* 0x0000000000007941 */ /* 0x000fea0003800200 */
.L_x_852:
        /* <DEDUP_REMOVED lines=9> */
.L_x_851:
        /* <DEDUP_REMOVED lines=8> */
.L_x_857:
[----:B------:R-:W-:Y:S05]  /*4770*/  BSYNC B0 ;  /* 0x0000000000007941 */ /* 0x000fea0003800000 */
.L_x_856:
        /* <DEDUP_REMOVED lines=8> */
.L_x_858:
[----:B------:R-:W-:Y:S01]  /*4800*/  FADD.FTZ R15, R15, R12 ;  /* 0x0000000c0f0f7221 */ /* 0x000fe20000010000 */
[----:B------:R-:W-:-:S04]  /*4810*/  HFMA2 R29, -RZ, RZ, 0, 2.384185791015625e-07 ;  /* 0x00000004ff1d7431 */ /* 0x000fc800000001ff */
[----:B------:R-:W-:Y:S02]  /*4820*/  MOV R30, R15 ;  /* 0x0000000f001e7202 */ /* 0x000fe40000000f00 */
[----:B------:R-:W-:-:S07]  /*4830*/  MOV R14, R28 ;  /* 0x0000001c000e7202 */ /* 0x000fce0000000f00 */
[----:B------:R-:W-:Y:S05]  /*4840*/  WARPSYNC.COLLECTIVE R27, `(.L_x_859) ;  /* 0x000000001b087348 */ /* 0x000fea0003c00000 */
[----:B------:R0:W1:Y:S02]  /*4850*/  SHFL.BFLY P3, R28, R30, R29, R32 ;  /* 0x0c00001d1e1c7389 */ /* 0x0000640000060020 */
[----:B01----:R-:W-:Y:S05]  /*4860*/  ENDCOLLECTIVE ;  /* 0x000000000000791b */ /* 0x003fea0003800000 */
.L_x_859:
[----:B------:R-:W-:-:S05]  /*4870*/  FADD.FTZ R14, R14, R13 ;  /* 0x0000000d0e0e7221 */ /* 0x000fca0000010000 */
[----:B------:R-:W-:Y:S02]  /*4880*/  MOV R30, R14 ;  /* 0x0000000e001e7202 */ /* 0x000fe40000000f00 */
[----:B------:R-:W-:-:S07]  /*4890*/  MOV R22, R28 ;  /* 0x0000001c00167202 */ /* 0x000fce0000000f00 */
[----:B------:R-:W-:Y:S05]  /*48a0*/  WARPSYNC.COLLECTIVE R27, `(.L_x_860) ;  /* 0x000000001b087348 */ /* 0x000fea0003c00000 */
[----:B------:R0:W1:Y:S02]  /*48b0*/  SHFL.BFLY P3, R28, R30, R29, R32 ;  /* 0x0c00001d1e1c7389 */ /* 0x0000640000060020 */
[----:B01----:R-:W-:Y:S05]  /*48c0*/  ENDCOLLECTIVE ;  /* 0x000000000000791b */ /* 0x003fea0003800000 */
.L_x_860:
[----:B------:R-:W-:Y:S01]  /*48d0*/  FADD.FTZ R22, R15, R22 ;  /* 0x000000160f167221 */ /* 0x000fe20000010000 */
[----:B------:R-:W-:-:S04]  /*48e0*/  HFMA2 R29, -RZ, RZ, 0, 1.1920928955078125e-07 ;  /* 0x00000002ff1d7431 */ /* 0x000fc800000001ff */
[----:B------:R-:W-:Y:S02]  /*48f0*/  MOV R30, R22 ;  /* 0x00000016001e7202 */ /* 0x000fe40000000f00 */
[----:B------:R-:W-:-:S07]  /*4900*/  MOV R23, R28 ;  /* 0x0000001c00177202 */ /* 0x000fce0000000f00 */
[----:B------:R-:W-:Y:S05]  /*4910*/  WARPSYNC.COLLECTIVE R27, `(.L_x_861) ;  /* 0x000000001b087348 */ /* 0x000fea0003c00000 */
[----:B------:R0:W1:Y:S02]  /*4920*/  SHFL.BFLY P3, R28, R30, R29, R32 ;  /* 0x0c00001d1e1c7389 */ /* 0x0000640000060020 */
[----:B01----:R-:W-:Y:S05]  /*4930*/  ENDCOLLECTIVE ;  /* 0x000000000000791b */ /* 0x003fea0003800000 */
.L_x_861:
[----:B------:R-:W-:-:S05]  /*4940*/  FADD.FTZ R23, R14, R23 ;  /* 0x000000170e177221 */ /* 0x000fca0000010000 */
[----:B------:R-:W-:Y:S02]  /*4950*/  MOV R30, R23 ;  /* 0x00000017001e7202 */ /* 0x000fe40000000f00 */
[----:B------:R-:W-:-:S07]  /*4960*/  MOV R25, R28 ;  /* 0x0000001c00197202 */ /* 0x000fce0000000f00 */
[----:B------:R-:W-:Y:S05]  /*4970*/  WARPSYNC.COLLECTIVE R27, `(.L_x_862) ;  /* 0x000000001b087348 */ /* 0x000fea0003c00000 */
[----:B------:R0:W1:Y:S02]  /*4980*/  SHFL.BFLY P3, R28, R30, R29, R32 ;  /* 0x0c00001d1e1c7389 */ /* 0x0000640000060020 */
[----:B01----:R-:W-:Y:S05]  /*4990*/  ENDCOLLECTIVE ;  /* 0x000000000000791b */ /* 0x003fea0003800000 */
.L_x_862:
[----:B------:R-:W-:Y:S01]  /*49a0*/  FADD.FTZ R25, R22, R25 ;  /* 0x0000001916197221 */ /* 0x000fe20000010000 */
[----:B------:R-:W-:-:S04]  /*49b0*/  HFMA2 R29, -RZ, RZ, 0, 5.9604644775390625e-08 ;  /* 0x00000001ff1d7431 */ /* 0x000fc800000001ff */
[----:B------:R-:W-:Y:S02]  /*49c0*/  MOV R30, R25 ;  /* 0x00000019001e7202 */ /* 0x000fe40000000f00 */
[----:B------:R-:W-:-:S07]  /*49d0*/  MOV R12, R28 ;  /* 0x0000001c000c7202 */ /* 0x000fce0000000f00 */
[----:B------:R-:W-:Y:S05]  /*49e0*/  WARPSYNC.COLLECTIVE R27, `(.L_x_863) ;  /* 0x000000001b087348 */ /* 0x000fea0003c00000 */
[----:B------:R0:W1:Y:S02]  /*49f0*/  SHFL.BFLY P3, R28, R30, R29, R32 ;  /* 0x0c00001d1e1c7389 */ /* 0x0000640000060020 */
[----:B01----:R-:W-:Y:S05]  /*4a00*/  ENDCOLLECTIVE ;  /* 0x000000000000791b */ /* 0x003fea0003800000 */
.L_x_863:
[----:B------:R-:W-:-:S05]  /*4a10*/  FADD.FTZ R12, R23, R12 ;  /* 0x0000000c170c7221 */ /* 0x000fca0000010000 */
[----:B------:R-:W-:Y:S02]  /*4a20*/  MOV R30, R12 ;  /* 0x0000000c001e7202 */ /* 0x000fe40000000f00 */
[----:B------:R-:W-:-:S07]  /*4a30*/  MOV R26, R28 ;  /* 0x0000001c001a7202 */ /* 0x000fce0000000f00 */
[----:B------:R-:W-:Y:S05]  /*4a40*/  WARPSYNC.COLLECTIVE R27, `(.L_x_864) ;  /* 0x000000001b087348 */ /* 0x000fea0003c00000 */
[----:B------:R0:W1:Y:S02]  /*4a50*/  SHFL.BFLY P3, R28, R30, R29, R32 ;  /* 0x0c00001d1e1c7389 */ /* 0x0000640000060020 */
[----:B01----:R-:W-:Y:S05]  /*4a60*/  ENDCOLLECTIVE ;  /* 0x000000000000791b */ /* 0x003fea0003800000 */
.L_x_864:
[----:B------:R-:W-:Y:S01]  /*4a70*/  FADD.FTZ R26, R25, R26 ;  /* 0x0000001a191a7221 */ /* 0x000fe20000010000 */
[----:B------:R-:W-:Y:S01]  /*4a80*/  MOV R13, R28 ;  /* 0x0000001c000d7202 */ /* 0x000fe20000000f00 */
[----:B------:R-:W-:Y:S06]  /*4a90*/  BRA `(.L_x_865) ;  /* 0xfffffff800c07947 */ /* 0x000fec000383ffff */
.L_x_866:
        /* <DEDUP_REMOVED lines=14> */
.L_x_1152:


//--------------------- .text._ZN13group_norm_v218gn_bwd_cuda_kernelI6__halfLi320ELi3ELi16ELi160ELi64ELb1ELb1ELi16ELi320ELi320ELi4ELb1ELi80ELb0ELb0ELNS_15WgradSyncMethodE3ENS_16CompileConditionILi1000EEEEEvPT_S6_S6_PKS5_S8_S8_S8_PKfflPfPj --------------------------
	.section	.text._ZN13group_norm_v218gn_bwd_cuda_kernelI6__halfLi320ELi3ELi16ELi160ELi64ELb1ELb1ELi16ELi320ELi320ELi4ELb1ELi80ELb0ELb0ELNS_15WgradSyncMethodE3ENS_16CompileConditionILi1000EEEEEvPT_S6_S6_PKS5_S8_S8_S8_PKfflPfPj,"ax",@progbits
	.align	128
        .global         _ZN13group_norm_v218gn_bwd_cuda_kernelI6__halfLi320ELi3ELi16ELi160ELi64ELb1ELb1ELi16ELi320ELi320ELi4ELb1ELi80ELb0ELb0ELNS_15WgradSyncMethodE3ENS_16CompileConditionILi1000EEEEEvPT_S6_S6_PKS5_S8_S8_S8_PKfflPfPj
        .type           _ZN13group_norm_v218gn_bwd_cuda_kernelI6__halfLi320ELi3ELi16ELi160ELi64ELb1ELb1ELi16ELi320ELi320ELi4ELb1ELi80ELb0ELb0ELNS_15WgradSyncMethodE3ENS_16CompileConditionILi1000EEEEEvPT_S6_S6_PKS5_S8_S8_S8_PKfflPfPj,@function
        .size           _ZN13group_norm_v218gn_bwd_cuda_kernelI6__halfLi320ELi3ELi16ELi160ELi64ELb1ELb1ELi16ELi320ELi320ELi4ELb1ELi80ELb0ELb0ELNS_15WgradSyncMethodE3ENS_16CompileConditionILi1000EEEEEvPT_S6_S6_PKS5_S8_S8_S8_PKfflPfPj,(.L_x_1153 - _ZN13group_norm_v218gn_bwd_cuda_kernelI6__halfLi320ELi3ELi16ELi160ELi64ELb1ELb1ELi16ELi320ELi320ELi4ELb1ELi80ELb0ELb0ELNS_15WgradSyncMethodE3ENS_16CompileConditionILi1000EEEEEvPT_S6_S6_PKS5_S8_S8_S8_PKfflPfPj)
        .other          _ZN13group_norm_v218gn_bwd_cuda_kernelI6__halfLi320ELi3ELi16ELi160ELi64ELb1ELb1ELi16ELi320ELi320ELi4ELb1ELi80ELb0ELb0ELNS_15WgradSyncMethodE3ENS_16CompileConditionILi1000EEEEEvPT_S6_S6_PKS5_S8_S8_S8_PKfflPfPj,@"STO_CUDA_ENTRY STV_DEFAULT"
_ZN13group_norm_v218gn_bwd_cuda_kernelI6__halfLi320ELi3ELi16ELi160ELi64ELb1ELb1ELi16ELi320ELi320ELi4ELb1ELi80ELb0ELb0ELNS_15WgradSyncMethodE3ENS_16CompileConditionILi1000EEEEEvPT_S6_S6_PKS5_S8_S8_S8_PKfflPfPj:
.text._ZN13group_norm_v218gn_bwd_cuda_kernelI6__halfLi320ELi3ELi16ELi160ELi64ELb1ELb1ELi16ELi320ELi320ELi4ELb1ELi80ELb0ELb0ELNS_15WgradSyncMethodE3ENS_16CompileConditionILi1000EEEEEvPT_S6_S6_PKS5_S8_S8_S8_PKfflPfPj:
        /* <DEDUP_REMOVED lines=29> */
.L_x_869:
[----:B0-----:R-:W2:Y:S04]  /*01d0*/  LD.E.STRONG.GPU R5, desc[UR12][R2.64+0x140] ;  /* 0x0001400c02057980 */ /* 0x001ea8000c10f900 */
[----:B--2---:R-:W-:Y:S01]  /*01e0*/  CCTL.IVALL ;  /* 0x00000000ff00798f */ /* 0x004fe20002000000 */
[----:B------:R-:W-:Y:S05]  /*01f0*/  YIELD ;  /* 0x0000000000007946 */ /* 0x000fea0003800000 */
[----:B-----5:R-:W-:-:S04]  /*0200*/  LOP3.LUT R5, R5, R0, RZ, 0x3c, !PT ;  /* 0x0000000005057212 */ /* 0x020fc800078e3cff */
[----:B------:R-:W-:-:S13]  /*0210*/  ISETP.GT.AND P0, PT, R5, -0x1, PT ;  /* 0xffffffff0500780c */ /* 0x000fda0003f04270 */
[----:B------:R-:W-:Y:S05]  /*0220*/  @P0 BRA `(.L_x_869) ;  /* 0xfffffffc00e80947 */ /* 0x000fea000383ffff */
.L_x_868:
[----:B------:R-:W-:Y:S05]  /*0230*/  WARPSYNC.ALL ;  /* 0x0000000000007948 */ /* 0x000fea0003800000 */
[----:B------:R-:W-:Y:S06]  /*0240*/  BAR.SYNC.DEFER_BLOCKING 0x0 ;  /* 0x0000000000007b1d */ /* 0x000fec0000010000 */
[----:B------:R-:W-:Y:S05]  /*0250*/  BRA `(.L_x_870) ;  /* 0x0000003800507947 */ /* 0x000fea0003800000 */
.L_x_867:
        /* <DEDUP_REMOVED lines=26> */
[----:B------:R-:W-:Y:S01]  /*0400*/  SHF.R.U32.HI R8, RZ, 0x13, R3 ;  /* 0x00000013ff087819 */ /* 0x000fe20000011603 */
[--C-:B--2---:R-:W-:Y:S02]  /*0410*/  HADD2.F32 R0, -RZ, R12.reuse.H0_H0 ;  /* 0x2000000cff007230 */ /* 0x104fe40000004100 */
[----:B------:R-:W-:Y:S02]  /*0420*/  HADD2.F32 R2, -RZ, R12.H1_H1 ;  /* 0x3000000cff027230 */ /* 0x000fe40000004100 */
[--C-:B------:R-:W-:Y:S02]  /*0430*/  HADD2.F32 R4, -RZ, R13.reuse.H0_H0 ;  /* 0x2000000dff047230 */ /* 0x100fe40000004100 */
[----:B------:R-:W-:Y:S02]  /*0440*/  HADD2.F32 R5, -RZ, R13.H1_H1 ;  /* 0x3000000dff057230 */ /* 0x000fe40000004100 */
[--C-:B---3--:R-:W-:Y:S02]  /*0450*/  HADD2.F32 R7, -RZ, R14.reuse.H0_H0 ;  /* 0x2000000eff077230 */ /* 0x108fe40000004100 */
[----:B------:R-:W-:-:S02]  /*0460*/  HADD2.F32 R9, -RZ, R14.H1_H1 ;  /* 0x3000000eff097230 */ /* 0x000fc40000004100 */
[--C-:B------:R-:W-:Y:S02]  /*0470*/  HADD2.F32 R11, -RZ, R15.reuse.H0_H0 ;  /* 0x2000000fff0b7230 */ /* 0x100fe40000004100 */
[----:B------:R-:W-:-:S07]  /*0480*/  HADD2.F32 R6, -RZ, R15.H1_H1 ;  /* 0x3000000fff067230 */ /* 0x000fce0000004100 */
.L_x_882:
[----:B0-----:R-:W0:Y:S01]  /*0490*/  S2R R16, SR_TID.X ;  /* 0x0000000000107919 */ /* 0x001e220000002100 */
[----:B------:R-:W1:Y:S01]  /*04a0*/  S2UR UR7, SR_CTAID.Y ;  /* 0x00000000000779c3 */ /* 0x000e620000002600 */
[----:B------:R-:W-:Y:S01]  /*04b0*/  USHF.R.U64 UR15, UR10, 0x3, UR5 ;  /* 0x000000030a0f7899 */ /* 0x000fe20008001205 */
[----:B------:R-:W-:Y:S01]  /*04c0*/  HFMA2 R19, -RZ, RZ, 0, 0 ;  /* 0x00000000ff137431 */ /* 0x000fe200000001ff */
        /* <DEDUP_REMOVED lines=31> */
[----:B------:R-:W-:-:S03]  /*06c0*/  LOP3.LUT R3, R14, 0x30, R17, 0xf8, !PT ;  /* 0x000000300e037812 */ /* 0x000fc600078ef811 */
[----:B------:R-:W-:-:S04]  /*06d0*/  IMAD.WIDE.U32 R18, R15, 0x28000, R18 ;  /* 0x000280000f127825 */ /* 0x000fc800078e0012 */
[----:B------:R-:W-:-:S05]  /*06e0*/  IMAD R3, R3, 0xa00, RZ ;  /* 0x00000a0003037824 */ /* 0x000fca00078e02ff */
        /* <DEDUP_REMOVED lines=16> */
[----:B------:R-:W-:Y:S01]  /*07f0*/  IADD3 R54, PT, PT, R54, 0x2800, RZ ;  /* 0x0000280036367810 */ /* 0x000fe20007ffe0ff */
[----:B--2---:R-:W-:-:S06]  /*0800*/  FADD.FTZ R19, R29, UR6 ;  /* 0x000000061d137e21 */ /* 0x004fcc0008010000 */
[----:B------:R-:W0:Y:S01]  /*0810*/  MUFU.RSQ R19, R19 ;  /* 0x0000001300137308 */ /* 0x000e220000001400 */
[----:B------:R-:W2:Y:S01]  /*0820*/  S2R R29, SR_CgaCtaId ;  /* 0x00000000001d7919 */ /* 0x000ea20000008800 */
[--C-:B---3--:R-:W-:Y:S02]  /*0830*/  HADD2.F32 R3, -RZ, R38.reuse.H0_H0 ;  /* 0x20000026ff037230 */ /* 0x108fe40000004100 */
[----:B------:R-:W-:-:S03]  /*0840*/  HADD2.F32 R13, -RZ, R38.H1_H1 ;  /* 0x30000026ff0d7230 */ /* 0x000fc60000004100 */
[----:B------:R-:W-:-:S04]  /*0850*/  FADD.FTZ R18, -R28, R3 ;  /* 0x000000031c127221 */ /* 0x000fc80000010100 */
[C---:B0-----:R-:W-:Y:S01]  /*0860*/  FMUL.FTZ R3, R19.reuse, R18 ;  /* 0x0000001213037220 */ /* 0x041fe20000410000 */
[----:B------:R-:W-:Y:S01]  /*0870*/  FADD.FTZ R18, -R28, R13 ;  /* 0x0000000d1c127221 */ /* 0x000fe20000010100 */
[--C-:B------:R-:W-:Y:S02]  /*0880*/  HADD2.F32 R13, -RZ, R39.reuse.H0_H0 ;  /* 0x20000027ff0d7230 */ /* 0x100fe40000004100 */
[----:B------:R-:W-:Y:S01]  /*0890*/  FFMA.FTZ R44, R0, R3, R7 ;  /* 0x00000003002c7223 */ /* 0x000fe20000010007 */
[----:B------:R-:W-:Y:S01]  /*08a0*/  FMUL.FTZ R17, R19, R18 ;  /* 0x0000001213117220 */ /* 0x000fe20000410000 */
[----:B------:R-:W-:Y:S02]  /*08b0*/  HADD2.F32 R39, -RZ, R39.H1_H1 ;  /* 0x30000027ff277230 */ /* 0x000fe40000004100 */
[----:B------:R-:W-:Y:S01]  /*08c0*/  FADD.FTZ R18, -R28, R13 ;  /* 0x0000000d1c127221 */ /* 0x000fe20000010100 */
[----:B------:R-:W-:Y:S01]  /*08d0*/  FMUL.FTZ R45, R44, -1.4426950216293334961 ;  /* 0xbfb8aa3b2c2d7820 */ /* 0x000fe20000410000 */
[----:B------:R-:W-:-:S02]  /*08e0*/  FFMA.FTZ R51, R2, R17, R9 ;  /* 0x0000001102337223 */ /* 0x000fc40000010009 */
[----:B------:R-:W-:Y:S01]  /*08f0*/  FMUL.FTZ R15, R19, R18 ;  /* 0x00000012130f7220 */ /* 0x000fe20000410000 */
[----:B------:R-:W-:Y:S01]  /*0900*/  FADD.FTZ R18, -R28, R39 ;  /* 0x000000271c127221 */ /* 0x000fe20000010100 */
[----:B------:R-:W-:Y:S01]  /*0910*/  FMUL.FTZ R52, R51, -1.4426950216293334961 ;  /* 0xbfb8aa3b33347820 */ /* 0x000fe20000410000 */
[----:B------:R-:W3:Y:S01]  /*0920*/  LDG.E.64.CONSTANT R38, desc[UR12][R42.64+0xa000] ;  /* 0x00a0000c2a267981 */ /* 0x000ee2000c1e9b00 */
[----:B------:R-:W0:Y:S01]  /*0930*/  MUFU.EX2 R45, R45 ;  /* 0x0000002d002d7308 */ /* 0x000e220000000800 */
[----:B------:R-:W-:Y:S01]  /*0940*/  FFMA.FTZ R48, R4, R15, R11 ;  /* 0x0000000f04307223 */ /* 0x000fe2000001000b */
[----:B------:R-:W-:-:S03]  /*0950*/  FMUL.FTZ R13, R19, R18 ;  /* 0x00000012130d7220 */ /* 0x000fc60000410000 */
[----:B------:R-:W-:-:S03]  /*0960*/  FMUL.FTZ R53, R48, -1.4426950216293334961 ;  /* 0xbfb8aa3b30357820 */ /* 0x000fc60000410000 */
[----:B------:R-:W2:Y:S01]  /*0970*/  MUFU.EX2 R52, R52 ;  /* 0x0000003400347308 */ /* 0x000ea20000000800 */
[----:B------:R-:W-:-:S04]  /*0980*/  FFMA.FTZ R49, R5, R13, R6 ;  /* 0x0000000d05317223 */ /* 0x000fc80000010006 */
[----:B-1----:R-:W-:-:S03]  /*0990*/  FMUL.FTZ R46, R49, -1.4426950216293334961 ;  /* 0xbfb8aa3b312e7820 */ /* 0x002fc60000410000 */
[----:B------:R-:W1:Y:S01]  /*09a0*/  MUFU.EX2 R53, R53 ;  /* 0x0000003500357308 */ /* 0x000e620000000800 */
[----:B0-----:R-:W-:-:S07]  /*09b0*/  FADD.FTZ R45, R45, 1 ;  /* 0x3f8000002d2d7421 */ /* 0x001fce0000010000 */
[----:B------:R-:W0:Y:S01]  /*09c0*/  MUFU.EX2 R46, R46 ;  /* 0x0000002e002e7308 */ /* 0x000e220000000800 */
[----:B--2---:R-:W-:Y:S01]  /*09d0*/  FADD.FTZ R52, R52, 1 ;  /* 0x3f80000034347421 */ /* 0x004fe20000010000 */
[----:B------:R-:W-:-:S06]  /*09e0*/  LEA R55, R29, R54, 0x18 ;  /* 0x000000361d377211 */ /* 0x000fcc00078ec0ff */
[----:B------:R-:W2:Y:S01]  /*09f0*/  MUFU.RCP R45, R45 ;  /* 0x0000002d002d7308 */ /* 0x000ea20000001000 */
[--C-:B----4-:R-:W-:Y:S02]  /*0a00*/  HADD2.F32 R47, -RZ, R40.reuse.H0_H0 ;  /* 0x20000028ff2f7230 */ /* 0x110fe40000004100 */
[----:B------:R-:W-:Y:S01]  /*0a10*/  HADD2.F32 R29, -RZ, R40.H1_H1 ;  /* 0x30000028ff1d7230 */ /* 0x000fe20000004100 */
[----:B------:R-:W-:Y:S01]  /*0a20*/  LOP3.LUT R40, R16, 0xffff, RZ, 0xc0, !PT ;  /* 0x0000ffff10287812 */ /* 0x000fe200078ec0ff */
[----:B-1----:R-:W-:-:S03]  /*0a30*/  FADD.FTZ R53, R53, 1 ;  /* 0x3f80000035357421 */ /* 0x002fc60000010000 */
[----:B------:R-:W1:Y:S01]  /*0a40*/  MUFU.RCP R52, R52 ;  /* 0x0000003400347308 */ /* 0x000e620000001000 */
[----:B------:R-:W-:Y:S01]  /*0a50*/  FADD.FTZ R16, -R28, R29 ;  /* 0x0000001d1c107221 */ /* 0x000fe20000010100 */
[----:B------:R-:W-:Y:S02]  /*0a60*/  IMAD R29, R40, 0x28, R55 ;  /* 0x00000028281d7824 */ /* 0x000fe400078e0237 */
[----:B0-----:R-:W-:Y:S01]  /*0a70*/  FADD.FTZ R40, R46, 1 ;  /* 0x3f8000002e287421 */ /* 0x001fe20000010000 */
[----:B------:R-:W-:Y:S01]  /*0a80*/  FADD.FTZ R18, -R28, R47 ;  /* 0x0000002f1c127221 */ /* 0x000fe20000010100 */
[----:B------:R-:W-:Y:S02]  /*0a90*/  HADD2.F32 R57, -RZ, R41.H0_H0 ;  /* 0x20000029ff397230 */ /* 0x000fe40000004100 */
[----:B------:R-:W0:Y:S01]  /*0aa0*/  MUFU.RCP R53, R53 ;  /* 0x0000003500357308 */ /* 0x000e220000001000 */
[----:B--2---:R-:W-:Y:S01]  /*0ab0*/  FADD.FTZ R55, -R45, 1 ;  /* 0x3f8000002d377421 */ /* 0x004fe20000010100 */
[----:B------:R-:W-:Y:S01]  /*0ac0*/  FMUL.FTZ R18, R19, R18 ;  /* 0x0000001213127220 */ /* 0x000fe20000410000 */
[----:B------:R-:W-:Y:S01]  /*0ad0*/  LEA R29, R14, R29, 0x3 ;  /* 0x0000001d0e1d7211 */ /* 0x000fe200078e18ff */
[----:B------:R-:W-:Y:S01]  /*0ae0*/  FADD.FTZ R14, -R28, R57 ;  /* 0x000000391c0e7221 */ /* 0x000fe20000010100 */
[----:B------:R-:W-:-:S03]  /*0af0*/  FFMA.FTZ R56, R44, R55, 1 ;  /* 0x3f8000002c387423 */ /* 0x000fc60000010037 */
[----:B------:R-:W2:Y:S01]  /*0b00*/  MUFU.RCP R40, R40 ;  /* 0x0000002800287308 */ /* 0x000ea20000001000 */
[----:B------:R-:W-:Y:S01]  /*0b10*/  FFMA.FTZ R47, R0, R18, R7 ;  /* 0x00000012002f7223 */ /* 0x000fe20000010007 */
[----:B-1----:R-:W-:Y:S01]  /*0b20*/  FADD.FTZ R44, -R52, 1 ;  /* 0x3f800000342c7421 */ /* 0x002fe20000010100 */
[C---:B------:R-:W-:Y:S01]  /*0b30*/  FMUL.FTZ R14, R19.reuse, R14 ;  /* 0x0000000e130e7220 */ /* 0x040fe20000410000 */
[----:B------:R-:W-:Y:S01]  /*0b40*/  FMUL.FTZ R16, R19, R16 ;  /* 0x0000001013107220 */ /* 0x000fe20000410000 */
[----:B------:R-:W-:Y:S01]  /*0b50*/  FMUL.FTZ R50, R47, -1.4426950216293334961 ;  /* 0xbfb8aa3b2f327820 */ /* 0x000fe20000410000 */
[----:B------:R-:W-:Y:S01]  /*0b60*/  FFMA.FTZ R55, R51, R44, 1 ;  /* 0x3f80000033377423 */ /* 0x000fe2000001002c */
[----:B------:R-:W-:Y:S01]  /*0b70*/  FFMA.FTZ R44, R4, R14, R11 ;  /* 0x0000000e042c7223 */ /* 0x000fe2000001000b */
[----:B------:R-:W-:Y:S02]  /*0b80*/  FFMA.FTZ R46, R2, R16, R9 ;  /* 0x00000010022e7223 */ /* 0x000fe40000010009 */
[----:B------:R-:W-:Y:S01]  /*0b90*/  FMUL.FTZ R54, R52, R55 ;  /* 0x0000003734367220 */ /* 0x000fe20000410000 */
[----:B0-----:R-:W-:Y:S01]  /*0ba0*/  FADD.FTZ R55, -R53, 1 ;  /* 0x3f80000035377421 */ /* 0x001fe20000010100 */
[----:B------:R-:W0:Y:S01]  /*0bb0*/  MUFU.EX2 R50, R50 ;  /* 0x0000003200327308 */ /* 0x000e220000000800 */
[----:B------:R-:W-:Y:S01]  /*0bc0*/  FMUL.FTZ R56, R45, R56 ;  /* 0x000000382d387220 */ /* 0x000fe20000410000 */
[----:B------:R-:W-:Y:S01]  /*0bd0*/  FMUL.FTZ R45, R44, -1.4426950216293334961 ;  /* 0xbfb8aa3b2c2d7820 */ /* 0x000fe20000410000 */
[----:B------:R-:W-:Y:S01]  /*0be0*/  FMUL.FTZ R58, R46, -1.4426950216293334961 ;  /* 0xbfb8aa3b2e3a7820 */ /* 0x000fe20000410000 */
[----:B------:R-:W-:Y:S01]  /*0bf0*/  FFMA.FTZ R52, R48, R55, 1 ;  /* 0x3f80000030347423 */ /* 0x000fe20000010037 */
[----:B--2---:R-:W-:Y:S01]  /*0c00*/  FADD.FTZ R48, -R40, 1 ;  /* 0x3f80000028307421 */ /* 0x004fe20000010100 */
[----:B------:R-:W-:-:S02]  /*0c10*/  HADD2.F32 R59, -RZ, R41.H1_H1 ;  /* 0x30000029ff3b7230 */ /* 0x000fc40000004100 */
[----:B------:R1:W2:Y:S01]  /*0c20*/  MUFU.EX2 R51, R58 ;  /* 0x0000003a00337308 */ /* 0x0002a20000000800 */
[----:B-----5:R-:W-:Y:S02]  /*0c30*/  HADD2.F32 R41, -RZ, R30.H1_H1 ;  /* 0x3000001eff297230 */ /* 0x020fe40000004100 */
[----:B------:R-:W-:-:S05]  /*0c40*/  FFMA.FTZ R55, R49, R48, 1 ;  /* 0x3f80000031377423 */ /* 0x000fca0000010030 */
[----:B------:R-:W4:Y:S01]  /*0c50*/  MUFU.EX2 R45, R45 ;  /* 0x0000002d002d7308 */ /* 0x000f220000000800 */
[----:B-1----:R-:W-:Y:S01]  /*0c60*/  FMUL.FTZ R58, R40, R55 ;  /* 0x00000037283a7220 */ /* 0x002fe20000410000 */
[----:B------:R-:W-:Y:S01]  /*0c70*/  FMUL.FTZ R54, R41, R54 ;  /* 0x0000003629367220 */ /* 0x000fe20000410000 */
[----:B------:R-:W-:Y:S01]  /*0c80*/  FMUL.FTZ R52, R53, R52 ;  /* 0x0000003435347220 */ /* 0x000fe20000410000 */
[----:B------:R1:W5:Y:S01]  /*0c90*/  LDG.E.64.CONSTANT R40, desc[UR12][R42.64+0xf000] ;  /* 0x00f0000c2a287981 */ /* 0x000362000c1e9b00 */
[----:B------:R-:W-:Y:S02]  /*0ca0*/  HADD2.F32 R53, -RZ, R30.H0_H0 ;  /* 0x2000001eff357230 */ /* 0x000fe40000004100 */
[----:B------:R-:W-:Y:S01]  /*0cb0*/  FADD.FTZ R30, -R28, R59 ;  /* 0x0000003b1c1e7221 */ /* 0x000fe20000010100 */
[----:B0-----:R-:W-:-:S03]  /*0cc0*/  FADD.FTZ R57, R50, 1 ;  /* 0x3f80000032397421 */ /* 0x001fc60000010000 */
[----:B------:R-:W-:Y:S01]  /*0cd0*/  FMUL.FTZ R30, R19, R30 ;  /* 0x0000001e131e7220 */ /* 0x000fe20000410000 */
[----:B------:R0:W1:Y:S01]  /*0ce0*/  MUFU.RCP R49, R57 ;  /* 0x0000003900317308 */ /* 0x0000620000001000 */
[----:B--2---:R-:W-:Y:S02]  /*0cf0*/  FADD.FTZ R50, R51, 1 ;  /* 0x3f80000033327421 */ /* 0x004fe40000010000 */
[----:B------:R-:W-:Y:S01]  /*0d00*/  FFMA.FTZ R48, R5, R30, R6 ;  /* 0x0000001e05307223 */ /* 0x000fe20000010006 */
[----:B----4-:R-:W-:Y:S01]  /*0d10*/  FADD.FTZ R51, R45, 1 ;  /* 0x3f8000002d337421 */ /* 0x010fe20000010000 */
[--C-:B------:R-:W-:Y:S02]  /*0d20*/  HADD2.F32 R45, -RZ, R31.reuse.H0_H0 ;  /* 0x2000001fff2d7230 */ /* 0x100fe40000004100 */
[----:B------:R-:W-:Y:S02]  /*0d30*/  HADD2.F32 R31, -RZ, R31.H1_H1 ;  /* 0x3000001fff1f7230 */ /* 0x000fe40000004100 */
[----:B0-----:R-:W-:Y:S01]  /*0d40*/  FMUL.FTZ R57, R48, -1.4426950216293334961 ;  /* 0xbfb8aa3b30397820 */ /* 0x001fe20000410000 */
[----:B------:R-:W0:Y:S02]  /*0d50*/  MUFU.RCP R51, R51 ;  /* 0x0000003300337308 */ /* 0x000e240000001000 */
[----:B------:R-:W-:Y:S01]  /*0d60*/  FMUL.FTZ R58, R31, R58 ;  /* 0x0000003a1f3a7220 */ /* 0x000fe20000410000 */
[----:B------:R-:W-:Y:S01]  /*0d70*/  FMUL.FTZ R56, R53, R56 ;  /* 0x0000003835387220 */ /* 0x000fe20000410000 */
[----:B------:R-:W-:-:S04]  /*0d80*/  HADD2.F32 R53, -RZ, R32.H0_H0 ;  /* 0x20000020ff357230 */ /* 0x000fc80000004100 */
[----:B------:R-:W2:Y:S01]  /*0d90*/  MUFU.EX2 R31, R57 ;  /* 0x00000039001f7308 */ /* 0x000ea20000000800 */
[----:B------:R-:W-:Y:S01]  /*0da0*/  FMUL.FTZ R45, R45, R52 ;  /* 0x000000342d2d7220 */ /* 0x000fe20000410000 */
[----:B-1----:R-:W-:-:S06]  /*0db0*/  FADD.FTZ R52, -R49, 1 ;  /* 0x3f80000031347421 */ /* 0x002fcc0000010100 */
[----:B------:R-:W1:Y:S01]  /*0dc0*/  MUFU.RCP R50, R50 ;  /* 0x0000003200327308 */ /* 0x000e620000001000 */
[C---:B------:R-:W-:Y:S01]  /*0dd0*/  FADD.FTZ R60, -R28.reuse, R53 ;  /* 0x000000351c3c7221 */ /* 0x040fe20000010100 */
[----:B------:R-:W-:Y:S01]  /*0de0*/  FFMA.FTZ R52, R47, R52, 1 ;  /* 0x3f8000002f347423 */ /* 0x000fe20000010034 */
[----:B------:R-:W-:Y:S02]  /*0df0*/  HADD2.F32 R59, -RZ, R32.H1_H1 ;  /* 0x30000020ff3b7230 */ /* 0x000fe40000004100 */
[----:B------:R-:W-:Y:S01]  /*0e00*/  FMUL.FTZ R42, R19, R60 ;  /* 0x0000003c132a7220 */ /* 0x000fe20000410000 */
[----:B------:R-:W-:Y:S01]  /*0e10*/  FMUL.FTZ R55, R49, R52 ;  /* 0x0000003431377220 */ /* 0x000fe20000410000 */
[----:B0-----:R-:W-:Y:S01]  /*0e20*/  FADD.FTZ R49, -R51, 1 ;  /* 0x3f80000033317421 */ /* 0x001fe20000010100 */
[----:B------:R-:W-:Y:S01]  /*0e30*/  FADD.FTZ R32, -R28, R59 ;  /* 0x0000003b1c207221 */ /* 0x000fe20000010100 */
[----:B------:R-:W-:Y:S01]  /*0e40*/  FFMA.FTZ R43, R0, R42, R7 ;  /* 0x0000002a002b7223 */ /* 0x000fe20000010007 */
[----:B--2---:R-:W-:Y:S01]  /*0e50*/  FADD.FTZ R57, R31, 1 ;  /* 0x3f8000001f397421 */ /* 0x004fe20000010000 */
[----:B------:R-:W-:Y:S01]  /*0e60*/  FFMA.FTZ R44, R44, R49, 1 ;  /* 0x3f8000002c2c7423 */ /* 0x000fe20000010031 */
[----:B------:R-:W-:Y:S01]  /*0e70*/  FMUL.FTZ R32, R19, R32 ;  /* 0x0000002013207220 */ /* 0x000fe20000410000 */
[----:B------:R-:W-:Y:S01]  /*0e80*/  FMUL.FTZ R52, R43, -1.4426950216293334961 ;  /* 0xbfb8aa3b2b347820 */ /* 0x000fe20000410000 */
[----:B------:R-:W0:Y:S01]  /*0e90*/  MUFU.RCP R49, R57 ;  /* 0x0000003900317308 */ /* 0x000e220000001000 */
[----:B-1----:R-:W-:Y:S01]  /*0ea0*/  FADD.FTZ R47, -R50, 1 ;  /* 0x3f800000322f7421 */ /* 0x002fe20000010100 */
[----:B------:R-:W-:-:S03]  /*0eb0*/  HADD2.F32 R31, -RZ, R33.H0_H0 ;  /* 0x20000021ff1f7230 */ /* 0x000fc60000004100 */
[----:B------:R-:W-:Y:S01]  /*0ec0*/  FFMA.FTZ R53, R46, R47, 1 ;  /* 0x3f8000002e357423 */ /* 0x000fe2000001002f */
[----:B------:R-:W-:Y:S02]  /*0ed0*/  FFMA.FTZ R46, R2, R32, R9 ;  /* 0x00000020022e7223 */ /* 0x000fe40000010009 */
[----:B------:R1:W2:Y:S01]  /*0ee0*/  MUFU.EX2 R47, R52 ;  /* 0x00000034002f7308 */ /* 0x0002a20000000800 */
[----:B------:R-:W-:Y:S01]  /*0ef0*/  FMUL.FTZ R53, R50, R53 ;  /* 0x0000003532357220 */ /* 0x000fe20000410000 */
[----:B------:R-:W-:Y:S01]  /*0f00*/  FADD.FTZ R50, -R28, R31 ;  /* 0x0000001f1c327221 */ /* 0x000fe20000010100 */
[----:B------:R-:W-:Y:S01]  /*0f10*/  FMUL.FTZ R51, R51, R44 ;  /* 0x0000002c33337220 */ /* 0x000fe20000410000 */
[----:B-1----:R-:W-:Y:S02]  /*0f20*/  FMUL.FTZ R52, R46, -1.4426950216293334961 ;  /* 0xbfb8aa3b2e347820 */ /* 0x002fe40000410000 */
[----:B------:R-:W-:Y:S01]  /*0f30*/  FMUL.FTZ R44, R19, R50 ;  /* 0x00000032132c7220 */ /* 0x000fe20000410000 */
[----:B0-----:R-:W-:-:S03]  /*0f40*/  FADD.FTZ R59, -R49, 1 ;  /* 0x3f800000313b7421 */ /* 0x001fc60000010100 */
[----:B------:R-:W0:Y:S01]  /*0f50*/  MUFU.EX2 R52, R52 ;  /* 0x0000003400347308 */ /* 0x000e220000000800 */
[----:B------:R-:W-:Y:S01]  /*0f60*/  FFMA.FTZ R31, R4, R44, R11 ;  /* 0x0000002c041f7223 */ /* 0x000fe2000001000b */
[----:B------:R-:W-:Y:S01]  /*0f70*/  FFMA.FTZ R48, R48, R59, 1 ;  /* 0x3f80000030307423 */ /* 0x000fe2000001003b */
[----:B--2---:R-:W-:Y:S02]  /*0f80*/  FADD.FTZ R47, R47, 1 ;  /* 0x3f8000002f2f7421 */ /* 0x004fe40000010000 */
[----:B------:R-:W-:Y:S01]  /*0f90*/  FMUL.FTZ R50, R31, -1.4426950216293334961 ;  /* 0xbfb8aa3b1f327820 */ /* 0x000fe20000410000 */
[----:B------:R-:W-:Y:S01]  /*0fa0*/  FMUL.FTZ R49, R49, R48 ;  /* 0x0000003031317220 */ /* 0x000fe20000410000 */
[--C-:B------:R-:W-:Y:S02]  /*0fb0*/  HADD2.F32 R48, -RZ, R34.reuse.H0_H0 ;  /* 0x20000022ff307230 */ /* 0x100fe40000004100 */
[----:B------:R-:W1:Y:S01]  /*0fc0*/  MUFU.RCP R47, R47 ;  /* 0x0000002f002f7308 */ /* 0x000e620000001000 */
[----:B------:R-:W-:-:S02]  /*0fd0*/  HADD2.F32 R34, -RZ, R34.H1_H1 ;  /* 0x30000022ff227230 */ /* 0x000fc40000004100 */
[----:B------:R-:W-:Y:S02]  /*0fe0*/  HADD2.F32 R33, -RZ, R33.H1_H1 ;  /* 0x30000021ff217230 */ /* 0x000fe40000004100 */
[----:B------:R-:W-:-:S03]  /*0ff0*/  FMUL.FTZ R55, R48, R55 ;  /* 0x0000003730377220 */ /* 0x000fc60000410000 */
[----:B------:R-:W2:Y:S01]  /*1000*/  MUFU.EX2 R50, R50 ;  /* 0x0000003200327308 */ /* 0x000ea20000000800 */
[----:B0-----:R-:W-:Y:S01]  /*1010*/  FADD.FTZ R48, R52, 1 ;  /* 0x3f80000034307421 */ /* 0x001fe20000010000 */
[----:B------:R-:W-:Y:S01]  /*1020*/  FMUL.FTZ R53, R34, R53 ;  /* 0x0000003522357220 */ /* 0x000fe20000410000 */
[----:B------:R-:W-:-:S04]  /*1030*/  FADD.FTZ R34, -R28, R33 ;  /* 0x000000211c227221 */ /* 0x000fc80000010100 */
[----:B------:R-:W-:Y:S01]  /*1040*/  FMUL.FTZ R34, R19, R34 ;  /* 0x0000002213227220 */ /* 0x000fe20000410000 */
[----:B------:R-:W0:Y:S01]  /*1050*/  MUFU.RCP R48, R48 ;  /* 0x0000003000307308 */ /* 0x000e220000001000 */
[----:B-1----:R-:W-:Y:S02]  /*1060*/  FADD.FTZ R52, -R47, 1 ;  /* 0x3f8000002f347421 */ /* 0x002fe40000010100 */
[----:B------:R-:W-:Y:S02]  /*1070*/  FFMA.FTZ R33, R5, R34, R6 ;  /* 0x0000002205217223 */ /* 0x000fe40000010006 */
[----:B------:R-:W-:Y:S01]  /*1080*/  FFMA.FTZ R52, R43, R52, 1 ;  /* 0x3f8000002b347423 */ /* 0x000fe20000010034 */
[----:B--2---:R-:W-:Y:S01]  /*1090*/  FADD.FTZ R59, R50, 1 ;  /* 0x3f800000323b7421 */ /* 0x004fe20000010000 */
[----:B------:R-:W-:-:S03]  /*10a0*/  FMUL.FTZ R50, R33, -1.4426950216293334961 ;  /* 0xbfb8aa3b21327820 */ /* 0x000fc60000410000 */
[----:B------:R-:W1:Y:S01]  /*10b0*/  MUFU.RCP R43, R59 ;  /* 0x0000003b002b7308 */ /* 0x000e620000001000 */
[----:B0-----:R-:W-:-:S07]  /*10c0*/  FADD.FTZ R57, -R48, 1 ;  /* 0x3f80000030397421 */ /* 0x001fce0000010100 */
[----:B------:R-:W0:Y:S01]  /*10d0*/  MUFU.EX2 R50, R50 ;  /* 0x0000003200327308 */ /* 0x000e220000000800 */
[----:B------:R-:W-:Y:S01]  /*10e0*/  FFMA.FTZ R57, R46, R57, 1 ;  /* 0x3f8000002e397423 */ /* 0x000fe20000010039 */
[--C-:B------:R-:W-:Y:S02]  /*10f0*/  HADD2.F32 R46, -RZ, R35.reuse.H0_H0 ;  /* 0x20000023ff2e7230 */ /* 0x100fe40000004100 */
[----:B------:R-:W-:Y:S02]  /*1100*/  HADD2.F32 R60, -RZ, R35.H1_H1 ;  /* 0x30000023ff3c7230 */ /* 0x000fe40000004100 */
[----:B------:R-:W-:Y:S01]  /*1110*/  FMUL.FTZ R35, R48, R57 ;  /* 0x0000003930237220 */ /* 0x000fe20000410000 */
[----:B------:R-:W-:Y:S02]  /*1120*/  HADD2.F32 R57, -RZ, R36.H0_H0 ;  /* 0x20000024ff397230 */ /* 0x000fe40000004100 */
[----:B------:R-:W-:Y:S01]  /*1130*/  FMUL.FTZ R51, R46, R51 ;  /* 0x000000332e337220 */ /* 0x000fe20000410000 */
[----:B-1----:R-:W-:Y:S01]  /*1140*/  FADD.FTZ R46, -R43, 1 ;  /* 0x3f8000002b2e7421 */ /* 0x002fe20000010100 */
[----:B------:R-:W-:Y:S01]  /*1150*/  FMUL.FTZ R47, R47, R52 ;  /* 0x000000342f2f7220 */ /* 0x000fe20000410000 */
[----:B------:R-:W-:-:S02]  /*1160*/  FADD.FTZ R48, -R28, R57 ;  /* 0x000000391c307221 */ /* 0x000fc40000010100 */
[----:B------:R-:W-:Y:S01]  /*1170*/  FFMA.FTZ R46, R31, R46, 1 ;  /* 0x3f8000001f2e7423 */ /* 0x000fe2000001002e */
[----:B0-----:R-:W-:-:S03]  /*1180*/  FADD.FTZ R52, R50, 1 ;  /* 0x3f80000032347421 */ /* 0x001fc60000010000 */
[----:B------:R-:W-:Y:S01]  /*1190*/  FMUL.FTZ R43, R43, R46 ;  /* 0x0000002e2b2b7220 */ /* 0x000fe20000410000 */
[----:B------:R-:W-:Y:S01]  /*11a0*/  FMUL.FTZ R46, R19, R48 ;  /* 0x00000030132e7220 */ /* 0x000fe20000410000 */
[----:B------:R-:W0:Y:S03]  /*11b0*/  MUFU.RCP R31, R52 ;  /* 0x00000034001f7308 */ /* 0x000e260000001000 */
[----:B------:R-:W-:Y:S01]  /*11c0*/  FFMA.FTZ R50, R0, R46, R7 ;  /* 0x0000002e00327223 */ /* 0x000fe20000010007 */
[----:B------:R-:W-:-:S03]  /*11d0*/  HADD2.F32 R57, -RZ, R36.H1_H1 ;  /* 0x30000024ff397230 */ /* 0x000fc60000004100 */
[----:B------:R-:W-:Y:S02]  /*11e0*/  FMUL.FTZ R36, R50, -1.4426950216293334961 ;  /* 0xbfb8aa3b32247820 */ /* 0x000fe40000410000 */
[----:B------:R-:W-:Y:S01]  /*11f0*/  FADD.FTZ R48, -R28, R57 ;  /* 0x000000391c307221 */ /* 0x000fe20000010100 */
[----:B------:R-:W-:-:S03]  /*1200*/  FMUL.FTZ R49, R60, R49 ;  /* 0x000000313c317220 */ /* 0x000fc60000410000 */
[----:B------:R-:W1:Y:S01]  /*1210*/  MUFU.EX2 R36, R36 ;  /* 0x0000002400247308 */ /* 0x000e620000000800 */
[----:B------:R-:W-:Y:S01]  /*1220*/  FMUL.FTZ R48, R19, R48 ;  /* 0x0000003013307220 */ /* 0x000fe20000410000 */
[----:B0-----:R-:W-:-:S04]  /*1230*/  FADD.FTZ R60, -R31, 1 ;  /* 0x3f8000001f3c7421 */ /* 0x001fc80000010100 */
[----:B------:R-:W-:Y:S01]  /*1240*/  FFMA.FTZ R60, R33, R60, 1 ;  /* 0x3f800000213c7423 */ /* 0x000fe2000001003c */
[----:B------:R-:W-:-:S04]  /*1250*/  FFMA.FTZ R33, R2, R48, R9 ;  /* 0x0000003002217223 */ /* 0x000fc80000010009 */
[----:B------:R-:W-:Y:S01]  /*1260*/  FMUL.FTZ R59, R33, -1.4426950216293334961 ;  /* 0xbfb8aa3b213b7820 */ /* 0x000fe20000410000 */
[----:B-1----:R-:W-:-:S05]  /*1270*/  FADD.FTZ R52, R36, 1 ;  /* 0x3f80000024347421 */ /* 0x002fca0000010000 */
[----:B------:R-:W0:Y:S08]  /*1280*/  MUFU.EX2 R59, R59 ;  /* 0x0000003b003b7308 */ /* 0x000e300000000800 */
[----:B------:R-:W1:Y:S01]  /*1290*/  MUFU.RCP R52, R52 ;  /* 0x0000003400347308 */ /* 0x000e620000001000 */
[----:B0-----:R-:W-:-:S07]  /*12a0*/  FADD.FTZ R61, R59, 1 ;  /* 0x3f8000003b3d7421 */ /* 0x001fce0000010000 */
[----:B------:R-:W0:Y:S01]  /*12b0*/  MUFU.RCP R36, R61 ;  /* 0x0000003d00247308 */ /* 0x000e220000001000 */
[----:B-1----:R-:W-:-:S04]  /*12c0*/  FADD.FTZ R57, -R52, 1 ;  /* 0x3f80000034397421 */ /* 0x002fc80000010100 */
[----:B------:R-:W-:Y:S01]  /*12d0*/  FFMA.FTZ R57, R50, R57, 1 ;  /* 0x3f80000032397423 */ /* 0x000fe20000010039 */
[--C-:B------:R-:W-:Y:S02]  /*12e0*/  HADD2.F32 R50, -RZ, R37.reuse.H0_H0 ;  /* 0x20000025ff327230 */ /* 0x100fe40000004100 */
[----:B------:R-:W-:Y:S02]  /*12f0*/  HADD2.F32 R37, -RZ, R37.H1_H1 ;  /* 0x30000025ff257230 */ /* 0x000fe40000004100 */
[----:B------:R-:W-:Y:S01]  /*1300*/  FMUL.FTZ R31, R31, R60 ;  /* 0x0000003c1f1f7220 */ /* 0x000fe20000410000 */
[C---:B------:R-:W-:Y:S02]  /*1310*/  FADD.FTZ R60, -R28.reuse, R50 ;  /* 0x000000321c3c7221 */ /* 0x040fe40000010100 */
[----:B------:R-:W-:Y:S01]  /*1320*/  FADD.FTZ R50, -R28, R37 ;  /* 0x000000251c327221 */ /* 0x000fe20000010100 */
[----:B------:R-:W-:Y:S01]  /*1330*/  FMUL.FTZ R28, R52, R57 ;  /* 0x00000039341c7220 */ /* 0x000fe20000410000 */
[----:B------:R-:W-:Y:S01]  /*1340*/  FMUL.FTZ R52, R19, R60 ;  /* 0x0000003c13347220 */ /* 0x000fe20000410000 */
[----:B0-----:R-:W-:-:S04]  /*1350*/  FADD.FTZ R60, -R36, 1 ;  /* 0x3f800000243c7421 */ /* 0x001fc80000010100 */
[----:B------:R-:W-:Y:S01]  /*1360*/  FFMA.FTZ R37, R33, R60, 1 ;  /* 0x3f80000021257423 */ /* 0x000fe2000001003c */
[----:B------:R-:W-:-:S04]  /*1370*/  FFMA.FTZ R33, R4, R52, R11 ;  /* 0x0000003404217223 */ /* 0x000fc8000001000b */
[----:B------:R-:W-:-:S06]  /*1380*/  FMUL.FTZ R59, R33, -1.4426950216293334961 ;  /* 0xbfb8aa3b213b7820 */ /* 0x000fcc0000410000 */
[----:B------:R-:W0:Y:S01]  /*1390*/  MUFU.EX2 R59, R59 ;  /* 0x0000003b003b7308 */ /* 0x000e220000000800 */
[----:B------:R-:W-:Y:S01]  /*13a0*/  FMUL.FTZ R37, R36, R37 ;  /* 0x0000002524257220 */ /* 0x000fe20000410000 */
[----:B---3--:R-:W-:Y:S02]  /*13b0*/  HADD2.F32 R36, -RZ, R38.H0_H0 ;  /* 0x20000026ff247230 */ /* 0x008fe40000004100 */
[----:B0-----:R-:W-:-:S04]  /*13c0*/  FADD.FTZ R60, R59, 1 ;  /* 0x3f8000003b3c7421 */ /* 0x001fc80000010000 */
[----:B------:R-:W0:Y:S01]  /*13d0*/  MUFU.RCP R57, R60 ;  /* 0x0000003c00397308 */ /* 0x000e220000001000 */
[----:B------:R-:W-:Y:S01]  /*13e0*/  FMUL.FTZ R47, R36, R47 ;  /* 0x0000002f242f7220 */ /* 0x000fe20000410000 */
[----:B------:R-:W-:Y:S01]  /*13f0*/  FMUL.FTZ R50, R19, R50 ;  /* 0x0000003213327220 */ /* 0x000fe20000410000 */
[----:B0-----:R-:W-:-:S04]  /*1400*/  FADD.FTZ R36, -R57, 1 ;  /* 0x3f80000039247421 */ /* 0x001fc80000010100 */
[----:B------:R-:W-:-:S04]  /*1410*/  FFMA.FTZ R36, R33, R36, 1 ;  /* 0x3f80000021247423 */ /* 0x000fc80000010024 */
[----:B------:R-:W-:Y:S01]  /*1420*/  FMUL.FTZ R57, R57, R36 ;  /* 0x0000002439397220 */ /* 0x000fe20000410000 */
[----:B------:R-:W-:-:S04]  /*1430*/  FFMA.FTZ R36, R5, R50, R6 ;  /* 0x0000003205247223 */ /* 0x000fc80000010006 */
[----:B------:R-:W-:-:S06]  /*1440*/  FMUL.FTZ R61, R36, -1.4426950216293334961 ;  /* 0xbfb8aa3b243d7820 */ /* 0x000fcc0000410000 */
[----:B------:R-:W0:Y:S01]  /*1450*/  MUFU.EX2 R61, R61 ;  /* 0x0000003d003d7308 */ /* 0x000e220000000800 */
[----:B------:R-:W-:Y:S02]  /*1460*/  HADD2.F32 R38, -RZ, R38.H1_H1 ;  /* 0x30000026ff267230 */ /* 0x000fe40000004100 */
[----:B0-----:R-:W-:-:S05]  /*1470*/  FADD.FTZ R60, R61, 1 ;  /* 0x3f8000003d3c7421 */ /* 0x001fca0000010000 */
[----:B------:R-:W0:Y:S01]  /*1480*/  MUFU.RCP R59, R60 ;  /* 0x0000003c003b7308 */ /* 0x000e220000001000 */
[----:B------:R-:W-:Y:S01]  /*1490*/  FMUL.FTZ R33, R38, R35 ;  /* 0x0000002326217220 */ /* 0x000fe20000410000 */
[----:B------:R-:W-:-:S05]  /*14a0*/  HADD2.F32 R38, -RZ, R39.H0_H0 ;  /* 0x20000027ff267230 */ /* 0x000fca0000004100 */
[----:B------:R-:W-:Y:S01]  /*14b0*/  FMUL.FTZ R43, R38, R43 ;  /* 0x0000002b262b7220 */ /* 0x000fe20000410000 */
[----:B0-----:R-:W-:-:S04]  /*14c0*/  FADD.FTZ R35, -R59, 1 ;  /* 0x3f8000003b237421 */ /* 0x001fc80000010100 */
[----:B------:R-:W-:Y:S01]  /*14d0*/  FFMA.FTZ R38, R36, R35, 1 ;  /* 0x3f80000024267423 */ /* 0x000fe20000010023 */
[----:B------:R-:W-:Y:S02]  /*14e0*/  HADD2.F32 R36, -RZ, R39.H1_H1 ;  /* 0x30000027ff247230 */ /* 0x000fe40000004100 */
[----:B-----5:R-:W-:-:S03]  /*14f0*/  HADD2.F32 R39, -RZ, R40.H0_H0 ;  /* 0x20000028ff277230 */ /* 0x020fc60000004100 */
[----:B------:R-:W-:Y:S01]  /*1500*/  FMUL.FTZ R31, R36, R31 ;  /* 0x0000001f241f7220 */ /* 0x000fe20000410000 */
[--C-:B------:R-:W-:Y:S02]  /*1510*/  HADD2.F32 R36, -RZ, R41.reuse.H1_H1 ;  /* 0x30000029ff247230 */ /* 0x100fe40000004100 */
[----:B------:R-:W-:Y:S01]  /*1520*/  FMUL.FTZ R39, R39, R28 ;  /* 0x0000001c27277220 */ /* 0x000fe20000410000 */
[----:B------:R-:W-:Y:S02]  /*1530*/  HADD2.F32 R28, -RZ, R41.H0_H0 ;  /* 0x20000029ff1c7230 */ /* 0x000fe40000004100 */
[-C--:B------:R-:W-:Y:S01]  /*1540*/  FFMA.FTZ R41, R3, R56.reuse, R26 ;  /* 0x0000003803297223 */ /* 0x080fe2000001001a */
[----:B------:R-:W-:Y:S01]  /*1550*/  FADD.FTZ R60, R56, R27 ;  /* 0x0000001b383c7221 */ /* 0x000fe20000010000 */
[----:B------:R-:W-:Y:S01]  /*1560*/  FADD.FTZ R26, R54, R25 ;  /* 0x00000019361a7221 */ /* 0x000fe20000010000 */
[----:B------:R-:W-:Y:S01]  /*1570*/  FMUL.FTZ R56, R0, R56 ;  /* 0x0000003800387220 */ /* 0x000fe20000410000 */
[----:B------:R-:W-:Y:S01]  /*1580*/  FFMA.FTZ R35, R17, R54, R24 ;  /* 0x0000003611237223 */ /* 0x000fe20000010018 */
[----:B------:R-:W-:-:S02]  /*1590*/  HADD2.F32 R40, -RZ, R40.H1_H1 ;  /* 0x30000028ff287230 */ /* 0x000fc40000004100 */
        /* <DEDUP_REMOVED lines=68> */
[----:B------:R-:W-:Y:S01]  /*19e0*/  FMUL.FTZ R31, R5, R28 ;  /* 0x0000001c051f7220 */ /* 0x000fe20000410000 */
        /* <DEDUP_REMOVED lines=68> */
.L_x_871:
        /* <DEDUP_REMOVED lines=296> */
.L_x_873:
[----:B------:R-:W-:Y:S05]  /*30b0*/  BSYNC.RECONVERGENT B0 ;  /* 0x0000000000007941 */ /* 0x000fea0003800200 */
.L_x_872:
        /* <DEDUP_REMOVED lines=21> */
.L_x_875:
[----:B------:R-:W-:Y:S05]  /*3210*/  BSYNC.RECONVERGENT B0 ;  /* 0x0000000000007941 */ /* 0x000fea0003800200 */
.L_x_874:
        /* <DEDUP_REMOVED lines=22> */
.L_x_878:
[----:B0-----:R-:W2:Y:S04]  /*3380*/  LD.E.STRONG.GPU R37, desc[UR12][R28.64+0x140] ;  /* 0x0001400c1c257980 */ /* 0x001ea8000c10f900 */
[----:B--2---:R-:W-:Y:S01]  /*3390*/  CCTL.IVALL ;  /* 0x00000000ff00798f */ /* 0x004fe20002000000 */
[----:B------:R-:W-:Y:S05]  /*33a0*/  YIELD ;  /* 0x0000000000007946 */ /* 0x000fea0003800000 */
[----:B-----5:R-:W-:-:S04]  /*33b0*/  LOP3.LUT R37, R37, R36, RZ, 0x3c, !PT ;  /* 0x0000002425257212 */ /* 0x020fc800078e3cff */
[----:B------:R-:W-:-:S13]  /*33c0*/  ISETP.GT.AND P2, PT, R37, -0x1, PT ;  /* 0xffffffff2500780c */ /* 0x000fda0003f44270 */
[----:B------:R-:W-:Y:S05]  /*33d0*/  @P2 BRA `(.L_x_878) ;  /* 0xfffffffc00e82947 */ /* 0x000fea000383ffff */
.L_x_877:
[----:B------:R-:W-:Y:S05]  /*33e0*/  WARPSYNC.ALL ;  /* 0x0000000000007948 */ /* 0x000fea0003800000 */
[----:B------:R-:W-:Y:S06]  /*33f0*/  BAR.SYNC.DEFER_BLOCKING 0x0 ;  /* 0x0000000000007b1d */ /* 0x000fec0000010000 */
[----:B------:R-:W-:Y:S05]  /*3400*/  BRA `(.L_x_879) ;  /* 0x0000000000547947 */ /* 0x000fea0003800000 */
.L_x_876:
        /* <DEDUP_REMOVED lines=13> */
.L_x_881:
[----:B------:R-:W2:Y:S04]  /*34e0*/  LD.E.STRONG.GPU R36, desc[UR12][R28.64] ;  /* 0x0000000c1c247980 */ /* 0x000ea8000c10f900 */
[----:B--2---:R-:W-:Y:S01]  /*34f0*/  CCTL.IVALL ;  /* 0x00000000ff00798f */ /* 0x004fe20002000000 */
[----:B------:R-:W-:Y:S05]  /*3500*/  YIELD ;  /* 0x0000000000007946 */ /* 0x000fea0003800000 */
[----:B-----5:R-:W-:-:S04]  /*3510*/  LOP3.LUT R36, R36, R37, RZ, 0x3c, !PT ;  /* 0x0000002524247212 */ /* 0x020fc800078e3cff */
[----:B------:R-:W-:-:S13]  /*3520*/  ISETP.GT.AND P2, PT, R36, -0x1, PT ;  /* 0xffffffff2400780c */ /* 0x000fda0003f44270 */
[----:B------:R-:W-:Y:S05]  /*3530*/  @P2 BRA `(.L_x_881) ;  /* 0xfffffffc00e82947 */ /* 0x000fea000383ffff */
.L_x_880:
[----:B------:R-:W-:Y:S05]  /*3540*/  WARPSYNC.ALL ;  /* 0x0000000000007948 */ /* 0x000fea0003800000 */
[----:B------:R-:W-:Y:S06]  /*3550*/  BAR.SYNC.DEFER_BLOCKING 0x0 ;  /* 0x0000000000007b1d */ /* 0x000fec0000010000 */
.L_x_879:
        /* <DEDUP_REMOVED lines=86> */
[----:B------:R-:W-:-:S02]  /*3ac0*/  F2FP.F16.F32.PACK_AB R16, R17, R18 ;  /* 0x000000121110723e */ /* 0x000fc400000000ff */
[----:B------:R-:W-:Y:S02]  /*3ad0*/  IADD3.X R15, PT, PT, R12, UR9, RZ, P0, !PT ;  /* 0x000000090c0f7c10 */ /* 0x000fe400087fe4ff */
[----:B------:R-:W-:Y:S02]  /*3ae0*/  F2FP.F16.F32.PACK_AB R12, R3, R56 ;  /* 0x00000038030c723e */ /* 0x000fe400000000ff */
[----:B------:R-:W-:Y:S02]  /*3af0*/  F2FP.F16.F32.PACK_AB R13, R38, R13 ;  /* 0x0000000d260d723e */ /* 0x000fe400000000ff */
[----:B------:R-:W-:Y:S02]  /*3b00*/  F2FP.F16.F32.PACK_AB R17, R29, R28 ;  /* 0x0000001c1d11723e */ /* 0x000fe400000000ff */
[----:B------:R-:W-:Y:S01]  /*3b10*/  F2FP.F16.F32.PACK_AB R32, R31, R42 ;  /* 0x0000002a1f20723e */ /* 0x000fe200000000ff */
[----:B------:R0:W-:Y:S01]  /*3b20*/  STG.E.64 desc[UR12][R14.64], R12 ;  /* 0x0000000c0e007986 */ /* 0x0001e2000c101b0c */
[----:B------:R-:W-:-:S02]  /*3b30*/  F2FP.F16.F32.PACK_AB R33, R33, R44 ;  /* 0x0000002c2121723e */ /* 0x000fc400000000ff */
[----:B------:R-:W-:Y:S01]  /*3b40*/  F2FP.F16.F32.PACK_AB R18, R35, R46 ;  /* 0x0000002e2312723e */ /* 0x000fe200000000ff */
[----:B------:R0:W-:Y:S01]  /*3b50*/  STG.E.64 desc[UR12][R14.64+0x5000], R16 ;  /* 0x005000100e007986 */ /* 0x0001e2000c101b0c */
[----:B------:R-:W-:-:S03]  /*3b60*/  F2FP.F16.F32.PACK_AB R19, R19, R52 ;  /* 0x000000341313723e */ /* 0x000fc600000000ff */
[----:B------:R0:W-:Y:S04]  /*3b70*/  STG.E.64 desc[UR12][R14.64+0xa000], R32 ;  /* 0x00a000200e007986 */ /* 0x0001e8000c101b0c */
[----:B------:R0:W-:Y:S01]  /*3b80*/  STG.E.64 desc[UR12][R14.64+0xf000], R18 ;  /* 0x00f000120e007986 */ /* 0x0001e2000c101b0c */
[----:B------:R-:W-:Y:S05]  /*3b90*/  BRA.U !UP0, `(.L_x_882) ;  /* 0xffffffc9083c7547 */ /* 0x000fea000b83ffff */
.L_x_870:
        /* <DEDUP_REMOVED lines=12> */
[----:B------:R-:W-:Y:S01]  /*3c60*/  SHF.R.U32.HI R28, RZ, 0x4, R57 ;  /* 0x00000004ff1c7819 */ /* 0x000fe20000011639 */
        /* <DEDUP_REMOVED lines=14> */
[----:B------:R-:W2:Y:S03]  /*3d50*/  LDCU.64 UR4, c[0x0][0x3d0] ;  /* 0x00007a00ff0477ac */ /* 0x000ea60008000a00 */
[----:B------:R-:W-:Y:S01]  /*3d60*/  IADD3.X R29, PT, PT, R29, -0x1, RZ, P0, !PT ;  /* 0xffffffff1d1d7810 */ /* 0x000fe200007fe4ff */
[----:B-1----:R-:W-:-:S04]  /*3d70*/  ULEA UR8, UR9, UR8, 0x18 ;  /* 0x0000000809087291 */ /* 0x002fc8000f8ec0ff */
[----:B------:R-:W-:Y:S02]  /*3d80*/  IMAD.WIDE.U32 R2, R29, -0x33333333, RZ ;  /* 0xcccccccd1d027825 */ /* 0x000fe400078e00ff */
[----:B------:R-:W-:Y:S02]  /*3d90*/  LEA R26, R31, UR8, 0x7 ;  /* 0x000000081f1a7c11 */ /* 0x000fe4000f8e38ff */
[----:B------:R-:W-:-:S04]  /*3da0*/  IMAD.WIDE.U32 R4, P0, R30, -0x33333334, R2 ;  /* 0xcccccccc1e047825 */ /* 0x000fc80007800002 */
[----:B------:R-:W-:Y:S01]  /*3db0*/  IMAD.WIDE.U32 R2, R30, -0x33333333, RZ ;  /* 0xcccccccd1e027825 */ /* 0x000fe200078e00ff */
[----:B------:R-:W-:Y:S01]  /*3dc0*/  IADD3.X R7, PT, PT, RZ, RZ, RZ, P0, !PT ;  /* 0x000000ffff077210 */ /* 0x000fe200007fe4ff */
[----:B--2---:R-:W-:Y:S01]  /*3dd0*/  UIADD3 UR4, UP0, UPT, UR4, 0xca800, URZ ;  /* 0x000ca80004047890 */ /* 0x004fe2000ff1e0ff */
        /* <DEDUP_REMOVED lines=9> */
[----:B0-----:R-:W-:Y:S02]  /*3e70*/  LEA.HI.X R33, R3, RZ, RZ, 0x1d, P1 ;  /* 0x000000ff03217211 */ /* 0x001fe400008fecff */
        /* <DEDUP_REMOVED lines=11> */
.L_x_894:
        /* <DEDUP_REMOVED lines=26> */
.L_x_887:
        /* <DEDUP_REMOVED lines=33> */
.L_x_886:
[----:B------:R-:W-:Y:S05]  /*42e0*/  BSYNC.RECONVERGENT B1 ;  /* 0x0000000000017941 */ /* 0x000fea0003800200 */
.L_x_885:
        /* <DEDUP_REMOVED lines=25> */
.L_x_889:
[----:B------:R-:W-:Y:S05]  /*4480*/  BSYNC.RECONVERGENT B1 ;  /* 0x0000000000017941 */ /* 0x000fea0003800200 */
.L_x_888:
        /* <DEDUP_REMOVED lines=28> */
.L_x_884:
[----:B------:R-:W-:Y:S05]  /*4650*/  BSYNC.RECONVERGENT B0 ;  /* 0x0000000000007941 */ /* 0x000fea0003800200 */
.L_x_883:
[----:B------:R0:W-:Y:S01]  /*4660*/  STS [R26], R35 ;  /* 0x000000231a007388 */ /* 0x0001e20000000800 */
[----:B------:R-:W1:Y:S01]  /*4670*/  LDC.64 R6, c[0x0][0x388] ;  /* 0x0000e200ff067b82 */ /* 0x000e620000000a00 */
[----:B------:R-:W-:Y:S02]  /*4680*/  ISETP.GT.U32.AND P1, PT, R40, 0x9, PT ;  /* 0x000000092800780c */ /* 0x000fe40003f24070 */
[----:B------:R0:W-:Y:S01]  /*4690*/  STS [R26+0x500], R34 ;  /* 0x000500221a007388 */ /* 0x0001e20000000800 */
[----:B------:R-:W-:-:S04]  /*46a0*/  MOV R8, R28 ;  /* 0x0000001c00087202 */ /* 0x000fc80000000f00 */
[----:B------:R-:W2:Y:S08]  /*46b0*/  LDC.64 R4, c[0x0][0x390] ;  /* 0x0000e400ff047b82 */ /* 0x000eb00000000a00 */
[----:B0-----:R-:W-:Y:S06]  /*46c0*/  BAR.SYNC.DEFER_BLOCKING 0x0 ;  /* 0x0000000000007b1d */ /* 0x001fec0000010000 */
.L_x_893:
        /* <DEDUP_REMOVED lines=32> */
.L_x_904:
        /* <DEDUP_REMOVED lines=10> */
.L_x_892:
[----:B------:R-:W-:Y:S05]  /*4970*/  BSYNC.RECONVERGENT B0 ;  /* 0x0000000000007941 */ /* 0x000fea0003800200 */
.L_x_891:
        /* <DEDUP_REMOVED lines=9> */
.L_x_890:
        /* <DEDUP_REMOVED lines=8> */
.L_x_896:
[----:B------:R-:W-:Y:S05]  /*4a90*/  BSYNC B0 ;  /* 0x0000000000007941 */ /* 0x000fea0003800000 */
.L_x_895:
        /* <DEDUP_REMOVED lines=8> */
.L_x_897:
[----:B------:R-:W-:Y:S01]  /*4b20*/  FADD.FTZ R12, R12, R9 ;  /* 0x000000090c0c7221 */ /* 0x000fe20000010000 */
[----:B------:R-:W-:-:S04]  /*4b30*/  HFMA2 R19, -RZ, RZ, 0, 2.384185791015625e-07 ;  /* 0x00000004ff137431 */ /* 0x000fc800000001ff */
[----:B------:R-:W-:Y:S02]  /*4b40*/  MOV R20, R12 ;  /* 0x0000000c00147202 */ /* 0x000fe40000000f00 */
[----:B------:R-:W-:-:S07]  /*4b50*/  MOV R11, R18 ;  /* 0x00000012000b7202 */ /* 0x000fce0000000f00 */
[----:B------:R-:W-:Y:S05]  /*4b60*/  WARPSYNC.COLLECTIVE R17, `(.L_x_898) ;  /* 0x0000000011087348 */ /* 0x000fea0003c00000 */
[----:B------:R0:W1:Y:S02]  /*4b70*/  SHFL.BFLY P3, R18, R20, R19, R22 ;  /* 0x0c00001314127389 */ /* 0x0000640000060016 */
[----:B01----:R-:W-:Y:S05]  /*4b80*/  ENDCOLLECTIVE ;  /* 0x000000000000791b */ /* 0x003fea0003800000 */
.L_x_898:
[----:B------:R-:W-:-:S05]  /*4b90*/  FADD.FTZ R11, R11, R10 ;  /* 0x0000000a0b0b7221 */ /* 0x000fca0000010000 */
[----:B------:R-:W-:Y:S02]  /*4ba0*/  MOV R20, R11 ;  /* 0x0000000b00147202 */ /* 0x000fe40000000f00 */
[----:B------:R-:W-:-:S07]  /*4bb0*/  MOV R13, R18 ;  /* 0x00000012000d7202 */ /* 0x000fce0000000f00 */
[----:B------:R-:W-:Y:S05]  /*4bc0*/  WARPSYNC.COLLECTIVE R17, `(.L_x_899) ;  /* 0x0000000011087348 */ /* 0x000fea0003c00000 */
[----:B------:R0:W1:Y:S02]  /*4bd0*/  SHFL.BFLY P3, R18, R20, R19, R22 ;  /* 0x0c00001314127389 */ /* 0x0000640000060016 */
[----:B01----:R-:W-:Y:S05]  /*4be0*/  ENDCOLLECTIVE ;  /* 0x000000000000791b */ /* 0x003fea0003800000 */
.L_x_899:
[----:B------:R-:W-:Y:S01]  /*4bf0*/  FADD.FTZ R13, R12, R13 ;  /* 0x0000000d0c0d7221 */ /* 0x000fe20000010000 */
[----:B------:R-:W-:-:S04]  /*4c00*/  HFMA2 R19, -RZ, RZ, 0, 1.1920928955078125e-07 ;  /* 0x00000002ff137431 */ /* 0x000fc800000001ff */
[----:B------:R-:W-:Y:S02]  /*4c10*/  MOV R20, R13 ;  /* 0x0000000d00147202 */ /* 0x000fe40000000f00 */
[----:B------:R-:W-:-:S07]  /*4c20*/  MOV R14, R18 ;  /* 0x00000012000e7202 */ /* 0x000fce0000000f00 */
[----:B------:R-:W-:Y:S05]  /*4c30*/  WARPSYNC.COLLECTIVE R17, `(.L_x_900) ;  /* 0x0000000011087348 */ /* 0x000fea0003c00000 */
[----:B------:R0:W1:Y:S02]  /*4c40*/  SHFL.BFLY P3, R18, R20, R19, R22 ;  /* 0x0c00001314127389 */ /* 0x0000640000060016 */
[----:B01----:R-:W-:Y:S05]  /*4c50*/  ENDCOLLECTIVE ;  /* 0x000000000000791b */ /* 0x003fea0003800000 */
.L_x_900:
[----:B------:R-:W-:-:S05]  /*4c60*/  FADD.FTZ R14, R11, R14 ;  /* 0x0000000e0b0e7221 */ /* 0x000fca0000010000 */
[----:B------:R-:W-:Y:S02]  /*4c70*/  MOV R20, R14 ;  /* 0x0000000e00147202 */ /* 0x000fe40000000f00 */
[----:B------:R-:W-:-:S07]  /*4c80*/  MOV R16, R18 ;  /* 0x0000001200107202 */ /* 0x000fce0000000f00 */
[----:B------:R-:W-:Y:S05]  /*4c90*/  WARPSYNC.COLLECTIVE R17, `(.L_x_901) ;  /* 0x0000000011087348 */ /* 0x000fea0003c00000 */
[----:B------:R0:W1:Y:S02]  /*4ca0*/  SHFL.BFLY P3, R18, R20, R19, R22 ;  /* 0x0c00001314127389 */ /* 0x0000640000060016 */
[----:B01----:R-:W-:Y:S05]  /*4cb0*/  ENDCOLLECTIVE ;  /* 0x000000000000791b */ /* 0x003fea0003800000 */
.L_x_901:
[----:B------:R-:W-:Y:S01]  /*4cc0*/  FADD.FTZ R16, R13, R16 ;  /* 0x000000100d107221 */ /* 0x000fe20000010000 */
[----:B------:R-:W-:-:S04]  /*4cd0*/  HFMA2 R19, -RZ, RZ, 0, 5.9604644775390625e-08 ;  /* 0x00000001ff137431 */ /* 0x000fc800000001ff */
[----:B------:R-:W-:Y:S02]  /*4ce0*/  MOV R20, R16 ;  /* 0x0000001000147202 */ /* 0x000fe40000000f00 */
[----:B------:R-:W-:-:S07]  /*4cf0*/  MOV R9, R18 ;  /* 0x0000001200097202 */ /* 0x000fce0000000f00 */
[----:B------:R-:W-:Y:S05]  /*4d00*/  WARPSYNC.COLLECTIVE R17, `(.L_x_902) ;  /* 0x0000000011087348 */ /* 0x000fea0003c00000 */
[----:B------:R0:W1:Y:S02]  /*4d10*/  SHFL.BFLY P3, R18, R20, R19, R22 ;  /* 0x0c00001314127389 */ /* 0x0000640000060016 */
[----:B01----:R-:W-:Y:S05]  /*4d20*/  ENDCOLLECTIVE ;  /* 0x000000000000791b */ /* 0x003fea0003800000 */
.L_x_902:
[----:B------:R-:W-:-:S05]  /*4d30*/  FADD.FTZ R9, R14, R9 ;  /* 0x000000090e097221 */ /* 0x000fca0000010000 */
[----:B------:R-:W-:Y:S02]  /*4d40*/  MOV R20, R9 ;  /* 0x0000000900147202 */ /* 0x000fe40000000f00 */
[----:B------:R-:W-:-:S07]  /*4d50*/  MOV R15, R18 ;  /* 0x00000012000f7202 */ /* 0x000fce0000000f00 */
[----:B------:R-:W-:Y:S05]  /*4d60*/  WARPSYNC.COLLECTIVE R17, `(.L_x_903) ;  /* 0x0000000011087348 */ /* 0x000fea0003c00000 */
[----:B------:R0:W1:Y:S02]  /*4d70*/  SHFL.BFLY P3, R18, R20, R19, R22 ;  /* 0x0c00001314127389 */ /* 0x0000640000060016 */
[----:B01----:R-:W-:Y:S05]  /*4d80*/  ENDCOLLECTIVE ;  /* 0x000000000000791b */ /* 0x003fea0003800000 */
.L_x_903:
[----:B------:R-:W-:Y:S01]  /*4d90*/  FADD.FTZ R15, R16, R15 ;  /* 0x0000000f100f7221 */ /* 0x000fe20000010000 */
[----:B------:R-:W-:Y:S01]  /*4da0*/  MOV R10, R18 ;  /* 0x00000012000a7202 */ /* 0x000fe20000000f00 */
[----:B------:R-:W-:Y:S06]  /*4db0*/  BRA `(.L_x_904) ;  /* 0xfffffff800c47947 */ /* 0x000fec000383ffff */
.L_x_905:
        /* <DEDUP_REMOVED lines=12> */
.L_x_1153:


//--------------------- .text._ZN13group_norm_v218gn_bwd_cuda_kernelI6__halfLi320ELi1ELi16ELi160ELi64ELb1ELb1ELi32ELi320ELi320ELi4ELb1ELi72ELb0ELb0ELNS_15WgradSyncMethodE1ENS_16CompileConditionILi1000EEEEEvPT_S6_S6_PKS5_S8_S8_S8_PKfflPfPj --------------------------
	.section	.text._ZN13group_norm_v218gn_bwd_cuda_kernelI6__halfLi320ELi1ELi16ELi160ELi64ELb1ELb1ELi32ELi320ELi320ELi4ELb1ELi72ELb0ELb0ELNS_15WgradSyncMethodE1ENS_16CompileConditionILi1000EEEEEvPT_S6_S6_PKS5_S8_S8_S8_PKfflPfPj,"ax",@progbits
	.align	128
        .global         _ZN13group_norm_v218gn_bwd_cuda_kernelI6__halfLi320ELi1ELi16ELi160ELi64ELb1ELb1ELi32ELi320ELi320ELi4ELb1ELi72ELb0ELb0ELNS_15WgradSyncMethodE1ENS_16CompileConditionILi1000EEEEEvPT_S6_S6_PKS5_S8_S8_S8_PKfflPfPj
        .type           _ZN13group_norm_v218gn_bwd_cuda_kernelI6__halfLi320ELi1ELi16ELi160ELi64ELb1ELb1ELi32ELi320ELi320ELi4ELb1ELi72ELb0ELb0ELNS_15WgradSyncMethodE1ENS_16CompileConditionILi1000EEEEEvPT_S6_S6_PKS5_S8_S8_S8_PKfflPfPj,@function
        .size           _ZN13group_norm_v218gn_bwd_cuda_kernelI6__halfLi320ELi1ELi16ELi160ELi64ELb1ELb1ELi32ELi320ELi320ELi4ELb1ELi72ELb0ELb0ELNS_15WgradSyncMethodE1ENS_16CompileConditionILi1000EEEEEvPT_S6_S6_PKS5_S8_S8_S8_PKfflPfPj,(.L_x_1154 - _ZN13group_norm_v218gn_bwd_cuda_kernelI6__halfLi320ELi1ELi16ELi160ELi64ELb1ELb1ELi32ELi320ELi320ELi4ELb1ELi72ELb0ELb0ELNS_15WgradSyncMethodE1ENS_16CompileConditionILi1000EEEEEvPT_S6_S6_PKS5_S8_S8_S8_PKfflPfPj)
        .other          _ZN13group_norm_v218gn_bwd_cuda_kernelI6__halfLi320ELi1ELi16ELi160ELi64ELb1ELb1ELi32ELi320ELi320ELi4ELb1ELi72ELb0ELb0ELNS_15WgradSyncMethodE1ENS_16CompileConditionILi1000EEEEEvPT_S6_S6_PKS5_S8_S8_S8_PKfflPfPj,@"STO_CUDA_ENTRY STV_DEFAULT"
_ZN13group_norm_v218gn_bwd_cuda_kernelI6__halfLi320ELi1ELi16ELi160ELi64ELb1ELb1ELi32ELi320ELi320ELi4ELb1ELi72ELb0ELb0ELNS_15WgradSyncMethodE1ENS_16CompileConditionILi1000EEEEEvPT_S6_S6_PKS5_S8_S8_S8_PKfflPfPj:
.text._ZN13group_norm_v218gn_bwd_cuda_kernelI6__halfLi320ELi1ELi16ELi160ELi64ELb1ELb1ELi32ELi320ELi320ELi4ELb1ELi72ELb0ELb0ELNS_15WgradSyncMethodE1ENS_16CompileConditionILi1000EEEEEvPT_S6_S6_PKS5_S8_S8_S8_PKfflPfPj:
        /* <DEDUP_REMOVED lines=32> */
.L_x_907:
[----:B------:R-:W-:Y:S05]  /*0200*/  BSYNC.RECONVERGENT B0 ;  /* 0x0000000000007941 */ /* 0x000fea0003800200 */
.L_x_906:
        /* <DEDUP_REMOVED lines=25> */
[----:B------:R-:W4:Y:S01]  /*03a0*/  LDG.E.64.CONSTANT R54, desc[UR16][R54.64] ;  /* 0x0000001036367981 */ /* 0x000f22000c1e9b00 */
[----:B------:R-:W-:Y:S02]  /*03b0*/  MOV R3, 0x400 ;  /* 0x0000040000037802 */ /* 0x000fe40000000f00 */
[----:B------:R-:W-:Y:S02]  /*03c0*/  SHF.R.U32.HI R11, RZ, 0x4, R2 ;  /* 0x00000004ff0b7819 */ /* 0x000fe40000011602 */
[----:B------:R-:W-:-:S02]  /*03d0*/  IADD3 R5, PT, PT, R3, 0x2800, RZ ;  /* 0x0000280003057810 */ /* 0x000fc40007ffe0ff */
[C---:B---3--:R-:W-:Y:S02]  /*03e0*/  LEA R7, R12.reuse, R3, 0x18 ;  /* 0x000000030c077211 */ /* 0x048fe400078ec0ff */
[----:B------:R-:W-:Y:S02]  /*03f0*/  IADD3 R6, PT, PT, R3, 0x3480, RZ ;  /* 0x0000348003067810 */ /* 0x000fe40007ffe0ff */
[----:B------:R-:W-:Y:S02]  /*0400*/  SHF.R.U32.HI R9, RZ, 0x2, R2 ;  /* 0x00000002ff097819 */ /* 0x000fe40000011602 */
[----:B------:R-:W-:Y:S02]  /*0410*/  LOP3.LUT R3, R11, R2, RZ, 0x3c, !PT ;  /* 0x000000020b037212 */ /* 0x000fe400078e3cff */
[----:B------:R-:W-:Y:S02]  /*0420*/  MOV R13, UR5 ;  /* 0x00000005000d7c02 */ /* 0x000fe40008000f00 */
[----:B------:R-:W-:-:S02]  /*0430*/  LEA R11, R12, R5, 0x18 ;  /* 0x000000050c0b7211 */ /* 0x000fc400078ec0ff */
[----:B------:R-:W-:Y:S02]  /*0440*/  LEA R8, R8, R9, 0x1 ;  /* 0x0000000908087211 */ /* 0x000fe400078e08ff */
[----:B------:R-:W-:Y:S02]  /*0450*/  SHF.L.U32 R5, R3, 0x3, RZ ;  /* 0x0000000303057819 */ /* 0x000fe400000006ff */
[----:B------:R-:W-:Y:S01]  /*0460*/  SHF.L.U32 R62, R2, 0x1, RZ ;  /* 0x00000001023e7819 */ /* 0x000fe200000006ff */
[----:B------:R-:W-:Y:S01]  /*0470*/  IMAD R14, R8, 0xa0, -R13 ;  /* 0x000000a0080e7824 */ /* 0x000fe200078e0a0d */
[----:B------:R-:W-:Y:S02]  /*0480*/  LEA R3, R12, R6, 0x18 ;  /* 0x000000060c037211 */ /* 0x000fe400078ec0ff */
[----:B------:R-:W-:Y:S01]  /*0490*/  LOP3.LUT R6, R5, 0x18, RZ, 0xc0, !PT ;  /* 0x0000001805067812 */ /* 0x000fe200078ec0ff */
[----:B------:R-:W-:Y:S01]  /*04a0*/  ULOP3.LUT UR4, UR4, 0x3ffe, URZ, 0xc0, !UPT ;  /* 0x00003ffe04047892 */ /* 0x000fe2000f8ec0ff */
[----:B------:R-:W-:-:S02]  /*04b0*/  LOP3.LUT R5, R62, 0x18, RZ, 0xc0, !PT ;  /* 0x000000183e057812 */ /* 0x000fc400078ec0ff */
[----:B------:R-:W-:Y:S02]  /*04c0*/  IADD3 R12, PT, PT, R7, R6, RZ ;  /* 0x00000006070c7210 */ /* 0x000fe40007ffe0ff */
[----:B------:R-:W-:Y:S01]  /*04d0*/  LEA R8, R2, R7, 0x5 ;  /* 0x0000000702087211 */ /* 0x000fe200078e28ff */
[----:B------:R-:W-:Y:S01]  /*04e0*/  ULOP3.LUT UR4, UR4, 0x1, UR18, 0xf8, !UPT ;  /* 0x0000000104047892 */ /* 0x000fe2000f8ef812 */
[----:B------:R-:W-:Y:S02]  /*04f0*/  LOP3.LUT R15, R62, 0x18, RZ, 0xc, !PT ;  /* 0x000000183e0f7812 */ /* 0x000fe400078e0cff */
[C---:B------:R-:W-:Y:S02]  /*0500*/  LOP3.LUT R7, R5.reuse, 0x8, RZ, 0x3c, !PT ;  /* 0x0000000805077812 */ /* 0x040fe400078e3cff */
[----:B------:R-:W-:Y:S02]  /*0510*/  IADD3 R52, PT, PT, R14, 0x4c, RZ ;  /* 0x0000004c0e347810 */ /* 0x000fe40007ffe0ff */
[----:B------:R-:W-:-:S02]  /*0520*/  LOP3.LUT R13, R5, 0x10, RZ, 0x3c, !PT ;  /* 0x00000010050d7812 */ /* 0x000fc400078e3cff */
[C---:B------:R-:W-:Y:S02]  /*0530*/  IADD3 R5, PT, PT, R8.reuse, R5, RZ ;  /* 0x0000000508057210 */ /* 0x040fe40007ffe0ff */
[C---:B------:R-:W-:Y:S02]  /*0540*/  IADD3 R6, PT, PT, R8.reuse, R15, RZ ;  /* 0x0000000f08067210 */ /* 0x040fe40007ffe0ff */
[----:B------:R-:W-:Y:S02]  /*0550*/  IADD3 R7, PT, PT, R8, R7, RZ ;  /* 0x0000000708077210 */ /* 0x000fe40007ffe0ff */
[----:B------:R-:W-:Y:S02]  /*0560*/  IADD3 R56, PT, PT, R14, 0x54, RZ ;  /* 0x000000540e387810 */ /* 0x000fe40007ffe0ff */
[----:B------:R-:W-:Y:S02]  /*0570*/  SHF.R.U32.HI R52, RZ, 0x2, R52 ;  /* 0x00000002ff347819 */ /* 0x000fe40000011634 */
[----:B------:R-:W-:-:S02]  /*0580*/  IADD3 R8, PT, PT, R8, R13, RZ ;  /* 0x0000000d08087210 */ /* 0x000fc40007ffe0ff */
[----:B------:R-:W-:Y:S02]  /*0590*/  IADD3 R49, PT, PT, R14, 0x48, RZ ;  /* 0x000000480e317810 */ /* 0x000fe40007ffe0ff */
[----:B------:R-:W-:Y:S02]  /*05a0*/  SHF.L.U32 R13, R2, 0x3, RZ ;  /* 0x00000003020d7819 */ /* 0x000fe400000006ff */
[----:B------:R-:W-:Y:S02]  /*05b0*/  MOV R15, UR4 ;  /* 0x00000004000f7c02 */ /* 0x000fe40008000f00 */
[----:B------:R-:W-:Y:S02]  /*05c0*/  LOP3.LUT R17, R14, 0x8, RZ, 0xfc, !PT ;  /* 0x000000080e117812 */ /* 0x000fe400078efcff */
[----:B------:R-:W-:Y:S01]  /*05d0*/  SHF.R.U32.HI R64, RZ, 0x2, R56 ;  /* 0x00000002ff407819 */ /* 0x000fe20000011638 */
[----:B------:R-:W-:Y:S01]  /*05e0*/  IMAD R56, R52, 0x28, R11 ;  /* 0x0000002834387824 */ /* 0x000fe200078e020b */
[----:B------:R-:W-:-:S02]  /*05f0*/  IADD3 R29, PT, PT, R14, 0x20, RZ ;  /* 0x000000200e1d7810 */ /* 0x000fc40007ffe0ff */
[----:B------:R-:W-:Y:S02]  /*0600*/  SHF.R.U32.HI R50, RZ, 0x2, R49 ;  /* 0x00000002ff327819 */ /* 0x000fe40000011631 */
[C---:B------:R-:W-:Y:S02]  /*0610*/  IADD3 R53, PT, PT, R14.reuse, 0x50, RZ ;  /* 0x000000500e357810 */ /* 0x040fe40007ffe0ff */
[----:B------:R-:W-:Y:S02]  /*0620*/  IADD3 R57, PT, PT, R14, 0x58, RZ ;  /* 0x000000580e397810 */ /* 0x000fe40007ffe0ff */
[----:B------:R-:W-:Y:S02]  /*0630*/  LOP3.LUT R49, R13, 0x18, RZ, 0xc0, !PT ;  /* 0x000000180d317812 */ /* 0x000fe400078ec0ff */
[----:B------:R-:W-:Y:S01]  /*0640*/  LEA R9, R9, R12, 0x5 ;  /* 0x0000000c09097211 */ /* 0x000fe200078e28ff */
[----:B------:R-:W-:Y:S01]  /*0650*/  IMAD R12, R15, 0xa00, R2 ;  /* 0x00000a000f0c7824 */ /* 0x000fe200078e0202 */
[----:B------:R-:W-:-:S02]  /*0660*/  SHF.R.U32.HI R18, RZ, 0x2, R17 ;  /* 0x00000002ff127819 */ /* 0x000fc40000011611 */
[----:B------:R-:W-:Y:S02]  /*0670*/  SHF.R.U32.HI R30, RZ, 0x2, R29 ;  /* 0x00000002ff1e7819 */ /* 0x000fe4000001161d */
[----:B------:R-:W-:Y:S02]  /*0680*/  SHF.R.U32.HI R58, RZ, 0x2, R53 ;  /* 0x00000002ff3a7819 */ /* 0x000fe40000011635 */
[----:B------:R-:W-:Y:S02]  /*0690*/  SHF.R.U32.HI R66, RZ, 0x2, R57 ;  /* 0x00000002ff427819 */ /* 0x000fe40000011639 */
[----:B------:R-:W-:Y:S01]  /*06a0*/  IADD3 R29, PT, PT, R49, R56, RZ ;  /* 0x00000038311d7210 */ /* 0x000fe20007ffe0ff */
[--C-:B------:R-:W-:Y:S01]  /*06b0*/  IMAD R18, R18, 0x28, R11.reuse ;  /* 0x0000002812127824 */ /* 0x100fe200078e020b */
[----:B------:R-:W-:Y:S01]  /*06c0*/  LOP3.LUT R27, R14, 0x1c, RZ, 0xfc, !PT ;  /* 0x0000001c0e1b7812 */ /* 0x000fe200078efcff */
[--C-:B------:R-:W-:Y:S01]  /*06d0*/  IMAD R30, R30, 0x28, R11.reuse ;  /* 0x000000281e1e7824 */ /* 0x100fe200078e020b */
[----:B------:R-:W-:Y:S01]  /*06e0*/  IADD3 R12, PT, PT, R12, UR5, RZ ;  /* 0x000000050c0c7c10 */ /* 0x000fe2000fffe0ff */
[----:B------:R-:W-:Y:S01]  /*06f0*/  IMAD R58, R58, 0x28, R11 ;  /* 0x000000283a3a7824 */ /* 0x000fe200078e020b */
        /* <DEDUP_REMOVED lines=16> */
[----:B------:R-:W-:Y:S01]  /*0800*/  SHF.L.U32 R53, R12, 0x1, RZ ;  /* 0x000000010c357819 */ /* 0x000fe200000006ff */
[----:B------:R-:W-:Y:S01]  /*0810*/  USHF.L.U32 UR4, UR18, 0x5, URZ ;  /* 0x0000000512047899 */ /* 0x000fe200080006ff */
        /* <DEDUP_REMOVED lines=15> */
[----:B------:R-:W-:Y:S02]  /*0910*/  SHF.R.U32.HI R16, RZ, 0x2, R14 ;  /* 0x00000002ff107819 */ /* 0x000fe4000001160e */
[----:B------:R-:W-:Y:S02]  /*0920*/  IADD3 R93, PT, PT, R14, 0x9c, RZ ;  /* 0x0000009c0e5d7810 */ /* 0x000fe40007ffe0ff */
[C---:B------:R-:W-:Y:S02]  /*0930*/  IADD3 R12, PT, PT, R49.reuse, R18, RZ ;  /* 0x00000012310c7210 */ /* 0x040fe40007ffe0ff */
[----:B------:R-:W-:Y:S02]  /*0940*/  SHF.R.U32.HI R14, RZ, 0x2, R15 ;  /* 0x00000002ff0e7819 */ /* 0x000fe4000001160f */
[----:B------:R-:W-:Y:S01]  /*0950*/  IADD3 R18, PT, PT, R49, R30, RZ ;  /* 0x0000001e31127210 */ /* 0x000fe20007ffe0ff */
[----:B------:R-:W-:Y:S01]  /*0960*/  IMAD R64, R64, 0x28, R11 ;  /* 0x0000002840407824 */ /* 0x000fe200078e020b */
[----:B------:R-:W-:-:S02]  /*0970*/  SHF.R.U32.HI R20, RZ, 0x2, R19 ;  /* 0x00000002ff147819 */ /* 0x000fc40000011613 */
[----:B------:R-:W-:Y:S02]  /*0980*/  SHF.R.U32.HI R22, RZ, 0x2, R21 ;  /* 0x00000002ff167819 */ /* 0x000fe40000011615 */
[----:B------:R-:W-:Y:S02]  /*0990*/  SHF.R.U32.HI R24, RZ, 0x2, R23 ;  /* 0x00000002ff187819 */ /* 0x000fe40000011617 */
[----:B------:R-:W-:Y:S02]  /*09a0*/  SHF.R.U32.HI R26, RZ, 0x2, R25 ;  /* 0x00000002ff1a7819 */ /* 0x000fe40000011619 */
        /* <DEDUP_REMOVED lines=8> */
[----:B------:R-:W-:Y:S02]  /*0a30*/  SHF.R.U32.HI R42, RZ, 0x2, R41 ;  /* 0x00000002ff2a7819 */ /* 0x000fe40000011629 */
[----:B------:R-:W-:-:S02]  /*0a40*/  SHF.R.U32.HI R44, RZ, 0x2, R43 ;  /* 0x00000002ff2c7819 */ /* 0x000fc4000001162b */
[----:B------:R-:W-:Y:S02]  /*0a50*/  SHF.R.U32.HI R46, RZ, 0x2, R45 ;  /* 0x00000002ff2e7819 */ /* 0x000fe4000001162d */
[----:B------:R-:W-:Y:S01]  /*0a60*/  SHF.R.U32.HI R48, RZ, 0x2, R47 ;  /* 0x00000002ff307819 */ /* 0x000fe2000001162f */
[----:B------:R-:W-:Y:S01]  /*0a70*/  IMAD R50, R50, 0x28, R11 ;  /* 0x0000002832327824 */ /* 0x000fe200078e020b */
[----:B------:R-:W-:Y:S02]  /*0a80*/  SHF.R.U32.HI R70, RZ, 0x2, R63 ;  /* 0x00000002ff467819 */ /* 0x000fe4000001163f */
[----:B------:R-:W-:Y:S02]  /*0a90*/  SHF.R.U32.HI R72, RZ, 0x2, R65 ;  /* 0x00000002ff487819 */ /* 0x000fe40000011641 */
[----:B------:R-:W-:Y:S02]  /*0aa0*/  SHF.R.U32.HI R74, RZ, 0x2, R67 ;  /* 0x00000002ff4a7819 */ /* 0x000fe40000011643 */
        /* <DEDUP_REMOVED lines=11> */
[----:B------:R-:W-:Y:S01]  /*0b60*/  SHF.R.U32.HI R98, RZ, 0x2, R91 ;  /* 0x00000002ff627819 */ /* 0x000fe2000001165b */
[----:B------:R-:W-:Y:S01]  /*0b70*/  IMAD R16, R16, 0x28, R11 ;  /* 0x0000002810107824 */ /* 0x000fe200078e020b */
[----:B------:R-:W-:Y:S01]  /*0b80*/  SHF.R.U32.HI R100, RZ, 0x2, R93 ;  /* 0x00000002ff647819 */ /* 0x000fe2000001165d */
[--C-:B------:R-:W-:Y:S01]  /*0b90*/  IMAD R14, R14, 0x28, R11.reuse ;  /* 0x000000280e0e7824 */ /* 0x100fe200078e020b */
[----:B------:R-:W-:Y:S01]  /*0ba0*/  ULEA UR10, UP0, UR9, UR10, 0x2 ;  /* 0x0000000a090a7291 */ /* 0x000fe2000f8010ff */
[--C-:B------:R-:W-:Y:S01]  /*0bb0*/  IMAD R20, R20, 0x28, R11.reuse ;  /* 0x0000002814147824 */ /* 0x100fe200078e020b */
[----:B------:R-:W-:Y:S01]  /*0bc0*/  MOV R102, UR4 ;  /* 0x0000000400667c02 */ /* 0x000fe20008000f00 */
[--C-:B------:R-:W-:Y:S01]  /*0bd0*/  IMAD R22, R22, 0x28, R11.reuse ;  /* 0x0000002816167824 */ /* 0x100fe200078e020b */
[----:B------:R-:W-:Y:S01]  /*0be0*/  USHF.L.U32 UR5, UR18, 0x1, URZ ;  /* 0x0000000112057899 */ /* 0x000fe200080006ff */
[--C-:B------:R-:W-:Y:S01]  /*0bf0*/  IMAD R24, R24, 0x28, R11.reuse ;  /* 0x0000002818187824 */ /* 0x100fe200078e020b */
[----:B------:R-:W-:Y:S01]  /*0c00*/  IADD3 R31, PT, PT, R49, R64, RZ ;  /* 0x00000040311f7210 */ /* 0x000fe20007ffe0ff */
[----:B------:R-:W-:-:S02]  /*0c10*/  IMAD R26, R26, 0x28, R11 ;  /* 0x000000281a1a7824 */ /* 0x000fc400078e020b */
[--C-:B------:R-:W-:Y:S01]  /*0c20*/  IMAD R52, R10, 0x28, R11.reuse ;  /* 0x000000280a347824 */ /* 0x100fe200078e020b */
[----:B------:R-:W-:Y:S01]  /*0c30*/  IADD3 R17, PT, PT, R49, R28, RZ ;  /* 0x0000001c31117210 */ /* 0x000fe20007ffe0ff */
[--C-:B------:R-:W-:Y:S02]  /*0c40*/  IMAD R32, R32, 0x28, R11.reuse ;  /* 0x0000002820207824 */ /* 0x100fe400078e020b */
[--C-:B------:R-:W-:Y:S02]  /*0c50*/  IMAD R34, R34, 0x28, R11.reuse ;  /* 0x0000002822227824 */ /* 0x100fe400078e020b */
[--C-:B------:R-:W-:Y:S02]  /*0c60*/  IMAD R36, R36, 0x28, R11.reuse ;  /* 0x0000002824247824 */ /* 0x100fe400078e020b */
[--C-:B------:R-:W-:Y:S02]  /*0c70*/  IMAD R38, R38, 0x28, R11.reuse ;  /* 0x0000002826267824 */ /* 0x100fe400078e020b */
[----:B------:R-:W-:-:S02]  /*0c80*/  IMAD R40, R40, 0x28, R11 ;  /* 0x0000002828287824 */ /* 0x000fc400078e020b */
[--C-:B------:R-:W-:Y:S02]  /*0c90*/  IMAD R42, R42, 0x28, R11.reuse ;  /* 0x000000282a2a7824 */ /* 0x100fe400078e020b */
[--C-:B------:R-:W-:Y:S02]  /*0ca0*/  IMAD R44, R44, 0x28, R11.reuse ;  /* 0x000000282c2c7824 */ /* 0x100fe400078e020b */
[--C-:B------:R-:W-:Y:S02]  /*0cb0*/  IMAD R46, R46, 0x28, R11.reuse ;  /* 0x000000282e2e7824 */ /* 0x100fe400078e020b */
[--C-:B------:R-:W-:Y:S01]  /*0cc0*/  IMAD R48, R48, 0x28, R11.reuse ;  /* 0x0000002830307824 */ /* 0x100fe200078e020b */
[----:B------:R-:W-:Y:S01]  /*0cd0*/  IADD3 R28, PT, PT, R49, R50, RZ ;  /* 0x00000032311c7210 */ /* 0x000fe20007ffe0ff */
[--C-:B------:R-:W-:Y:S01]  /*0ce0*/  IMAD R66, R66, 0x28, R11.reuse ;  /* 0x0000002842427824 */ /* 0x100fe200078e020b */
[----:B------:R-:W-:Y:S01]  /*0cf0*/  USHF.R.U32.HI UR20, URZ, 0x3, UR9 ;  /* 0x00000003ff147899 */ /* 0x000fe20008011609 */
[----:B------:R-:W-:-:S02]  /*0d00*/  IMAD R68, R68, 0x28, R11 ;  /* 0x0000002844447824 */ /* 0x000fc400078e020b */
[--C-:B------:R-:W-:Y:S02]  /*0d10*/  IMAD R70, R70, 0x28, R11.reuse ;  /* 0x0000002846467824 */ /* 0x100fe400078e020b */
        /* <DEDUP_REMOVED lines=8> */
[--C-:B------:R-:W-:Y:S02]  /*0da0*/  IMAD R88, R88, 0x28, R11.reuse ;  /* 0x0000002858587824 */ /* 0x100fe400078e020b */
[----:B------:R-:W-:Y:S02]  /*0db0*/  IMAD R90, R90, 0x28, R11 ;  /* 0x000000285a5a7824 */ /* 0x000fe400078e020b */
[----:B--2---:R-:W-:-:S02]  /*0dc0*/  HADD2.F32 R57, -RZ, R60.H0_H0 ;  /* 0x2000003cff397230 */ /* 0x004fc40000004100 */
[----:B------:R-:W-:Y:S01]  /*0dd0*/  HADD2.F32 R56, -RZ, R60.H1_H1 ;  /* 0x3000003cff387230 */ /* 0x000fe20000004100 */
[----:B------:R-:W-:Y:S01]  /*0de0*/  LOP3.LUT R60, R4, 0xffff, RZ, 0xc0, !PT ;  /* 0x0000ffff043c7812 */ /* 0x000fe200078ec0ff */
[----:B------:R-:W-:-:S04]  /*0df0*/  HADD2.F32 R59, -RZ, R61.H0_H0 ;  /* 0x2000003dff3b7230 */ /* 0x000fc80000004100 */
[----:B------:R-:W-:Y:S02]  /*0e00*/  IMAD R60, R60, 0xccd, RZ ;  /* 0x00000ccd3c3c7824 */ /* 0x000fe400078e02ff */
[----:B------:R-:W-:Y:S01]  /*0e10*/  HADD2.F32 R58, -RZ, R61.H1_H1 ;  /* 0x3000003dff3a7230 */ /* 0x000fe20000004100 */
[----:B------:R-:W-:Y:S02]  /*0e20*/  MOV R61, UR15 ;  /* 0x0000000f003d7c02 */ /* 0x000fe40008000f00 */
[----:B------:R-:W-:Y:S01]  /*0e30*/  SHF.R.U32.HI R60, RZ, 0x13, R60 ;  /* 0x00000013ff3c7819 */ /* 0x000fe2000001163c */
[--C-:B------:R-:W-:Y:S02]  /*0e40*/  IMAD R92, R92, 0x28, R11.reuse ;  /* 0x000000285c5c7824 */ /* 0x100fe400078e020b */
[--C-:B------:R-:W-:Y:S02]  /*0e50*/  IMAD R94, R94, 0x28, R11.reuse ;  /* 0x000000285e5e7824 */ /* 0x100fe400078e020b */
[----:B------:R-:W-:-:S02]  /*0e60*/  IMAD R96, R96, 0x28, R11 ;  /* 0x0000002860607824 */ /* 0x000fc400078e020b */
[--C-:B------:R-:W-:Y:S02]  /*0e70*/  IMAD R98, R98, 0x28, R11.reuse ;  /* 0x0000002862627824 */ /* 0x100fe400078e020b */
[----:B------:R-:W-:Y:S01]  /*0e80*/  IMAD R64, R61, -0x2, R60 ;  /* 0xfffffffe3d407824 */ /* 0x000fe200078e023c */
[----:B------:R-:W-:Y:S01]  /*0e90*/  ULEA.HI.X UR11, UR9, UR11, URZ, 0x2, UP0 ;  /* 0x0000000b090b7291 */ /* 0x000fe200080f14ff */
[----:B------:R-:W-:Y:S01]  /*0ea0*/  IMAD R100, R100, 0x28, R11 ;  /* 0x0000002864647824 */ /* 0x000fe200078e020b */
[----:B------:R-:W-:Y:S01]  /*0eb0*/  IADD3 R10, PT, PT, R16, R49, RZ ;  /* 0x00000031100a7210 */ /* 0x000fe20007ffe0ff */
[----:B------:R-:W-:Y:S01]  /*0ec0*/  ULOP3.LUT UR5, UR5, 0x2, URZ, 0xc0, !UPT ;  /* 0x0000000205057892 */ /* 0x000fe2000f8ec0ff */
[----:B------:R-:W-:Y:S01]  /*0ed0*/  IADD3 R11, PT, PT, R49, R14, RZ ;  /* 0x0000000e310b7210 */ /* 0x000fe20007ffe0ff */
[----:B----4-:R-:W-:Y:S01]  /*0ee0*/  IMAD.WIDE.U32 R160, R53, 0x4, R160 ;  /* 0x0000000435a07825 */ /* 0x010fe200078e00a0 */
[----:B------:R-:W-:Y:S02]  /*0ef0*/  LOP3.LUT R50, R51, 0x20, R102, 0xf8, !PT ;  /* 0x0000002033327812 */ /* 0x000fe400078ef866 */
[C---:B------:R-:W-:Y:S01]  /*0f00*/  IADD3 R13, PT, PT, R49.reuse, R20, RZ ;  /* 0x00000014310d7210 */ /* 0x040fe20007ffe0ff */
[----:B------:R-:W-:Y:S01]  /*0f10*/  HADD2.F32 R53, -RZ, R54.H1_H1 ;  /* 0x30000036ff357230 */ /* 0x000fe20000004100 */
[----:B------:R-:W-:-:S02]  /*0f20*/  IADD3 R14, PT, PT, R49, R22, RZ ;  /* 0x00000016310e7210 */ /* 0x000fc40007ffe0ff */
[C---:B------:R-:W-:Y:S02]  /*0f30*/  IADD3 R15, PT, PT, R49.reuse, R24, RZ ;  /* 0x00000018310f7210 */ /* 0x040fe40007ffe0ff */
[----:B------:R-:W-:Y:S02]  /*0f40*/  IADD3 R16, PT, PT, R49, R26, RZ ;  /* 0x0000001a31107210 */ /* 0x000fe40007ffe0ff */
[----:B------:R-:W-:Y:S01]  /*0f50*/  LEA R51, R51, R52, 0x3 ;  /* 0x0000003433337211 */ /* 0x000fe200078e18ff */
[----:B------:R-:W-:Y:S01]  /*0f60*/  HADD2.F32 R52, -RZ, R54.H0_H0 ;  /* 0x20000036ff347230 */ /* 0x000fe20000004100 */
[C---:B------:R-:W-:Y:S01]  /*0f70*/  IADD3 R19, PT, PT, R49.reuse, R32, RZ ;  /* 0x0000002031137210 */ /* 0x040fe20007ffe0ff */
[----:B------:R-:W-:Y:S01]  /*0f80*/  HADD2.F32 R54, -RZ, R55.H0_H0 ;  /* 0x20000037ff367230 */ /* 0x000fe20000004100 */
[C---:B------:R-:W-:Y:S01]  /*0f90*/  IADD3 R20, PT, PT, R49.reuse, R34, RZ ;  /* 0x0000002231147210 */ /* 0x040fe20007ffe0ff */
[----:B------:R-:W-:Y:S01]  /*0fa0*/  UISETP.NE.AND UP0, UPT, UR18, URZ, UPT ;  /* 0x000000ff1200728c */ /* 0x000fe2000bf05270 */
[C---:B------:R-:W-:Y:S01]  /*0fb0*/  IADD3 R21, PT, PT, R49.reuse, R36, RZ ;  /* 0x0000002431157210 */ /* 0x040fe20007ffe0ff */
[----:B------:R-:W-:Y:S01]  /*0fc0*/  ULOP3.LUT UP1, URZ, UR20, UR18, URZ, 0xfc, !UPT ;  /* 0x0000001214ff7292 */ /* 0x000fe2000f82fcff */
[----:B------:R-:W-:-:S02]  /*0fd0*/  IADD3 R22, PT, PT, R49, R38, RZ ;  /* 0x0000002631167210 */ /* 0x000fc40007ffe0ff */
[C---:B------:R-:W-:Y:S02]  /*0fe0*/  IADD3 R23, PT, PT, R49.reuse, R40, RZ ;  /* 0x0000002831177210 */ /* 0x040fe40007ffe0ff */
[C---:B------:R-:W-:Y:S02]  /*0ff0*/  IADD3 R24, PT, PT, R49.reuse, R42, RZ ;  /* 0x0000002a31187210 */ /* 0x040fe40007ffe0ff */
[C---:B------:R-:W-:Y:S02]  /*1000*/  IADD3 R25, PT, PT, R49.reuse, R44, RZ ;  /* 0x0000002c31197210 */ /* 0x040fe40007ffe0ff */
[C---:B------:R-:W-:Y:S02]  /*1010*/  IADD3 R26, PT, PT, R49.reuse, R46, RZ ;  /* 0x0000002e311a7210 */ /* 0x040fe40007ffe0ff */
[C---:B------:R-:W-:Y:S01]  /*1020*/  IADD3 R27, PT, PT, R49.reuse, R48, RZ ;  /* 0x00000030311b7210 */ /* 0x040fe20007ffe0ff */
[----:B------:R-:W-:Y:S01]  /*1030*/  HADD2.F32 R55, -RZ, R55.H1_H1 ;  /* 0x30000037ff377230 */ /* 0x000fe20000004100 */
[----:B------:R-:W-:-:S02]  /*1040*/  IADD3 R32, PT, PT, R49, R66, RZ ;  /* 0x0000004231207210 */ /* 0x000fc40007ffe0ff */
[C---:B------:R-:W-:Y:S02]  /*1050*/  IADD3 R33, PT, PT, R49.reuse, R68, RZ ;  /* 0x0000004431217210 */ /* 0x040fe40007ffe0ff */
[----:B------:R-:W-:Y:S02]  /*1060*/  CS2R R68, SRZ ;  /* 0x0000000000447805 */ /* 0x000fe4000001ff00 */
[C---:B------:R-:W-:Y:S02]  /*1070*/  IADD3 R34, PT, PT, R49.reuse, R70, RZ ;  /* 0x0000004631227210 */ /* 0x040fe40007ffe0ff */
[C---:B------:R-:W-:Y:S02]  /*1080*/  IADD3 R35, PT, PT, R49.reuse, R72, RZ ;  /* 0x0000004831237210 */ /* 0x040fe40007ffe0ff */
[----:B------:R-:W-:Y:S02]  /*1090*/  IADD3 R36, PT, PT, R49, R74, RZ ;  /* 0x0000004a31247210 */ /* 0x000fe40007ffe0ff */
[----:B------:R-:W-:-:S02]  /*10a0*/  CS2R R74, SRZ ;  /* 0x00000000004a7805 */ /* 0x000fc4000001ff00 */
[C---:B------:R-:W-:Y:S02]  /*10b0*/  IADD3 R37, PT, PT, R49.reuse, R76, RZ ;  /* 0x0000004c31257210 */ /* 0x040fe40007ffe0ff */
[C---:B------:R-:W-:Y:S02]  /*10c0*/  IADD3 R38, PT, PT, R49.reuse, R78, RZ ;  /* 0x0000004e31267210 */ /* 0x040fe40007ffe0ff */
[C---:B------:R-:W-:Y:S02]  /*10d0*/  IADD3 R39, PT, PT, R49.reuse, R80, RZ ;  /* 0x0000005031277210 */ /* 0x040fe40007ffe0ff */
[C---:B------:R-:W-:Y:S02]  /*10e0*/  IADD3 R40, PT, PT, R49.reuse, R82, RZ ;  /* 0x0000005231287210 */ /* 0x040fe40007ffe0ff */
[C---:B------:R-:W-:Y:S02]  /*10f0*/  IADD3 R41, PT, PT, R49.reuse, R84, RZ ;  /* 0x0000005431297210 */ /* 0x040fe40007ffe0ff */
[----:B------:R-:W-:-:S02]  /*1100*/  IADD3 R42, PT, PT, R49, R86, RZ ;  /* 0x00000056312a7210 */ /* 0x000fc40007ffe0ff */
[C---:B------:R-:W-:Y:S02]  /*1110*/  IADD3 R43, PT, PT, R49.reuse, R88, RZ ;  /* 0x00000058312b7210 */ /* 0x040fe40007ffe0ff */
[----:B------:R-:W-:Y:S02]  /*1120*/  CS2R R88, SRZ ;  /* 0x0000000000587805 */ /* 0x000fe4000001ff00 */
[C---:B------:R-:W-:Y:S02]  /*1130*/  IADD3 R44, PT, PT, R49.reuse, R90, RZ ;  /* 0x0000005a312c7210 */ /* 0x040fe40007ffe0ff */
[C---:B------:R-:W-:Y:S02]  /*1140*/  IADD3 R45, PT, PT, R49.reuse, R92, RZ ;  /* 0x0000005c312d7210 */ /* 0x040fe40007ffe0ff */
[----:B------:R-:W-:Y:S02]  /*1150*/  CS2R R92, SRZ ;  /* 0x00000000005c7805 */ /* 0x000fe4000001ff00 */
[----:B------:R-:W-:-:S02]  /*1160*/  IADD3 R46, PT, PT, R49, R94, RZ ;  /* 0x0000005e312e7210 */ /* 0x000fc40007ffe0ff */
[C---:B------:R-:W-:Y:S02]  /*1170*/  IADD3 R47, PT, PT, R49.reuse, R96, RZ ;  /* 0x00000060312f7210 */ /* 0x040fe40007ffe0ff */
[C---:B------:R-:W-:Y:S02]  /*1180*/  IADD3 R48, PT, PT, R49.reuse, R98, RZ ;  /* 0x0000006231307210 */ /* 0x040fe40007ffe0ff */
[-C--:B------:R-:W-:Y:S01]  /*1190*/  LEA R63, R64, R3.reuse, 0x3 ;  /* 0x00000003403f7211 */ /* 0x080fe200078e18ff */
[----:B------:R-:W-:Y:S01]  /*11a0*/  UMOV UR8, 0x1 ;  /* 0x0000000100087882 */ /* 0x000fe20000000000 */
[----:B------:R-:W-:Y:S01]  /*11b0*/  IADD3 R49, PT, PT, R49, R100, RZ ;  /* 0x0000006431317210 */ /* 0x000fe20007ffe0ff */
[----:B------:R-:W-:Y:S01]  /*11c0*/  UMOV UR14, 0x7fffffef ;  /* 0x7fffffef000e7882 */ /* 0x000fe20000000000 */
[----:B------:R-:W-:Y:S02]  /*11d0*/  MOV R162, UR10 ;  /* 0x0000000a00a27c02 */ /* 0x000fe40008000f00 */
[----:B------:R-:W-:-:S02]  /*11e0*/  LEA R64, R2, R3, 0x2 ;  /* 0x0000000302407211 */ /* 0x000fc400078e10ff */
[----:B------:R-:W-:Y:S01]  /*11f0*/  LOP3.LUT R61, R62, 0x3fe, RZ, 0xc0, !PT ;  /* 0x000003fe3e3d7812 */ /* 0x000fe200078ec0ff */
[----:B------:R-:W0:Y:S01]  /*1200*/  LDCU UR19, c[0x0][0x374] ;  /* 0x00006e80ff1377ac */ /* 0x000e220008000800 */
[----:B------:R-:W-:Y:S02]  /*1210*/  MOV R163, UR11 ;  /* 0x0000000b00a37c02 */ /* 0x000fe40008000f00 */
[----:B------:R-:W-:Y:S01]  /*1220*/  IADD3 R62, PT, PT, R2, UR5, RZ ;  /* 0x00000005023e7c10 */ /* 0x000fe2000fffe0ff */
[----:B------:R-:W-:Y:S01]  /*1230*/  UMOV UR4, URZ ;  /* 0x000000ff00047c82 */ /* 0x000fe20008000000 */
[----:B------:R-:W-:Y:S02]  /*1240*/  USEL UR8, UR8, 0x7fffffff, UP0 ;  /* 0x7fffffff08087887 */ /* 0x000fe40008000000 */
[----:B------:R-:W-:Y:S01]  /*1250*/  USEL UR14, UR14, 0x1, !UP1 ;  /* 0x000000010e0e7887 */ /* 0x000fe2000c800000 */
[----:B------:R-:W-:Y:S01]  /*1260*/  UMOV UR11, UR9 ;  /* 0x00000009000b7c82 */ /* 0x000fe20008000000 */
[----:B------:R-:W-:-:S10]  /*1270*/  UMOV UR5, URZ ;  /* 0x000000ff00057c82 */ /* 0x000fd40008000000 */
.L_x_921:
[----:B------:R-:W-:Y:S01]  /*1280*/  USHF.R.U64 UR22, UR11, 0x3, UR5 ;  /* 0x000000030b167899 */ /* 0x000fe20008001205 */
[----:B-1----:R-:W-:Y:S01]  /*1290*/  HFMA2 R71, -RZ, RZ, 0, 0 ;  /* 0x00000000ff477431 */ /* 0x002fe200000001ff */
[----:B------:R-:W-:Y:S01]  /*12a0*/  USHF.R.U32.HI UR10, URZ, 0x3, UR5 ;  /* 0x00000003ff0a7899 */ /* 0x000fe20008011605 */
[----:B------:R-:W-:Y:S01]  /*12b0*/  MOV R70, R4 ;  /* 0x0000000400467202 */ /* 0x000fe20000000f00 */
[----:B------:R-:W-:Y:S02]  /*12c0*/  USHF.L.U32 UR20, UR22, 0x5, URZ ;  /* 0x0000000516147899 */ /* 0x000fe400080006ff */
[----:B------:R-:W-:Y:S02]  /*12d0*/  USHF.L.U64.HI UR21, UR22, 0x5, UR10 ;  /* 0x0000000516157899 */ /* 0x000fe4000801020a */
[----:B------:R-:W-:Y:S01]  /*12e0*/  MOV R3, UR22 ;  /* 0x0000001600037c02 */ /* 0x000fe20008000f00 */
[----:B------:R-:W1:Y:S01]  /*12f0*/  LDCU.64 UR24, c[0x0][0x3b8] ;  /* 0x00007700ff1877ac */ /* 0x000e620008000a00 */
[----:B------:R-:W-:-:S02]  /*1300*/  MOV R66, UR20 ;  /* 0x0000001400427c02 */ /* 0x000fc40008000f00 */
[----:B------:R-:W-:Y:S01]  /*1310*/  MOV R67, UR21 ;  /* 0x0000001500437c02 */ /* 0x000fe20008000f00 */
[----:B------:R-:W-:Y:S01]  /*1320*/  IMAD.WIDE.U32 R70, R3, 0x28000, R70 ;  /* 0x0002800003467825 */ /* 0x000fe200078e0046 */
[----:B------:R-:W-:-:S03]  /*1330*/  UIMAD UR10, UR10, 0x28000, URZ ;  /* 0x000280000a0a78a4 */ /* 0x000fc6000f8e02ff */
[----:B------:R-:W2:Y:S01]  /*1340*/  LDCU.64 UR20, c[0x0][0x3a0] ;  /* 0x00007400ff1477ac */ /* 0x000ea20008000a00 */
[----:B------:R-:W-:-:S04]  /*1350*/  IMAD.WIDE.U32 R66, R60, 0x2, R66 ;  /* 0x000000023c427825 */ /* 0x000fc800078e0042 */
[----:B------:R-:W-:Y:S01]  /*1360*/  IMAD R3, R50, 0xa00, RZ ;  /* 0x00000a0032037824 */ /* 0x000fe200078e02ff */
[----:B-1----:R-:W-:-:S04]  /*1370*/  LEA R84, P0, R66, UR24, 0x2 ;  /* 0x0000001842547c11 */ /* 0x002fc8000f8010ff */
[----:B------:R-:W-:Y:S02]  /*1380*/  IADD3 R3, P1, PT, R3, R70, RZ ;  /* 0x0000004603037210 */ /* 0x000fe40007f3e0ff */
[----:B------:R-:W-:Y:S02]  /*1390*/  LEA.HI.X R85, R66, UR25, R67, 0x2, P0 ;  /* 0x0000001942557c11 */ /* 0x000fe400080f1443 */
[----:B------:R-:W-:Y:S01]  /*13a0*/  IADD3.X R66, PT, PT, R71, UR10, RZ, P1, !PT ;  /* 0x0000000a47427c10 */ /* 0x000fe20008ffe4ff */
[----:B------:R-:W1:Y:S01]  /*13b0*/  LDCU UR10, c[0x0][0x3c0] ;  /* 0x00007800ff0a77ac */ /* 0x000e620008000800 */
[C---:B------:R-:W-:Y:S02]  /*13c0*/  SHF.L.U32 R65, R3.reuse, 0x1, RZ ;  /* 0x0000000103417819 */ /* 0x040fe400000006ff */
[----:B------:R-:W-:Y:S01]  /*13d0*/  SHF.L.U64.HI R66, R3, 0x1, R66 ;  /* 0x0000000103427819 */ /* 0x000fe20000010242 */
[----:B------:R-:W1:Y:S01]  /*13e0*/  LDG.E.64.CONSTANT R84, desc[UR16][R84.64] ;  /* 0x0000001054547981 */ /* 0x000e62000c1e9b00 */
[----:B--2---:R-:W-:-:S04]  /*13f0*/  IADD3 R116, P0, PT, R65, UR20, RZ ;  /* 0x0000001441747c10 */ /* 0x004fc8000ff1e0ff */
[----:B------:R-:W-:Y:S01]  /*1400*/  IADD3.X R117, PT, PT, R66, UR21, RZ, P0, !PT ;  /* 0x0000001542757c10 */ /* 0x000fe200087fe4ff */
[----:B------:R-:W2:Y:S04]  /*1410*/  LDCU.64 UR20, c[0x0][0x398] ;  /* 0x00007300ff1477ac */ /* 0x000ea80008000a00 */
[----:B------:R-:W3:Y:S04]  /*1420*/  LDG.E.64.CONSTANT R80, desc[UR16][R116.64] ;  /* 0x0000001074507981 */ /* 0x000ee8000c1e9b00 */
[----:B------:R-:W4:Y:S04]  /*1430*/  LDG.E.64.CONSTANT R72, desc[UR16][R116.64+0x5000] ;  /* 0x0050001074487981 */ /* 0x000f28000c1e9b00 */
[----:B------:R-:W4:Y:S04]  /*1440*/  LDG.E.64.CONSTANT R96, desc[UR16][R116.64+0xa000] ;  /* 0x00a0001074607981 */ /* 0x000f28000c1e9b00 */
[----:B------:R-:W4:Y:S04]  /*1450*/  LDG.E.64.CONSTANT R82, desc[UR16][R116.64+0xf000] ;  /* 0x00f0001074527981 */ /* 0x000f28000c1e9b00 */
[----:B------:R-:W4:Y:S01]  /*1460*/  LDG.E.64.CONSTANT R76, desc[UR16][R116.64+0x14000] ;  /* 0x01400010744c7981 */ /* 0x000f22000c1e9b00 */
[----:B--2---:R-:W-:-:S03]  /*1470*/  IADD3 R136, P0, PT, R65, UR20, RZ ;  /* 0x0000001441887c10 */ /* 0x004fc6000ff1e0ff */
[----:B------:R-:W2:Y:S01]  /*1480*/  LDG.E.64.CONSTANT R94, desc[UR16][R116.64+0x19000] ;  /* 0x01900010745e7981 */ /* 0x000ea2000c1e9b00 */
[----:B------:R-:W-:-:S05]  /*1490*/  IADD3.X R137, PT, PT, R66, UR21, RZ, P0, !PT ;  /* 0x0000001542897c10 */ /* 0x000fca00087fe4ff */
[----:B------:R-:W2:Y:S04]  /*14a0*/  LDG.E.64.CONSTANT R70, desc[UR16][R136.64] ;  /* 0x0000001088467981 */ /* 0x000ea8000c1e9b00 */
[----:B------:R-:W2:Y:S04]  /*14b0*/  LDG.E.64.CONSTANT R86, desc[UR16][R136.64+0x5000] ;  /* 0x0050001088567981 */ /* 0x000ea8000c1e9b00 */
[----:B------:R-:W2:Y:S01]  /*14c0*/  LDG.E.64.CONSTANT R78, desc[UR16][R136.64+0xa000] ;  /* 0x00a00010884e7981 */ /* 0x000ea2000c1e9b00 */
[----:B-1----:R-:W-:-:S04]  /*14d0*/  FADD.FTZ R85, R85, UR10 ;  /* 0x0000000a55557e21 */ /* 0x002fc80008010000 */
[----:B------:R-:W1:Y:S01]  /*14e0*/  MUFU.RSQ R98, R85 ;  /* 0x0000005500627308 */ /* 0x000e620000001400 */
[--C-:B---3--:R-:W-:Y:S02]  /*14f0*/  HADD2.F32 R3, -RZ, R80.reuse.H0_H0 ;  /* 0x20000050ff037230 */ /* 0x108fe40000004100 */
[----:B------:R-:W-:Y:S02]  /*1500*/  HADD2.F32 R67, -RZ, R80.H1_H1 ;  /* 0x30000050ff437230 */ /* 0x000fe40000004100 */
[--C-:B------:R-:W-:Y:S02]  /*1510*/  HADD2.F32 R91, -RZ, R81.reuse.H0_H0 ;  /* 0x20000051ff5b7230 */ /* 0x100fe40000004100 */
[----:B------:R-:W-:Y:S02]  /*1520*/  HADD2.F32 R99, -RZ, R81.H1_H1 ;  /* 0x30000051ff637230 */ /* 0x000fe40000004100 */
[----:B------:R-:W3:Y:S01]  /*1530*/  LDG.E.64.CONSTANT R80, desc[UR16][R136.64+0xf000] ;  /* 0x00f0001088507981 */ /* 0x000ee2000c1e9b00 */
[----:B----4-:R-:W-:-:S02]  /*1540*/  HADD2.F32 R103, -RZ, R72.H0_H0 ;  /* 0x20000048ff677230 */ /* 0x010fc40000004100 */
[----:B------:R-:W-:-:S03]  /*1550*/  FADD.FTZ R3, -R84, R3 ;  /* 0x0000000354037221 */ /* 0x000fc60000010100 */
[----:B------:R-:W-:Y:S01]  /*1560*/  FADD.FTZ R103, -R84, R103 ;  /* 0x0000006754677221 */ /* 0x000fe20000010100 */
[----:B-1----:R-:W-:Y:S01]  /*1570*/  FMUL.FTZ R3, R98, R3 ;  /* 0x0000000362037220 */ /* 0x002fe20000410000 */
[----:B------:R-:W-:Y:S02]  /*1580*/  FADD.FTZ R91, -R84, R91 ;  /* 0x0000005b545b7221 */ /* 0x000fe40000010100 */
[----:B------:R-:W-:Y:S01]  /*1590*/  FMUL.FTZ R102, R98, R103 ;  /* 0x0000006762667220 */ /* 0x000fe20000410000 */
[--C-:B------:R-:W-:Y:S02]  /*15a0*/  HADD2.F32 R103, -RZ, R73.reuse.H0_H0 ;  /* 0x20000049ff677230 */ /* 0x100fe40000004100 */
[----:B------:R-:W-:Y:S02]  /*15b0*/  HADD2.F32 R73, -RZ, R73.H1_H1 ;  /* 0x30000049ff497230 */ /* 0x000fe40000004100 */
[----:B------:R-:W-:Y:S01]  /*15c0*/  FFMA.FTZ R144, R52, R3, R57 ;  /* 0x0000000334907223 */ /* 0x000fe20000010039 */
[----:B------:R-:W-:-:S02]  /*15d0*/  HADD2.F32 R109, -RZ, R96.H1_H1 ;  /* 0x30000060ff6d7230 */ /* 0x000fc40000004100 */
[----:B------:R-:W-:Y:S02]  /*15e0*/  FMUL.FTZ R85, R98, R91 ;  /* 0x0000005b62557220 */ /* 0x000fe40000410000 */
[----:B------:R-:W4:Y:S01]  /*15f0*/  LDG.E.64.CONSTANT R90, desc[UR16][R116.64+0x1e000] ;  /* 0x01e00010745a7981 */ /* 0x000f22000c1e9b00 */
[----:B------:R-:W-:Y:S01]  /*1600*/  FADD.FTZ R73, -R84, R73 ;  /* 0x0000004954497221 */ /* 0x000fe20000010100 */
[----:B------:R-:W-:Y:S01]  /*1610*/  FMUL.FTZ R101, R144, -1.4426950216293334961 ;  /* 0xbfb8aa3b90657820 */ /* 0x000fe20000410000 */
[C---:B------:R-:W-:Y:S01]  /*1620*/  FADD.FTZ R67, -R84.reuse, R67 ;  /* 0x0000004354437221 */ /* 0x040fe20000010100 */
[C---:B------:R-:W-:Y:S01]  /*1630*/  FADD.FTZ R103, -R84.reuse, R103 ;  /* 0x0000006754677221 */ /* 0x040fe20000010100 */
[C---:B------:R-:W-:Y:S01]  /*1640*/  FADD.FTZ R109, -R84.reuse, R109 ;  /* 0x0000006d546d7221 */ /* 0x040fe20000010100 */
[----:B------:R-:W-:Y:S01]  /*1650*/  FADD.FTZ R99, -R84, R99 ;  /* 0x0000006354637221 */ /* 0x000fe20000010100 */
[----:B------:R-:W-:Y:S02]  /*1660*/  HADD2.F32 R105, -RZ, R72.H1_H1 ;  /* 0x30000048ff697230 */ /* 0x000fe40000004100 */
[C---:B------:R-:W-:Y:S01]  /*1670*/  FMUL.FTZ R104, R98.reuse, R73 ;  /* 0x0000004962687220 */ /* 0x040fe20000410000 */
[C---:B------:R-:W-:Y:S01]  /*1680*/  FMUL.FTZ R67, R98.reuse, R67 ;  /* 0x0000004362437220 */ /* 0x040fe20000410000 */
[C---:B------:R-:W-:Y:S01]  /*1690*/  FMUL.FTZ R106, R98.reuse, R103 ;  /* 0x00000067626a7220 */ /* 0x040fe20000410000 */
[----:B------:R-:W4:Y:S01]  /*16a0*/  LDG.E.64.CONSTANT R72, desc[UR16][R136.64+0x14000] ;  /* 0x0140001088487981 */ /* 0x000f22000c1e9b00 */
[----:B------:R-:W-:Y:S01]  /*16b0*/  FMUL.FTZ R108, R98, R109 ;  /* 0x0000006d626c7220 */ /* 0x000fe20000410000 */
[----:B------:R-:W1:Y:S01]  /*16c0*/  MUFU.EX2 R101, R101 ;  /* 0x0000006500657308 */ /* 0x000e620000000800 */
[----:B------:R-:W-:Y:S01]  /*16d0*/  FFMA.FTZ R128, R54, R85, R59 ;  /* 0x0000005536807223 */ /* 0x000fe2000001003b */
[----:B------:R-:W-:-:S02]  /*16e0*/  HADD2.F32 R103, -RZ, R96.H0_H0 ;  /* 0x20000060ff677230 */ /* 0x000fc40000004100 */
[----:B------:R-:W-:Y:S01]  /*16f0*/  FMUL.FTZ R99, R98, R99 ;  /* 0x0000006362637220 */ /* 0x000fe20000410000 */
[--C-:B------:R-:W-:Y:S02]  /*1700*/  HADD2.F32 R111, -RZ, R97.reuse.H0_H0 ;  /* 0x20000061ff6f7230 */ /* 0x100fe40000004100 */
[----:B------:R-:W-:Y:S02]  /*1710*/  HADD2.F32 R109, -RZ, R97.H1_H1 ;  /* 0x30000061ff6d7230 */ /* 0x000fe40000004100 */
[----:B------:R0:W4:Y:S01]  /*1720*/  LDG.E.64.CONSTANT R96, desc[UR16][R116.64+0x23000] ;  /* 0x0230001074607981 */ /* 0x000122000c1e9b00 */
[----:B------:R-:W-:Y:S01]  /*1730*/  FFMA.FTZ R121, R53, R67, R56 ;  /* 0x0000004335797223 */ /* 0x000fe20000010038 */
[----:B------:R-:W-:Y:S01]  /*1740*/  FMUL.FTZ R145, R128, -1.4426950216293334961 ;  /* 0xbfb8aa3b80917820 */ /* 0x000fe20000410000 */
[----:B------:R-:W-:Y:S02]  /*1750*/  FFMA.FTZ R126, R55, R99, R58 ;  /* 0x00000063377e7223 */ /* 0x000fe4000001003a */
[----:B------:R-:W-:-:S02]  /*1760*/  FMUL.FTZ R122, R121, -1.4426950216293334961 ;  /* 0xbfb8aa3b797a7820 */ /* 0x000fc40000410000 */
[----:B------:R-:W-:Y:S01]  /*1770*/  FMUL.FTZ R148, R126, -1.4426950216293334961 ;  /* 0xbfb8aa3b7e947820 */ /* 0x000fe20000410000 */
[----:B------:R-:W2:Y:S01]  /*1780*/  MUFU.EX2 R145, R145 ;  /* 0x0000009100917308 */ /* 0x000ea20000000800 */
[--C-:B------:R-:W-:Y:S02]  /*1790*/  HADD2.F32 R113, -RZ, R83.reuse.H0_H0 ;  /* 0x20000053ff717230 */ /* 0x100fe40000004100 */
[----:B-1----:R-:W-:Y:S01]  /*17a0*/  FADD.FTZ R101, R101, 1 ;  /* 0x3f80000065657421 */ /* 0x002fe20000010000 */
[----:B------:R-:W-:-:S04]  /*17b0*/  HADD2.F32 R83, -RZ, R83.H1_H1 ;  /* 0x30000053ff537230 */ /* 0x000fc80000004100 */
[----:B------:R-:W1:Y:S01]  /*17c0*/  MUFU.EX2 R122, R122 ;  /* 0x0000007a007a7308 */ /* 0x000e620000000800 */
[----:B------:R-:W-:-:S07]  /*17d0*/  FADD.FTZ R105, -R84, R105 ;  /* 0x0000006954697221 */ /* 0x000fce0000010100 */
[----:B------:R-:W0:Y:S01]  /*17e0*/  MUFU.EX2 R148, R148 ;  /* 0x0000009400947308 */ /* 0x000e220000000800 */
[----:B------:R-:W-:Y:S01]  /*17f0*/  FADD.FTZ R83, -R84, R83 ;  /* 0x0000005354537221 */ /* 0x000fe20000010100 */
[----:B------:R-:W-:Y:S01]  /*1800*/  FFMA.FTZ R107, R52, R102, R57 ;  /* 0x00000066346b7223 */ /* 0x000fe20000010039 */
[----:B------:R-:W-:-:S05]  /*1810*/  FMUL.FTZ R100, R98, R105 ;  /* 0x0000006962647220 */ /* 0x000fca0000410000 */
[----:B------:R-:W0:Y:S01]  /*1820*/  MUFU.RCP R152, R101 ;  /* 0x0000006500987308 */ /* 0x000e220000001000 */
[----:B------:R-:W-:Y:S01]  /*1830*/  FMUL.FTZ R124, R98, R83 ;  /* 0x00000053627c7220 */ /* 0x000fe20000410000 */
[----:B--2---:R-:W-:Y:S01]  /*1840*/  FADD.FTZ R147, R145, 1 ;  /* 0x3f80000091937421 */ /* 0x004fe20000010000 */
[----:B------:R-:W-:Y:S02]  /*1850*/  HADD2.F32 R83, -RZ, R76.H0_H0 ;  /* 0x2000004cff537230 */ /* 0x000fe40000004100 */
[----:B------:R-:W-:Y:S01]  /*1860*/  FMUL.FTZ R142, R107, -1.4426950216293334961 ;  /* 0xbfb8aa3b6b8e7820 */ /* 0x000fe20000410000 */
[----:B------:R-:W-:Y:S01]  /*1870*/  FFMA.FTZ R130, R53, R100, R56 ;  /* 0x0000006435827223 */ /* 0x000fe20000010038 */
[----:B-1----:R-:W-:Y:S01]  /*1880*/  FADD.FTZ R146, R122, 1 ;  /* 0x3f8000007a927421 */ /* 0x002fe20000010000 */
[----:B------:R-:W-:Y:S01]  /*1890*/  FADD.FTZ R83, -R84, R83 ;  /* 0x0000005354537221 */ /* 0x000fe20000010100 */
[----:B0-----:R-:W-:Y:S01]  /*18a0*/  FADD.FTZ R145, R148, 1 ;  /* 0x3f80000094917421 */ /* 0x001fe20000010000 */
[----:B------:R-:W0:Y:S01]  /*18b0*/  MUFU.RCP R147, R147 ;  /* 0x0000009300937308 */ /* 0x000e220000001000 */
[----:B------:R-:W-:Y:S01]  /*18c0*/  FMUL.FTZ R143, R130, -1.4426950216293334961 ;  /* 0xbfb8aa3b828f7820 */ /* 0x000fe20000410000 */
[----:B------:R-:W-:Y:S01]  /*18d0*/  FFMA.FTZ R138, R54, R106, R59 ;  /* 0x0000006a368a7223 */ /* 0x000fe2000001003b */
[----:B------:R-:W-:Y:S01]  /*18e0*/  FADD.FTZ R103, -R84, R103 ;  /* 0x0000006754677221 */ /* 0x000fe20000010100 */
[----:B------:R-:W-:Y:S01]  /*18f0*/  FFMA.FTZ R139, R55, R104, R58 ;  /* 0x00000068378b7223 */ /* 0x000fe2000001003a */
[----:B------:R-:W-:-:S03]  /*1900*/  FMUL.FTZ R122, R98, R83 ;  /* 0x00000053627a7220 */ /* 0x000fc60000410000 */
[----:B------:R-:W1:Y:S01]  /*1910*/  MUFU.EX2 R142, R142 ;  /* 0x0000008e008e7308 */ /* 0x000e620000000800 */
[----:B------:R-:W-:Y:S01]  /*1920*/  FADD.FTZ R83, -R152, 1 ;  /* 0x3f80000098537421 */ /* 0x000fe20000010100 */
[----:B------:R-:W-:Y:S01]  /*1930*/  FMUL.FTZ R105, R138, -1.4426950216293334961 ;  /* 0xbfb8aa3b8a697820 */ /* 0x000fe20000410000 */
[----:B------:R-:W-:Y:S01]  /*1940*/  FMUL.FTZ R110, R98, R103 ;  /* 0x00000067626e7220 */ /* 0x000fe20000410000 */
[----:B------:R-:W-:-:S04]  /*1950*/  FMUL.FTZ R103, R139, -1.4426950216293334961 ;  /* 0xbfb8aa3b8b677820 */ /* 0x000fc80000410000 */
[----:B------:R-:W2:Y:S01]  /*1960*/  MUFU.RCP R146, R146 ;  /* 0x0000009200927308 */ /* 0x000ea20000001000 */
[C---:B------:R-:W-:Y:S01]  /*1970*/  FADD.FTZ R111, -R84.reuse, R111 ;  /* 0x0000006f546f7221 */ /* 0x040fe20000010100 */
[----:B------:R-:W-:Y:S01]  /*1980*/  FADD.FTZ R109, -R84, R109 ;  /* 0x0000006d546d7221 */ /* 0x000fe20000010100 */
[----:B------:R-:W-:-:S05]  /*1990*/  FFMA.FTZ R83, R144, R83, 1 ;  /* 0x3f80000090537423 */ /* 0x000fca0000010053 */
[----:B------:R-:W2:Y:S01]  /*19a0*/  MUFU.RCP R145, R145 ;  /* 0x0000009100917308 */ /* 0x000ea20000001000 */
[C---:B------:R-:W-:Y:S01]  /*19b0*/  FMUL.FTZ R114, R98.reuse, R111 ;  /* 0x0000006f62727220 */ /* 0x040fe20000410000 */
[----:B------:R-:W-:-:S06]  /*19c0*/  FMUL.FTZ R112, R98, R109 ;  /* 0x0000006d62707220 */ /* 0x000fcc0000410000 */
[----:B------:R-:W2:Y:S01]  /*19d0*/  MUFU.EX2 R143, R143 ;  /* 0x0000008f008f7308 */ /* 0x000ea20000000800 */
[--C-:B------:R-:W-:Y:S02]  /*19e0*/  HADD2.F32 R111, -RZ, R82.reuse.H0_H0 ;  /* 0x20000052ff6f7230 */ /* 0x100fe40000004100 */
[----:B------:R-:W-:Y:S01]  /*19f0*/  FMUL.FTZ R152, R152, R83 ;  /* 0x0000005398987220 */ /* 0x000fe20000410000 */
[----:B------:R-:W-:Y:S02]  /*1a00*/  HADD2.F32 R109, -RZ, R82.H1_H1 ;  /* 0x30000052ff6d7230 */ /* 0x000fe40000004100 */
[----:B------:R-:W4:Y:S02]  /*1a10*/  LDG.E.64.CONSTANT R82, desc[UR16][R136.64+0x19000] ;  /* 0x0190001088527981 */ /* 0x000f24000c1e9b00 */
[----:B------:R-:W2:Y:S01]  /*1a20*/  MUFU.EX2 R105, R105 ;  /* 0x0000006900697308 */ /* 0x000ea20000000800 */
[----:B0-----:R-:W-:Y:S01]  /*1a30*/  FADD.FTZ R149, -R147, 1 ;  /* 0x3f80000093957421 */ /* 0x001fe20000010100 */
[----:B-1----:R-:W-:-:S06]  /*1a40*/  FADD.FTZ R144, R142, 1 ;  /* 0x3f8000008e907421 */ /* 0x002fcc0000010000 */
[----:B------:R-:W0:Y:S01]  /*1a50*/  MUFU.EX2 R103, R103 ;  /* 0x0000006700677308 */ /* 0x000e220000000800 */
[----:B--2---:R-:W-:Y:S01]  /*1a60*/  FADD.FTZ R142, -R146, 1 ;  /* 0x3f800000928e7421 */ /* 0x004fe20000010100 */
[----:B------:R-:W-:Y:S01]  /*1a70*/  FFMA.FTZ R128, R128, R149, 1 ;  /* 0x3f80000080807423 */ /* 0x000fe20000010095 */
[----:B------:R-:W-:Y:S01]  /*1a80*/  FADD.FTZ R149, -R145, 1 ;  /* 0x3f80000091957421 */ /* 0x000fe20000010100 */
[----:B------:R-:W-:Y:S01]  /*1a90*/  FADD.FTZ R143, R143, 1 ;  /* 0x3f8000008f8f7421 */ /* 0x000fe20000010000 */
[----:B------:R-:W-:Y:S02]  /*1aa0*/  FFMA.FTZ R121, R121, R142, 1 ;  /* 0x3f80000079797423 */ /* 0x000fe4000001008e */
[----:B------:R-:W-:Y:S01]  /*1ab0*/  FFMA.FTZ R126, R126, R149, 1 ;  /* 0x3f8000007e7e7423 */ /* 0x000fe20000010095 */
[----:B------:R-:W-:Y:S01]  /*1ac0*/  FMUL.FTZ R149, R147, R128 ;  /* 0x0000008093957220 */ /* 0x000fe20000410000 */
[----:B------:R-:W-:Y:S01]  /*1ad0*/  FMUL.FTZ R151, R146, R121 ;  /* 0x0000007992977220 */ /* 0x000fe20000410000 */
[----:B------:R-:W-:-:S02]  /*1ae0*/  HADD2.F32 R147, -RZ, R76.H1_H1 ;  /* 0x3000004cff937230 */ /* 0x000fc40000004100 */
[----:B------:R-:W-:Y:S01]  /*1af0*/  FADD.FTZ R76, R105, 1 ;  /* 0x3f800000694c7421 */ /* 0x000fe20000010000 */
[--C-:B------:R-:W-:Y:S01]  /*1b00*/  HADD2.F32 R121, -RZ, R70.reuse.H0_H0 ;  /* 0x20000046ff797230 */ /* 0x100fe20000004100 */
[----:B------:R-:W1:Y:S01]  /*1b10*/  MUFU.RCP R143, R143 ;  /* 0x0000008f008f7308 */ /* 0x000e620000001000 */
[----:B------:R-:W-:Y:S02]  /*1b20*/  HADD2.F32 R156, -RZ, R70.H1_H1 ;  /* 0x30000046ff9c7230 */ /* 0x000fe40000004100 */
[----:B0-----:R-:W-:-:S05]  /*1b30*/  FADD.FTZ R70, R103, 1 ;  /* 0x3f80000067467421 */ /* 0x001fca0000010000 */
[----:B------:R-:W0:Y:S01]  /*1b40*/  MUFU.RCP R142, R144 ;  /* 0x00000090008e7308 */ /* 0x000e220000001000 */
[----:B------:R-:W-:-:S07]  /*1b50*/  HADD2.F32 R105, -RZ, R77.H0_H0 ;  /* 0x2000004dff697230 */ /* 0x000fce0000004100 */
[----:B------:R-:W2:Y:S01]  /*1b60*/  MUFU.RCP R76, R76 ;  /* 0x0000004c004c7308 */ /* 0x000ea20000001000 */
[----:B------:R-:W-:-:S07]  /*1b70*/  HADD2.F32 R128, -RZ, R71.H0_H0 ;  /* 0x20000047ff807230 */ /* 0x000fce0000004100 */
[----:B------:R-:W2:Y:S01]  /*1b80*/  MUFU.RCP R70, R70 ;  /* 0x0000004600467308 */ /* 0x000ea20000001000 */
[----:B------:R-:W-:Y:S01]  /*1b90*/  FADD.FTZ R105, -R84, R105 ;  /* 0x0000006954697221 */ /* 0x000fe20000010100 */
[----:B------:R-:W-:Y:S02]  /*1ba0*/  HADD2.F32 R154, -RZ, R71.H1_H1 ;  /* 0x30000047ff9a7230 */ /* 0x000fe40000004100 */
[----:B------:R-:W-:Y:S01]  /*1bb0*/  FMUL.FTZ R149, R128, R149 ;  /* 0x0000009580957220 */ /* 0x000fe20000410000 */
[----:B-1----:R-:W-:Y:S01]  /*1bc0*/  FADD.FTZ R71, -R143, 1 ;  /* 0x3f8000008f477421 */ /* 0x002fe20000010100 */
[----:B------:R-:W-:Y:S01]  /*1bd0*/  FMUL.FTZ R128, R98, R105 ;  /* 0x0000006962807220 */ /* 0x000fe20000410000 */
[----:B0-----:R-:W-:Y:S01]  /*1be0*/  FADD.FTZ R144, -R142, 1 ;  /* 0x3f8000008e907421 */ /* 0x001fe20000010100 */
[----:B------:R-:W-:Y:S01]  /*1bf0*/  FMUL.FTZ R145, R145, R126 ;  /* 0x0000007e91917220 */ /* 0x000fe20000410000 */
[----:B------:R-:W-:Y:S01]  /*1c00*/  FFMA.FTZ R130, R130, R71, 1 ;  /* 0x3f80000082827423 */ /* 0x000fe20000010047 */
[----:B------:R-:W-:Y:S01]  /*1c10*/  FFMA.FTZ R105, R54, R128, R59 ;  /* 0x0000008036697223 */ /* 0x000fe2000001003b */
[----:B------:R-:W-:Y:S01]  /*1c20*/  FFMA.FTZ R107, R107, R144, 1 ;  /* 0x3f8000006b6b7423 */ /* 0x000fe20000010090 */
[----:B--2---:R-:W-:Y:S01]  /*1c30*/  FADD.FTZ R71, -R76, 1 ;  /* 0x3f8000004c477421 */ /* 0x004fe20000010100 */
[----:B------:R-:W-:Y:S01]  /*1c40*/  FMUL.FTZ R154, R154, R145 ;  /* 0x000000919a9a7220 */ /* 0x000fe20000410000 */
[----:B------:R-:W-:Y:S01]  /*1c50*/  FMUL.FTZ R145, R105, -1.4426950216293334961 ;  /* 0xbfb8aa3b69917820 */ /* 0x000fe20000410000 */
[----:B------:R-:W-:Y:S01]  /*1c60*/  FADD.FTZ R144, -R70, 1 ;  /* 0x3f80000046907421 */ /* 0x000fe20000010100 */
[----:B------:R-:W-:Y:S01]  /*1c70*/  FFMA.FTZ R71, R138, R71, 1 ;  /* 0x3f8000008a477423 */ /* 0x000fe20000010047 */
[----:B------:R-:W-:-:S02]  /*1c80*/  FMUL.FTZ R146, R143, R130 ;  /* 0x000000828f927220 */ /* 0x000fc40000410000 */
[----:B------:R-:W-:Y:S01]  /*1c90*/  FFMA.FTZ R139, R139, R144, 1 ;  /* 0x3f8000008b8b7423 */ /* 0x000fe20000010090 */
[----:B------:R0:W-:Y:S01]  /*1ca0*/  MUFU.EX2 R138, R145 ;  /* 0x00000091008a7308 */ /* 0x0001e20000000800 */
[--C-:B------:R-:W-:Y:S02]  /*1cb0*/  HADD2.F32 R143, -RZ, R86.reuse.H1_H1 ;  /* 0x30000056ff8f7230 */ /* 0x100fe40000004100 */
[----:B------:R-:W-:Y:S01]  /*1cc0*/  FMUL.FTZ R76, R76, R71 ;  /* 0x000000474c4c7220 */ /* 0x000fe20000410000 */
[----:B0-----:R-:W-:Y:S02]  /*1cd0*/  HADD2.F32 R145, -RZ, R86.H0_H0 ;  /* 0x20000056ff917230 */ /* 0x001fe40000004100 */
[----:B------:R-:W-:Y:S02]  /*1ce0*/  FMUL.FTZ R86, R70, R139 ;  /* 0x0000008b46567220 */ /* 0x000fe40000410000 */
[----:B------:R-:W2:Y:S01]  /*1cf0*/  LDG.E.64.CONSTANT R70, desc[UR16][R136.64+0x1e000] ;  /* 0x01e0001088467981 */ /* 0x000ea2000c1e9b00 */
[----:B------:R-:W-:-:S04]  /*1d00*/  FFMA.FTZ R132, R52, R110, R57 ;  /* 0x0000006e34847223 */ /* 0x000fc80000010039 */
[----:B------:R-:W-:Y:S01]  /*1d10*/  FMUL.FTZ R140, R132, -1.4426950216293334961 ;  /* 0xbfb8aa3b848c7820 */ /* 0x000fe20000410000 */
[----:B------:R-:W-:Y:S01]  /*1d20*/  FFMA.FTZ R125, R53, R108, R56 ;  /* 0x0000006c357d7223 */ /* 0x000fe20000010038 */
[----:B------:R-:W-:-:S04]  /*1d30*/  FFMA.FTZ R123, R54, R114, R59 ;  /* 0x00000072367b7223 */ /* 0x000fc8000001003b */
[----:B------:R-:W0:Y:S01]  /*1d40*/  MUFU.EX2 R140, R140 ;  /* 0x0000008c008c7308 */ /* 0x000e220000000800 */
[----:B------:R-:W-:Y:S01]  /*1d50*/  FMUL.FTZ R141, R125, -1.4426950216293334961 ;  /* 0xbfb8aa3b7d8d7820 */ /* 0x000fe20000410000 */
[----:B------:R-:W-:Y:S01]  /*1d60*/  FMUL.FTZ R135, R123, -1.4426950216293334961 ;  /* 0xbfb8aa3b7b877820 */ /* 0x000fe20000410000 */
[----:B------:R-:W-:Y:S01]  /*1d70*/  FADD.FTZ R147, -R84, R147 ;  /* 0x0000009354937221 */ /* 0x000fe20000010100 */
[----:B------:R-:W-:-:S04]  /*1d80*/  FFMA.FTZ R127, R55, R112, R58 ;  /* 0x00000070377f7223 */ /* 0x000fc8000001003a */
[----:B------:R-:W1:Y:S01]  /*1d90*/  MUFU.EX2 R141, R141 ;  /* 0x0000008d008d7308 */ /* 0x000e620000000800 */
[----:B------:R-:W-:Y:S01]  /*1da0*/  FMUL.FTZ R126, R98, R147 ;  /* 0x00000093627e7220 */ /* 0x000fe20000410000 */
[----:B------:R-:W-:Y:S02]  /*1db0*/  HADD2.F32 R147, -RZ, R77.H1_H1 ;  /* 0x3000004dff937230 */ /* 0x000fe40000004100 */
[----:B------:R-:W-:-:S04]  /*1dc0*/  FMUL.FTZ R134, R127, -1.4426950216293334961 ;  /* 0xbfb8aa3b7f867820 */ /* 0x000fc80000410000 */
[----:B------:R-:W1:Y:S01]  /*1dd0*/  MUFU.EX2 R135, R135 ;  /* 0x0000008700877308 */ /* 0x000e620000000800 */
[----:B0-----:R-:W-:Y:S01]  /*1de0*/  FADD.FTZ R77, R140, 1 ;  /* 0x3f8000008c4d7421 */ /* 0x001fe20000010000 */
[----:B------:R-:W-:-:S06]  /*1df0*/  FMUL.FTZ R140, R142, R107 ;  /* 0x0000006b8e8c7220 */ /* 0x000fcc0000410000 */
[----:B------:R-:W0:Y:S01]  /*1e00*/  MUFU.RCP R142, R77 ;  /* 0x0000004d008e7308 */ /* 0x000e220000001000 */
[----:B-1----:R-:W-:Y:S01]  /*1e10*/  FADD.FTZ R144, R141, 1 ;  /* 0x3f8000008d907421 */ /* 0x002fe20000010000 */
[----:B------:R-:W-:-:S06]  /*1e20*/  FADD.FTZ R111, -R84, R111 ;  /* 0x0000006f546f7221 */ /* 0x000fcc0000010100 */
[----:B------:R-:W1:Y:S01]  /*1e30*/  MUFU.EX2 R134, R134 ;  /* 0x0000008600867308 */ /* 0x000e620000000800 */
[----:B------:R-:W-:Y:S01]  /*1e40*/  FADD.FTZ R135, R135, 1 ;  /* 0x3f80000087877421 */ /* 0x000fe20000010000 */
[----:B------:R-:W-:Y:S01]  /*1e50*/  FMUL.FTZ R120, R98, R111 ;  /* 0x0000006f62787220 */ /* 0x000fe20000410000 */
[C---:B------:R-:W-:Y:S01]  /*1e60*/  FADD.FTZ R111, -R84.reuse, R109 ;  /* 0x0000006d546f7221 */ /* 0x040fe20000010100 */
[----:B------:R-:W-:-:S04]  /*1e70*/  FADD.FTZ R113, -R84, R113 ;  /* 0x0000007154717221 */ /* 0x000fc80000010100 */
[----:B------:R-:W1:Y:S01]  /*1e80*/  MUFU.RCP R144, R144 ;  /* 0x0000009000907308 */ /* 0x000e620000001000 */
[----:B------:R-:W-:Y:S01]  /*1e90*/  FMUL.FTZ R118, R98, R111 ;  /* 0x0000006f62767220 */ /* 0x000fe20000410000 */
[----:B------:R-:W-:Y:S01]  /*1ea0*/  FADD.FTZ R147, -R84, R147 ;  /* 0x0000009354937221 */ /* 0x000fe20000010100 */
[--C-:B------:R-:W-:Y:S02]  /*1eb0*/  HADD2.F32 R141, -RZ, R87.reuse.H0_H0 ;  /* 0x20000057ff8d7230 */ /* 0x100fe40000004100 */
[----:B0-----:R-:W-:Y:S01]  /*1ec0*/  FADD.FTZ R77, -R142, 1 ;  /* 0x3f8000008e4d7421 */ /* 0x001fe20000010100 */
[----:B------:R-:W-:Y:S01]  /*1ed0*/  FMUL.FTZ R116, R98, R113 ;  /* 0x0000007162747220 */ /* 0x000fe20000410000 */
[----:B------:R-:W-:Y:S01]  /*1ee0*/  FMUL.FTZ R143, R143, R146 ;  /* 0x000000928f8f7220 */ /* 0x000fe20000410000 */
[----:B------:R-:W0:Y:S01]  /*1ef0*/  MUFU.RCP R135, R135 ;  /* 0x0000008700877308 */ /* 0x000e220000001000 */
[----:B-1----:R-:W-:Y:S01]  /*1f00*/  FADD.FTZ R146, R134, 1 ;  /* 0x3f80000086927421 */ /* 0x002fe20000010000 */
[----:B------:R-:W-:Y:S01]  /*1f10*/  FFMA.FTZ R109, R52, R120, R57 ;  /* 0x00000078346d7223 */ /* 0x000fe20000010039 */
[----:B------:R-:W-:Y:S01]  /*1f20*/  FFMA.FTZ R111, R53, R118, R56 ;  /* 0x00000076356f7223 */ /* 0x000fe20000010038 */
[----:B------:R-:W-:Y:S01]  /*1f30*/  FMUL.FTZ R130, R98, R147 ;  /* 0x0000009362827220 */ /* 0x000fe20000410000 */
[----:B------:R-:W-:Y:S01]  /*1f40*/  FFMA.FTZ R113, R54, R116, R59 ;  /* 0x0000007436717223 */ /* 0x000fe2000001003b */
[----:B------:R-:W-:Y:S01]  /*1f50*/  FMUL.FTZ R141, R141, R76 ;  /* 0x0000004c8d8d7220 */ /* 0x000fe20000410000 */
[----:B------:R-:W-:Y:S01]  /*1f60*/  FFMA.FTZ R147, R132, R77, 1 ;  /* 0x3f80000084937423 */ /* 0x000fe2000001004d */
[----:B------:R-:W-:Y:S01]  /*1f70*/  FMUL.FTZ R129, R109, -1.4426950216293334961 ;  /* 0xbfb8aa3b6d817820 */ /* 0x000fe20000410000 */
[----:B------:R1:W2:Y:S01]  /*1f80*/  LDG.E.64.CONSTANT R76, desc[UR16][R136.64+0x23000] ;  /* 0x02300010884c7981 */ /* 0x0002a2000c1e9b00 */
[----:B------:R-:W-:Y:S01]  /*1f90*/  FFMA.FTZ R115, R55, R124, R58 ;  /* 0x0000007c37737223 */ /* 0x000fe2000001003a */
[----:B------:R-:W-:Y:S01]  /*1fa0*/  FMUL.FTZ R133, R111, -1.4426950216293334961 ;  /* 0xbfb8aa3b6f857820 */ /* 0x000fe20000410000 */
[----:B------:R-:W3:Y:S01]  /*1fb0*/  MUFU.RCP R146, R146 ;  /* 0x0000009200927308 */ /* 0x000ee20000001000 */
[----:B------:R-:W-:Y:S01]  /*1fc0*/  FMUL.FTZ R131, R113, -1.4426950216293334961 ;  /* 0xbfb8aa3b71837820 */ /* 0x000fe20000410000 */
[----:B------:R-:W-:Y:S01]  /*1fd0*/  FMUL.FTZ R156, R156, R151 ;  /* 0x000000979c9c7220 */ /* 0x000fe20000410000 */
[----:B------:R-:W-:-:S02]  /*1fe0*/  HADD2.F32 R139, -RZ, R87.H1_H1 ;  /* 0x30000057ff8b7230 */ /* 0x000fc40000004100 */
[----:B------:R-:W-:Y:S01]  /*1ff0*/  FMUL.FTZ R119, R115, -1.4426950216293334961 ;  /* 0xbfb8aa3b73777820 */ /* 0x000fe20000410000 */
[--C-:B------:R-:W-:Y:S02]  /*2000*/  HADD2.F32 R87, -RZ, R94.reuse.H0_H0 ;  /* 0x2000005eff577230 */ /* 0x100fe40000004100 */
[----:B------:R-:W-:Y:S02]  /*2010*/  HADD2.F32 R151, -RZ, R94.H1_H1 ;  /* 0x3000005eff977230 */ /* 0x000fe40000004100 */
[----:B------:R-:W-:Y:S01]  /*2020*/  FADD.FTZ R94, -R144, 1 ;  /* 0x3f800000905e7421 */ /* 0x000fe20000010100 */
[----:B------:R-:W3:Y:S03]  /*2030*/  MUFU.EX2 R129, R129 ;  /* 0x0000008100817308 */ /* 0x000ee60000000800 */
[----:B------:R-:W-:Y:S01]  /*2040*/  FFMA.FTZ R125, R125, R94, 1 ;  /* 0x3f8000007d7d7423 */ /* 0x000fe2000001005e */
[----:B0-----:R-:W-:-:S04]  /*2050*/  FADD.FTZ R94, -R135, 1 ;  /* 0x3f800000875e7421 */ /* 0x001fc80000010100 */
[----:B------:R-:W0:Y:S01]  /*2060*/  MUFU.EX2 R133, R133 ;  /* 0x0000008500857308 */ /* 0x000e220000000800 */
[----:B-1----:R-:W-:-:S07]  /*2070*/  FFMA.FTZ R136, R123, R94, 1 ;  /* 0x3f8000007b887423 */ /* 0x002fce000001005e */
[----:B------:R-:W1:Y:S01]  /*2080*/  MUFU.EX2 R131, R131 ;  /* 0x0000008300837308 */ /* 0x000e620000000800 */
[----:B------:R-:W-:-:S07]  /*2090*/  FMUL.FTZ R144, R144, R125 ;  /* 0x0000007d90907220 */ /* 0x000fce0000410000 */
[----:B------:R-:W1:Y:S01]  /*20a0*/  MUFU.EX2 R119, R119 ;  /* 0x0000007700777308 */ /* 0x000e620000000800 */
[----:B------:R-:W-:Y:S01]  /*20b0*/  FMUL.FTZ R125, R135, R136 ;  /* 0x00000088877d7220 */ /* 0x000fe20000410000 */
[----:B---3--:R-:W-:Y:S01]  /*20c0*/  FADD.FTZ R136, -R146, 1 ;  /* 0x3f80000092887421 */ /* 0x008fe20000010100 */
[----:B------:R-:W-:Y:S01]  /*20d0*/  FFMA.FTZ R101, R52, R122, R57 ;  /* 0x0000007a34657223 */ /* 0x000fe20000010039 */
[----:B------:R-:W-:Y:S02]  /*20e0*/  FADD.FTZ R123, R129, 1 ;  /* 0x3f800000817b7421 */ /* 0x000fe40000010000 */
[----:B------:R-:W-:Y:S01]  /*20f0*/  FFMA.FTZ R127, R127, R136, 1 ;  /* 0x3f8000007f7f7423 */ /* 0x000fe20000010088 */
[----:B------:R-:W-:Y:S01]  /*2100*/  FMUL.FTZ R117, R101, -1.4426950216293334961 ;  /* 0xbfb8aa3b65757820 */ /* 0x000fe20000410000 */
[----:B0-----:R-:W-:Y:S01]  /*2110*/  FADD.FTZ R133, R133, 1 ;  /* 0x3f80000085857421 */ /* 0x001fe20000010000 */
[----:B-1----:R-:W-:Y:S01]  /*2120*/  FADD.FTZ R129, R131, 1 ;  /* 0x3f80000083817421 */ /* 0x002fe20000010000 */
[----:B------:R-:W-:Y:S01]  /*2130*/  FFMA.FTZ R103, R53, R126, R56 ;  /* 0x0000007e35677223 */ /* 0x000fe20000010038 */
[----:B------:R-:W-:Y:S01]  /*2140*/  FMUL.FTZ R146, R146, R127 ;  /* 0x0000007f92927220 */ /* 0x000fe20000410000 */
[----:B------:R-:W-:Y:S01]  /*2150*/  FMUL.FTZ R152, R121, R152 ;  /* 0x0000009879987220 */ /* 0x000fe20000410000 */
[----:B------:R-:W0:Y:S01]  /*2160*/  MUFU.RCP R127, R133 ;  /* 0x00000085007f7308 */ /* 0x000e220000001000 */
[----:B------:R-:W-:-:S02]  /*2170*/  HADD2.F32 R136, -RZ, R78.H0_H0 ;  /* 0x2000004eff887230 */ /* 0x000fc40000004100 */
[----:B------:R-:W-:Y:S01]  /*2180*/  FADD.FTZ R119, R119, 1 ;  /* 0x3f80000077777421 */ /* 0x000fe20000010000 */
[----:B------:R-:W-:Y:S02]  /*2190*/  HADD2.F32 R135, -RZ, R78.H1_H1 ;  /* 0x3000004eff877230 */ /* 0x000fe40000004100 */
[----:B------:R-:W-:Y:S01]  /*21a0*/  FMUL.FTZ R121, R103, -1.4426950216293334961 ;  /* 0xbfb8aa3b67797820 */ /* 0x000fe20000410000 */
[----:B------:R-:W-:Y:S01]  /*21b0*/  FMUL.FTZ R147, R142, R147 ;  /* 0x000000938e937220 */ /* 0x000fe20000410000 */
[----:B------:R-:W-:Y:S01]  /*21c0*/  MUFU.EX2 R117, R117 ;  /* 0x0000007500757308 */ /* 0x000fe20000000800 */
[--C-:B------:R-:W-:Y:S02]  /*21d0*/  HADD2.F32 R78, -RZ, R79.reuse.H0_H0 ;  /* 0x2000004fff4e7230 */ /* 0x100fe40000004100 */
[----:B------:R-:W-:Y:S02]  /*21e0*/  HADD2.F32 R131, -RZ, R79.H1_H1 ;  /* 0x3000004fff837230 */ /* 0x000fe40000004100 */
[----:B------:R-:W-:-:S03]  /*21f0*/  FFMA.FTZ R107, R55, R130, R58 ;  /* 0x00000082376b7223 */ /* 0x000fc6000001003a */
[----:B------:R-:W1:Y:S01]  /*2200*/  MUFU.RCP R123, R123 ;  /* 0x0000007b007b7308 */ /* 0x000e620000001000 */
[----:B------:R-:W-:Y:S01]  /*2210*/  FMUL.FTZ R137, R136, R147 ;  /* 0x0000009388897220 */ /* 0x000fe20000410000 */
[----:B------:R-:W-:Y:S01]  /*2220*/  FMUL.FTZ R145, R145, R140 ;  /* 0x0000008c91917220 */ /* 0x000fe20000410000 */
[----:B------:R-:W-:-:S05]  /*2230*/  HADD2.F32 R147, -RZ, R95.H0_H0 ;  /* 0x2000005fff937230 */ /* 0x000fca0000004100 */
[----:B------:R-:W3:Y:S01]  /*2240*/  MUFU.RCP R129, R129 ;  /* 0x0000008100817308 */ /* 0x000ee20000001000 */
[----:B------:R-:W-:Y:S01]  /*2250*/  FMUL.FTZ R140, R107, -1.4426950216293334961 ;  /* 0xbfb8aa3b6b8c7820 */ /* 0x000fe20000410000 */
[----:B------:R-:W-:-:S06]  /*2260*/  FADD.FTZ R151, -R84, R151 ;  /* 0x0000009754977221 */ /* 0x000fcc0000010100 */
[----:B------:R-:W3:Y:S01]  /*2270*/  MUFU.RCP R79, R119 ;  /* 0x00000077004f7308 */ /* 0x000ee20000001000 */
[C---:B------:R-:W-:Y:S01]  /*2280*/  FADD.FTZ R87, -R84.reuse, R87 ;  /* 0x0000005754577221 */ /* 0x040fe20000010100 */
[----:B------:R-:W-:Y:S01]  /*2290*/  FADD.FTZ R147, -R84, R147 ;  /* 0x0000009354937221 */ /* 0x000fe20000010100 */
[----:B------:R-:W-:-:S05]  /*22a0*/  FMUL.FTZ R132, R98, R151 ;  /* 0x0000009762847220 */ /* 0x000fca0000410000 */
[----:B------:R-:W3:Y:S01]  /*22b0*/  MUFU.EX2 R121, R121 ;  /* 0x0000007900797308 */ /* 0x000ee20000000800 */
[C---:B------:R-:W-:Y:S01]  /*22c0*/  FMUL.FTZ R134, R98.reuse, R87 ;  /* 0x0000005762867220 */ /* 0x040fe20000410000 */
[----:B------:R-:W-:Y:S01]  /*22d0*/  FMUL.FTZ R136, R98, R147 ;  /* 0x0000009362887220 */ /* 0x000fe20000410000 */
[----:B------:R-:W-:Y:S01]  /*22e0*/  FMUL.FTZ R131, R131, R146 ;  /* 0x0000009283837220 */ /* 0x000fe20000410000 */
[----:B------:R-:W-:Y:S01]  /*22f0*/  FFMA.FTZ R87, R53, R132, R56 ;  /* 0x0000008435577223 */ /* 0x000fe20000010038 */
[----:B------:R-:W-:-:S03]  /*2300*/  FMUL.FTZ R135, R135, R144 ;  /* 0x0000009087877220 */ /* 0x000fc60000410000 */
[----:B------:R-:W4:Y:S01]  /*2310*/  MUFU.EX2 R140, R140 ;  /* 0x0000008c008c7308 */ /* 0x000f220000000800 */
[----:B0-----:R-:W-:Y:S01]  /*2320*/  FADD.FTZ R146, -R127, 1 ;  /* 0x3f8000007f927421 */ /* 0x001fe20000010100 */
[----:B-1----:R-:W-:Y:S01]  /*2330*/  FADD.FTZ R144, -R123, 1 ;  /* 0x3f8000007b907421 */ /* 0x002fe20000010100 */
[----:B------:R-:W-:Y:S01]  /*2340*/  FADD.FTZ R117, R117, 1 ;  /* 0x3f80000075757421 */ /* 0x000fe20000010000 */
[----:B------:R-:W-:Y:S01]  /*2350*/  FMUL.FTZ R133, R78, R125 ;  /* 0x0000007d4e857220 */ /* 0x000fe20000410000 */
[----:B------:R-:W-:Y:S01]  /*2360*/  FFMA.FTZ R78, R54, R136, R59 ;  /* 0x00000088364e7223 */ /* 0x000fe2000001003b */
[----:B---3--:R-:W-:Y:S01]  /*2370*/  FADD.FTZ R148, -R129, 1 ;  /* 0x3f80000081947421 */ /* 0x008fe20000010100 */
[----:B------:R-:W-:Y:S01]  /*2380*/  FADD.FTZ R150, -R79, 1 ;  /* 0x3f8000004f967421 */ /* 0x000fe20000010100 */
[----:B------:R-:W-:Y:S01]  /*2390*/  FMUL.FTZ R94, R87, -1.4426950216293334961 ;  /* 0xbfb8aa3b575e7820 */ /* 0x000fe20000410000 */
[----:B------:R-:W-:Y:S01]  /*23a0*/  FFMA.FTZ R146, R111, R146, 1 ;  /* 0x3f8000006f927423 */ /* 0x000fe20000010092 */
[----:B------:R-:W-:Y:S01]  /*23b0*/  FFMA.FTZ R144, R109, R144, 1 ;  /* 0x3f8000006d907423 */ /* 0x000fe20000010090 */
[----:B------:R-:W0:Y:S01]  /*23c0*/  MUFU.RCP R111, R117 ;  /* 0x00000075006f7308 */ /* 0x000e220000001000 */
[----:B------:R-:W-:Y:S01]  /*23d0*/  FMUL.FTZ R125, R78, -1.4426950216293334961 ;  /* 0xbfb8aa3b4e7d7820 */ /* 0x000fe20000410000 */
[----:B------:R-:W-:Y:S01]  /*23e0*/  FFMA.FTZ R148, R113, R148, 1 ;  /* 0x3f80000071947423 */ /* 0x000fe20000010094 */
[----:B------:R-:W-:Y:S01]  /*23f0*/  FFMA.FTZ R150, R115, R150, 1 ;  /* 0x3f80000073967423 */ /* 0x000fe20000010096 */
[----:B------:R-:W-:Y:S01]  /*2400*/  FADD.FTZ R113, R121, 1 ;  /* 0x3f80000079717421 */ /* 0x000fe20000010000 */
[----:B------:R-:W-:-:S02]  /*2410*/  HADD2.F32 R115, -RZ, R80.H0_H0 ;  /* 0x20000050ff737230 */ /* 0x000fc40000004100 */
[----:B------:R-:W-:Y:S01]  /*2420*/  FMUL.FTZ R139, R139, R86 ;  /* 0x000000568b8b7220 */ /* 0x000fe20000410000 */
[----:B------:R-:W-:Y:S01]  /*2430*/  FMUL.FTZ R144, R123, R144 ;  /* 0x000000907b907220 */ /* 0x000fe20000410000 */
[----:B------:R-:W-:Y:S01]  /*2440*/  FFMA.FTZ R86, R52, R134, R57 ;  /* 0x0000008634567223 */ /* 0x000fe20000010039 */
[----:B------:R-:W1:Y:S01]  /*2450*/  MUFU.EX2 R94, R94 ;  /* 0x0000005e005e7308 */ /* 0x000e620000000800 */
[----:B------:R-:W-:Y:S02]  /*2460*/  HADD2.F32 R119, -RZ, R95.H1_H1 ;  /* 0x3000005fff777230 */ /* 0x000fe40000004100 */
[----:B------:R-:W-:Y:S01]  /*2470*/  FADD.FTZ R95, R138, 1 ;  /* 0x3f8000008a5f7421 */ /* 0x000fe20000010000 */
[----:B------:R-:W-:-:S04]  /*2480*/  FMUL.FTZ R142, R86, -1.4426950216293334961 ;  /* 0xbfb8aa3b568e7820 */ /* 0x000fc80000410000 */
[----:B------:R3:W-:Y:S01]  /*2490*/  MUFU.EX2 R109, R125 ;  /* 0x0000007d006d7308 */ /* 0x0007e20000000800 */
[----:B------:R-:W-:Y:S01]  /*24a0*/  FMUL.FTZ R127, R127, R146 ;  /* 0x000000927f7f7220 */ /* 0x000fe20000410000 */
[----:B------:R-:W-:Y:S01]  /*24b0*/  FADD.FTZ R119, -R84, R119 ;  /* 0x0000007754777221 */ /* 0x000fe20000010100 */
[----:B---3--:R-:W-:Y:S01]  /*24c0*/  FMUL.FTZ R125, R129, R148 ;  /* 0x00000094817d7220 */ /* 0x008fe20000410000 */
[----:B------:R-:W-:-:S04]  /*24d0*/  FMUL.FTZ R129, R115, R144 ;  /* 0x0000009073817220 */ /* 0x000fc80000410000 */
[----:B------:R-:W3:Y:S01]  /*24e0*/  MUFU.RCP R113, R113 ;  /* 0x0000007100717308 */ /* 0x000ee20000001000 */
[----:B----4-:R-:W-:Y:S01]  /*24f0*/  FADD.FTZ R115, R140, 1 ;  /* 0x3f8000008c737421 */ /* 0x010fe20000010000 */
[----:B------:R-:W-:-:S06]  /*2500*/  HADD2.F32 R144, -RZ, R80.H1_H1 ;  /* 0x30000050ff907230 */ /* 0x000fcc0000004100 */
[----:B------:R4:W3:Y:S01]  /*2510*/  MUFU.RCP R117, R95 ;  /* 0x0000005f00757308 */ /* 0x0008e20000001000 */
[----:B------:R-:W-:Y:S01]  /*2520*/  FMUL.FTZ R127, R144, R127 ;  /* 0x0000007f907f7220 */ /* 0x000fe20000410000 */
[----:B0-----:R-:W-:Y:S01]  /*2530*/  FADD.FTZ R144, -R111, 1 ;  /* 0x3f8000006f907421 */ /* 0x001fe20000010100 */
[----:B------:R-:W-:-:S05]  /*2540*/  FMUL.FTZ R138, R98, R119 ;  /* 0x00000077628a7220 */ /* 0x000fca0000410000 */
[----:B------:R-:W0:Y:S01]  /*2550*/  MUFU.EX2 R142, R142 ;  /* 0x0000008e008e7308 */ /* 0x000e220000000800 */
[----:B------:R-:W-:Y:S02]  /*2560*/  HADD2.F32 R146, -RZ, R81.H0_H0 ;  /* 0x20000051ff927230 */ /* 0x000fe40000004100 */
[----:B------:R-:W-:-:S05]  /*2570*/  FFMA.FTZ R144, R101, R144, 1 ;  /* 0x3f80000065907423 */ /* 0x000fca0000010090 */
[----:B------:R-:W0:Y:S01]  /*2580*/  MUFU.RCP R115, R115 ;  /* 0x0000007300737308 */ /* 0x000e220000001000 */
[----:B------:R-:W-:Y:S01]  /*2590*/  FFMA.FTZ R80, R55, R138, R58 ;  /* 0x0000008a37507223 */ /* 0x000fe2000001003a */
[----:B-1----:R-:W-:Y:S01]  /*25a0*/  FADD.FTZ R94, R94, 1 ;  /* 0x3f8000005e5e7421 */ /* 0x002fe20000010000 */
[----:B------:R-:W-:Y:S01]  /*25b0*/  FMUL.FTZ R125, R146, R125 ;  /* 0x0000007d927d7220 */ /* 0x000fe20000410000 */
[----:B------:R-:W-:Y:S01]  /*25c0*/  FMUL.FTZ R144, R111, R144 ;  /* 0x000000906f907220 */ /* 0x000fe20000410000 */
[----:B------:R-:W-:Y:S02]  /*25d0*/  HADD2.F32 R123, -RZ, R81.H1_H1 ;  /* 0x30000051ff7b7230 */ /* 0x000fe40000004100 */
[----:B----4-:R-:W-:Y:S01]  /*25e0*/  FMUL.FTZ R95, R80, -1.4426950216293334961 ;  /* 0xbfb8aa3b505f7820 */ /* 0x010fe20000410000 */
[----:B---3--:R-:W-:Y:S01]  /*25f0*/  FADD.FTZ R146, -R113, 1 ;  /* 0x3f80000071927421 */ /* 0x008fe20000010100 */
[----:B------:R-:W1:Y:S01]  /*2600*/  MUFU.RCP R111, R94 ;  /* 0x0000005e006f7308 */ /* 0x000e620000001000 */
[----:B------:R-:W-:Y:S01]  /*2610*/  FMUL.FTZ R150, R79, R150 ;  /* 0x000000964f967220 */ /* 0x000fe20000410000 */
[----:B------:R-:W-:Y:S01]  /*2620*/  FADD.FTZ R148, -R117, 1 ;  /* 0x3f80000075947421 */ /* 0x000fe20000010100 */
[----:B------:R-:W-:Y:S01]  /*2630*/  FFMA.FTZ R146, R103, R146, 1 ;  /* 0x3f80000067927423 */ /* 0x000fe20000010092 */
[----:B------:R-:W-:-:S02]  /*2640*/  HADD2.F32 R103, -RZ, R90.H1_H1 ;  /* 0x3000005aff677230 */ /* 0x000fc40000004100 */
[----:B------:R-:W-:Y:S01]  /*2650*/  FMUL.FTZ R123, R123, R150 ;  /* 0x000000967b7b7220 */ /* 0x000fe20000410000 */
[----:B------:R-:W-:Y:S01]  /*2660*/  FFMA.FTZ R148, R105, R148, 1 ;  /* 0x3f80000069947423 */ /* 0x000fe20000010094 */
[----:B0-----:R-:W-:Y:S01]  /*2670*/  FADD.FTZ R101, R142, 1 ;  /* 0x3f8000008e657421 */ /* 0x001fe20000010000 */
[----:B------:R-:W0:Y:S01]  /*2680*/  MUFU.EX2 R95, R95 ;  /* 0x0000005f005f7308 */ /* 0x000e220000000800 */
[----:B------:R-:W-:Y:S01]  /*2690*/  FADD.FTZ R150, -R115, 1 ;  /* 0x3f80000073967421 */ /* 0x000fe20000010100 */
[----:B------:R-:W-:Y:S01]  /*26a0*/  FADD.FTZ R103, -R84, R103 ;  /* 0x0000006754677221 */ /* 0x000fe20000010100 */
[----:B------:R-:W-:Y:S01]  /*26b0*/  FMUL.FTZ R148, R117, R148 ;  /* 0x0000009475947220 */ /* 0x000fe20000410000 */
[----:B------:R-:W-:Y:S02]  /*26c0*/  HADD2.F32 R79, -RZ, R90.H0_H0 ;  /* 0x2000005aff4f7230 */ /* 0x000fe40000004100 */
[----:B------:R-:W-:Y:S01]  /*26d0*/  FFMA.FTZ R150, R107, R150, 1 ;  /* 0x3f8000006b967423 */ /* 0x000fe20000010096 */
[----:B------:R-:W-:Y:S01]  /*26e0*/  HADD2.F32 R117, -RZ, R73.H0_H0 ;  /* 0x20000049ff757230 */ /* 0x000fe20000004100 */
[----:B------:R-:W3:Y:S01]  /*26f0*/  MUFU.RCP R101, R101 ;  /* 0x0000006500657308 */ /* 0x000ee20000001000 */
[----:B------:R-:W-:-:S02]  /*2700*/  HADD2.F32 R107, -RZ, R96.H0_H0 ;  /* 0x20000060ff6b7230 */ /* 0x000fc40000004100 */
[----:B------:R-:W-:Y:S01]  /*2710*/  FMUL.FTZ R142, R98, R103 ;  /* 0x00000067628e7220 */ /* 0x000fe20000410000 */
[----:B------:R-:W-:Y:S01]  /*2720*/  FMUL.FTZ R150, R115, R150 ;  /* 0x0000009673967220 */ /* 0x000fe20000410000 */
[----:B------:R-:W-:Y:S02]  /*2730*/  HADD2.F32 R103, -RZ, R91.H0_H0 ;  /* 0x2000005bff677230 */ /* 0x000fe40000004100 */
[----:B------:R-:W-:Y:S01]  /*2740*/  FADD.FTZ R109, R109, 1 ;  /* 0x3f8000006d6d7421 */ /* 0x000fe20000010000 */
[----:B------:R-:W-:Y:S02]  /*2750*/  HADD2.F32 R115, -RZ, R73.H1_H1 ;  /* 0x30000049ff737230 */ /* 0x000fe40000004100 */
[----:B------:R-:W-:Y:S01]  /*2760*/  FADD.FTZ R79, -R84, R79 ;  /* 0x0000004f544f7221 */ /* 0x000fe20000010100 */
[----:B------:R-:W-:Y:S01]  /*2770*/  FMUL.FTZ R117, R117, R148 ;  /* 0x0000009475757220 */ /* 0x000fe20000410000 */
[----:B-1----:R-:W-:Y:S01]  /*2780*/  FADD.FTZ R148, -R111, 1 ;  /* 0x3f8000006f947421 */ /* 0x002fe20000010100 */
[----:B------:R-:W-:-:S02]  /*2790*/  HADD2.F32 R119, -RZ, R72.H1_H1 ;  /* 0x30000048ff777230 */ /* 0x000fc40000004100 */
[----:B------:R-:W-:Y:S01]  /*27a0*/  FADD.FTZ R107, -R84, R107 ;  /* 0x0000006b546b7221 */ /* 0x000fe20000010100 */
[----:B------:R-:W-:Y:S01]  /*27b0*/  FMUL.FTZ R146, R113, R146 ;  /* 0x0000009271927220 */ /* 0x000fe20000410000 */
[----:B------:R-:W-:Y:S01]  /*27c0*/  FMUL.FTZ R140, R98, R79 ;  /* 0x0000004f628c7220 */ /* 0x000fe20000410000 */
[----:B------:R-:W-:Y:S01]  /*27d0*/  FADD.FTZ R103, -R84, R103 ;  /* 0x0000006754677221 */ /* 0x000fe20000010100 */
[----:B------:R-:W-:Y:S01]  /*27e0*/  FMUL.FTZ R115, R115, R150 ;  /* 0x0000009673737220 */ /* 0x000fe20000410000 */
[----:B------:R-:W1:Y:S01]  /*27f0*/  MUFU.RCP R109, R109 ;  /* 0x0000006d006d7308 */ /* 0x000e620000001000 */
[----:B------:R-:W-:Y:S01]  /*2800*/  FFMA.FTZ R150, R87, R148, 1 ;  /* 0x3f80000057967423 */ /* 0x000fe20000010094 */
[----:B------:R-:W-:Y:S01]  /*2810*/  FMUL.FTZ R148, R98, R107 ;  /* 0x0000006b62947220 */ /* 0x000fe20000410000 */
[----:B------:R-:W-:Y:S01]  /*2820*/  FMUL.FTZ R119, R119, R146 ;  /* 0x0000009277777220 */ /* 0x000fe20000410000 */
[----:B------:R-:W-:Y:S02]  /*2830*/  HADD2.F32 R91, -RZ, R91.H1_H1 ;  /* 0x3000005bff5b7230 */ /* 0x000fe40000004100 */
[----:B0-----:R-:W-:Y:S01]  /*2840*/  FADD.FTZ R107, R95, 1 ;  /* 0x3f8000005f6b7421 */ /* 0x001fe20000010000 */
[----:B------:R-:W-:Y:S01]  /*2850*/  FFMA.FTZ R79, R52, R140, R57 ;  /* 0x0000008c344f7223 */ /* 0x000fe20000010039 */
[----:B------:R-:W-:-:S02]  /*2860*/  HADD2.F32 R121, -RZ, R72.H0_H0 ;  /* 0x20000048ff797230 */ /* 0x000fc40000004100 */
[----:B------:R-:W-:Y:S01]  /*2870*/  FMUL.FTZ R146, R98, R103 ;  /* 0x0000006762927220 */ /* 0x000fe20000410000 */
[----:B------:R-:W-:Y:S01]  /*2880*/  FFMA.FTZ R72, R53, R142, R56 ;  /* 0x0000008e35487223 */ /* 0x000fe20000010038 */
[----:B------:R-:W-:Y:S01]  /*2890*/  FMUL.FTZ R81, R79, -1.4426950216293334961 ;  /* 0xbfb8aa3b4f517820 */ /* 0x000fe20000410000 */
[----:B------:R-:W-:Y:S01]  /*28a0*/  FADD.FTZ R103, -R84, R91 ;  /* 0x0000005b54677221 */ /* 0x000fe20000010100 */
[----:B------:R-:W-:Y:S01]  /*28b0*/  FFMA.FTZ R73, R54, R146, R59 ;  /* 0x0000009236497223 */ /* 0x000fe2000001003b */
[----:B------:R-:W-:Y:S01]  /*28c0*/  FMUL.FTZ R90, R72, -1.4426950216293334961 ;  /* 0xbfb8aa3b485a7820 */ /* 0x000fe20000410000 */
[----:B---3--:R-:W-:Y:S01]  /*28d0*/  FADD.FTZ R91, -R101, 1 ;  /* 0x3f800000655b7421 */ /* 0x008fe20000010100 */
[----:B------:R-:W0:Y:S01]  /*28e0*/  MUFU.RCP R107, R107 ;  /* 0x0000006b006b7308 */ /* 0x000e220000001000 */
[----:B------:R-:W-:Y:S01]  /*28f0*/  FMUL.FTZ R105, R73, -1.4426950216293334961 ;  /* 0xbfb8aa3b49697820 */ /* 0x000fe20000410000 */
[----:B------:R-:W-:Y:S02]  /*2900*/  HADD2.F32 R147, -RZ, R96.H1_H1 ;  /* 0x30000060ff937230 */ /* 0x000fe40000004100 */
[----:B------:R-:W-:-:S04]  /*2910*/  FFMA.FTZ R94, R86, R91, 1 ;  /* 0x3f800000565e7423 */ /* 0x000fc8000001005b */
[----:B------:R-:W3:Y:S01]  /*2920*/  MUFU.EX2 R81, R81 ;  /* 0x0000005100517308 */ /* 0x000ee20000000800 */
[----:B------:R-:W-:Y:S01]  /*2930*/  FMUL.FTZ R113, R101, R94 ;  /* 0x0000005e65717220 */ /* 0x000fe20000410000 */
[----:B-1----:R-:W-:Y:S01]  /*2940*/  FADD.FTZ R101, -R109, 1 ;  /* 0x3f8000006d657421 */ /* 0x002fe20000010100 */
[----:B------:R-:W-:-:S05]  /*2950*/  FADD.FTZ R147, -R84, R147 ;  /* 0x0000009354937221 */ /* 0x000fca0000010100 */
[----:B------:R-:W1:Y:S01]  /*2960*/  MUFU.EX2 R90, R90 ;  /* 0x0000005a005a7308 */ /* 0x000e620000000800 */
[----:B------:R-:W-:-:S07]  /*2970*/  FFMA.FTZ R78, R78, R101, 1 ;  /* 0x3f8000004e4e7423 */ /* 0x000fce0000010065 */
[----:B------:R4:W1:Y:S01]  /*2980*/  MUFU.EX2 R91, R105 ;  /* 0x00000069005b7308 */ /* 0x0008620000000800 */
[----:B------:R-:W-:Y:S01]  /*2990*/  FMUL.FTZ R96, R98, R147 ;  /* 0x0000009362607220 */ /* 0x000fe20000410000 */
[--C-:B----4-:R-:W-:Y:S02]  /*29a0*/  HADD2.F32 R105, -RZ, R97.reuse.H0_H0 ;  /* 0x20000061ff697230 */ /* 0x110fe40000004100 */
[----:B------:R-:W-:Y:S01]  /*29b0*/  FMUL.FTZ R111, R111, R150 ;  /* 0x000000966f6f7220 */ /* 0x000fe20000410000 */
[----:B------:R-:W-:Y:S02]  /*29c0*/  HADD2.F32 R97, -RZ, R97.H1_H1 ;  /* 0x30000061ff617230 */ /* 0x000fe40000004100 */
[----:B------:R-:W-:Y:S01]  /*29d0*/  FADD.FTZ R105, -R84, R105 ;  /* 0x0000006954697221 */ /* 0x000fe20000010100 */
[----:B------:R-:W-:Y:S01]  /*29e0*/  FMUL.FTZ R109, R109, R78 ;  /* 0x0000004e6d6d7220 */ /* 0x000fe20000410000 */
[----:B0-----:R-:W-:Y:S01]  /*29f0*/  FADD.FTZ R151, -R107, 1 ;  /* 0x3f8000006b977421 */ /* 0x001fe20000010100 */
[----:B------:R-:W-:Y:S01]  /*2a00*/  FFMA.FTZ R78, R53, R96, R56 ;  /* 0x00000060354e7223 */ /* 0x000fe20000010038 */
[----:B------:R-:W-:Y:S01]  /*2a10*/  FMUL.FTZ R150, R98, R105 ;  /* 0x0000006962967220 */ /* 0x000fe20000410000 */
[----:B------:R-:W-:Y:S01]  /*2a20*/  FMUL.FTZ R121, R121, R144 ;  /* 0x0000009079797220 */ /* 0x000fe20000410000 */
[----:B------:R-:W-:Y:S01]  /*2a30*/  FADD.FTZ R147, -R84, R97 ;  /* 0x0000006154937221 */ /* 0x000fe20000010100 */
[----:B------:R-:W-:Y:S01]  /*2a40*/  FMUL.FTZ R144, R98, R103 ;  /* 0x0000006762907220 */ /* 0x000fe20000410000 */
[----:B------:R-:W-:Y:S01]  /*2a50*/  FFMA.FTZ R97, R54, R150, R59 ;  /* 0x0000009636617223 */ /* 0x000fe2000001003b */
[----:B------:R-:W-:Y:S01]  /*2a60*/  FFMA.FTZ R80, R80, R151, 1 ;  /* 0x3f80000050507423 */ /* 0x000fe20000010097 */
[----:B------:R-:W-:Y:S01]  /*2a70*/  FFMA.FTZ R87, R52, R148, R57 ;  /* 0x0000009434577223 */ /* 0x000fe20000010039 */
[----:B------:R-:W-:Y:S01]  /*2a80*/  FMUL.FTZ R94, R78, -1.4426950216293334961 ;  /* 0xbfb8aa3b4e5e7820 */ /* 0x000fe20000410000 */
[----:B---3--:R-:W-:Y:S01]  /*2a90*/  FADD.FTZ R151, R81, 1 ;  /* 0x3f80000051977421 */ /* 0x008fe20000010000 */
[----:B-1----:R-:W-:Y:S01]  /*2aa0*/  FADD.FTZ R81, R90, 1 ;  /* 0x3f8000005a517421 */ /* 0x002fe20000010000 */
[----:B------:R-:W-:Y:S01]  /*2ab0*/  FMUL.FTZ R84, R98, R147 ;  /* 0x0000009362547220 */ /* 0x000fe20000410000 */
[--C-:B------:R-:W-:Y:S01]  /*2ac0*/  FFMA.FTZ R86, R55, R144, R58.reuse ;  /* 0x0000009037567223 */ /* 0x100fe2000001003a */
[----:B------:R-:W-:Y:S01]  /*2ad0*/  FMUL.FTZ R147, R97, -1.4426950216293334961 ;  /* 0xbfb8aa3b61937820 */ /* 0x000fe20000410000 */
[----:B------:R-:W-:Y:S01]  /*2ae0*/  FMUL.FTZ R101, R87, -1.4426950216293334961 ;  /* 0xbfb8aa3b57657820 */ /* 0x000fe20000410000 */
[----:B------:R-:W0:Y:S01]  /*2af0*/  MUFU.EX2 R94, R94 ;  /* 0x0000005e005e7308 */ /* 0x000e220000000800 */
[----:B------:R-:W-:Y:S01]  /*2b00*/  FMUL.FTZ R107, R107, R80 ;  /* 0x000000506b6b7220 */ /* 0x000fe20000410000 */
[----:B------:R-:W-:Y:S01]  /*2b10*/  FMUL.FTZ R103, R86, -1.4426950216293334961 ;  /* 0xbfb8aa3b56677820 */ /* 0x000fe20000410000 */
[----:B------:R-:W-:Y:S01]  /*2b20*/  FFMA.FTZ R95, R55, R84, R58 ;  /* 0x00000054375f7223 */ /* 0x000fe2000001003a */
[----:B------:R-:W-:-:S04]  /*2b30*/  HADD2.F32 R158, -RZ, R82.H0_H0 ;  /* 0x20000052ff9e7230 */ /* 0x000fc80000004100 */
[----:B------:R0:W1:Y:S01]  /*2b40*/  MUFU.RCP R80, R151 ;  /* 0x0000009700507308 */ /* 0x0000620000001000 */
[----:B------:R-:W-:Y:S02]  /*2b50*/  HADD2.F32 R82, -RZ, R82.H1_H1 ;  /* 0x30000052ff527230 */ /* 0x000fe40000004100 */
[----:B------:R-:W-:Y:S01]  /*2b60*/  FMUL.FTZ R105, R95, -1.4426950216293334961 ;  /* 0xbfb8aa3b5f697820 */ /* 0x000fe20000410000 */
[----:B------:R-:W-:-:S04]  /*2b70*/  FADD.FTZ R91, R91, 1 ;  /* 0x3f8000005b5b7421 */ /* 0x000fc80000010000 */
[----:B------:R-:W3:Y:S01]  /*2b80*/  MUFU.RCP R81, R81 ;  /* 0x0000005100517308 */ /* 0x000ee20000001000 */
[----:B------:R-:W-:-:S07]  /*2b90*/  FMUL.FTZ R111, R82, R111 ;  /* 0x0000006f526f7220 */ /* 0x000fce0000410000 */
[----:B------:R-:W4:Y:S08]  /*2ba0*/  MUFU.EX2 R147, R147 ;  /* 0x0000009300937308 */ /* 0x000f300000000800 */
[----:B------:R-:W2:Y:S08]  /*2bb0*/  MUFU.EX2 R101, R101 ;  /* 0x0000006500657308 */ /* 0x000eb00000000800 */
[----:B------:R-:W2:Y:S01]  /*2bc0*/  MUFU.EX2 R103, R103 ;  /* 0x0000006700677308 */ /* 0x000ea20000000800 */
[----:B0-----:R-:W-:-:S07]  /*2bd0*/  FADD.FTZ R151, R94, 1 ;  /* 0x3f8000005e977421 */ /* 0x001fce0000010000 */
[----:B------:R3:W0:Y:S01]  /*2be0*/  MUFU.RCP R82, R91 ;  /* 0x0000005b00527308 */ /* 0x0006220000001000 */
[----:B-1----:R-:W-:-:S07]  /*2bf0*/  FADD.FTZ R94, -R80, 1 ;  /* 0x3f800000505e7421 */ /* 0x002fce0000010100 */
[----:B------:R-:W1:Y:S01]  /*2c00*/  MUFU.EX2 R105, R105 ;  /* 0x0000006900697308 */ /* 0x000e620000000800 */
[----:B---3--:R-:W-:Y:S01]  /*2c10*/  FADD.FTZ R91, -R81, 1 ;  /* 0x3f800000515b7421 */ /* 0x008fe20000010100 */
[----:B------:R-:W-:Y:S01]  /*2c20*/  FMUL.FTZ R113, R158, R113 ;  /* 0x000000719e717220 */ /* 0x000fe20000410000 */
[--C-:B------:R-:W-:Y:S02]  /*2c30*/  HADD2.F32 R90, -RZ, R83.reuse.H0_H0 ;  /* 0x20000053ff5a7230 */ /* 0x100fe40000004100 */
[----:B----4-:R-:W-:Y:S01]  /*2c40*/  FADD.FTZ R147, R147, 1 ;  /* 0x3f80000093937421 */ /* 0x010fe20000010000 */
[----:B------:R-:W-:Y:S02]  /*2c50*/  HADD2.F32 R158, -RZ, R83.H1_H1 ;  /* 0x30000053ff9e7230 */ /* 0x000fe40000004100 */
[----:B--2---:R-:W-:Y:S01]  /*2c60*/  FADD.FTZ R83, R101, 1 ;  /* 0x3f80000065537421 */ /* 0x004fe20000010000 */
[----:B------:R-:W-:Y:S01]  /*2c70*/  FFMA.FTZ R101, R79, R94, 1 ;  /* 0x3f8000004f657423 */ /* 0x000fe2000001005e */
[----:B------:R-:W-:Y:S01]  /*2c80*/  FFMA.FTZ R94, R72, R91, 1 ;  /* 0x3f800000485e7423 */ /* 0x000fe2000001005b */
[----:B------:R-:W2:Y:S01]  /*2c90*/  MUFU.RCP R79, R151 ;  /* 0x00000097004f7308 */ /* 0x000ea20000001000 */
[----:B------:R-:W-:Y:S01]  /*2ca0*/  FADD.FTZ R103, R103, 1 ;  /* 0x3f80000067677421 */ /* 0x000fe20000010000 */
[----:B------:R-:W-:Y:S01]  /*2cb0*/  FMUL.FTZ R109, R90, R109 ;  /* 0x0000006d5a6d7220 */ /* 0x000fe20000410000 */
[----:B0-----:R-:W-:-:S05]  /*2cc0*/  FADD.FTZ R72, -R82, 1 ;  /* 0x3f80000052487421 */ /* 0x001fca0000010100 */
[----:B------:R-:W0:Y:S01]  /*2cd0*/  MUFU.RCP R91, R147 ;  /* 0x00000093005b7308 */ /* 0x000e220000001000 */
[----:B-1----:R-:W-:Y:S01]  /*2ce0*/  FADD.FTZ R153, R105, 1 ;  /* 0x3f80000069997421 */ /* 0x002fe20000010000 */
[----:B------:R-:W-:-:S06]  /*2cf0*/  FFMA.FTZ R73, R73, R72, 1 ;  /* 0x3f80000049497423 */ /* 0x000fcc0000010048 */
[----:B------:R-:W1:Y:S01]  /*2d00*/  MUFU.RCP R90, R103 ;  /* 0x00000067005a7308 */ /* 0x000e620000001000 */
[----:B------:R-:W-:-:S07]  /*2d10*/  FMUL.FTZ R105, R80, R101 ;  /* 0x0000006550697220 */ /* 0x000fce0000410000 */
[----:B------:R-:W3:Y:S01]  /*2d20*/  MUFU.RCP R83, R83 ;  /* 0x0000005300537308 */ /* 0x000ee20000001000 */
[----:B------:R-:W-:-:S07]  /*2d30*/  FMUL.FTZ R73, R82, R73 ;  /* 0x0000004952497220 */ /* 0x000fce0000410000 */
[----:B------:R-:W4:Y:S01]  /*2d40*/  MUFU.RCP R72, R153 ;  /* 0x0000009900487308 */ /* 0x000f220000001000 */
[----:B--2---:R-:W-:Y:S01]  /*2d50*/  FADD.FTZ R101, -R79, 1 ;  /* 0x3f8000004f657421 */ /* 0x004fe20000010100 */
[----:B0-----:R-:W-:Y:S01]  /*2d60*/  FADD.FTZ R82, -R91, 1 ;  /* 0x3f8000005b527421 */ /* 0x001fe20000010100 */
[----:B-1----:R-:W-:Y:S02]  /*2d70*/  FADD.FTZ R103, -R90, 1 ;  /* 0x3f8000005a677421 */ /* 0x002fe40000010100 */
[----:B------:R-:W-:Y:S01]  /*2d80*/  FFMA.FTZ R78, R78, R101, 1 ;  /* 0x3f8000004e4e7423 */ /* 0x000fe20000010065 */
[----:B------:R-:W-:Y:S01]  /*2d90*/  FFMA.FTZ R82, R97, R82, 1 ;  /* 0x3f80000061527423 */ /* 0x000fe20000010052 */
[----:B------:R-:W-:Y:S02]  /*2da0*/  FFMA.FTZ R103, R86, R103, 1 ;  /* 0x3f80000056677423 */ /* 0x000fe40000010067 */
[----:B------:R-:W-:Y:S01]  /*2db0*/  FMUL.FTZ R79, R79, R78 ;  /* 0x0000004e4f4f7220 */ /* 0x000fe20000410000 */
[----:B------:R-:W-:Y:S01]  /*2dc0*/  FMUL.FTZ R78, R91, R82 ;  /* 0x000000525b4e7220 */ /* 0x000fe20000410000 */
[----:B---3--:R-:W-:Y:S01]  /*2dd0*/  FADD.FTZ R80, -R83, 1 ;  /* 0x3f80000053507421 */ /* 0x008fe20000010100 */
[----:B------:R-:W-:-:S02]  /*2de0*/  HADD2.F32 R82, -RZ, R70.H0_H0 ;  /* 0x20000046ff527230 */ /* 0x000fc40000004100 */
[----:B------:R-:W-:Y:S01]  /*2df0*/  FMUL.FTZ R81, R81, R94 ;  /* 0x0000005e51517220 */ /* 0x000fe20000410000 */
[----:B------:R-:W-:Y:S02]  /*2e00*/  HADD2.F32 R70, -RZ, R70.H1_H1 ;  /* 0x30000046ff467230 */ /* 0x000fe40000004100 */
[----:B----4-:R-:W-:Y:S01]  /*2e10*/  FADD.FTZ R86, -R72, 1 ;  /* 0x3f80000048567421 */ /* 0x010fe20000010100 */
[----:B------:R-:W-:Y:S02]  /*2e20*/  FFMA.FTZ R80, R87, R80, 1 ;  /* 0x3f80000057507423 */ /* 0x000fe40000010050 */
[----:B------:R-:W-:Y:S01]  /*2e30*/  FMUL.FTZ R70, R70, R81 ;  /* 0x0000005146467220 */ /* 0x000fe20000410000 */
[----:B------:R-:W-:Y:S01]  /*2e40*/  FFMA.FTZ R95, R95, R86, 1 ;  /* 0x3f8000005f5f7423 */ /* 0x000fe20000010056 */
[--C-:B------:R-:W-:Y:S02]  /*2e50*/  HADD2.F32 R86, -RZ, R71.reuse.H0_H0 ;  /* 0x20000047ff567230 */ /* 0x100fe40000004100 */
[----:B------:R-:W-:Y:S01]  /*2e60*/  FFMA.FTZ R81, R3, R152, R68 ;  /* 0x0000009803517223 */ /* 0x000fe20000010044 */
[----:B------:R-:W-:Y:S01]  /*2e70*/  FMUL.FTZ R80, R83, R80 ;  /* 0x0000005053507220 */ /* 0x000fe20000410000 */
[----:B------:R-:W-:Y:S01]  /*2e80*/  FADD.FTZ R68, R152, R69 ;  /* 0x0000004598447221 */ /* 0x000fe20000010000 */
[----:B------:R-:W-:-:S02]  /*2e90*/  HADD2.F32 R83, -RZ, R71.H1_H1 ;  /* 0x30000047ff537230 */ /* 0x000fc40000004100 */
[----:B------:R-:W-:Y:S01]  /*2ea0*/  FMUL.FTZ R105, R82, R105 ;  /* 0x0000006952697220 */ /* 0x000fe20000410000 */
[----:B------:R-:W-:Y:S01]  /*2eb0*/  FMUL.FTZ R90, R90, R103 ;  /* 0x000000675a5a7220 */ /* 0x000fe20000410000 */
[----:B------:R-:W-:Y:S01]  /*2ec0*/  FMUL.FTZ R73, R86, R73 ;  /* 0x0000004956497220 */ /* 0x000fe20000410000 */
[----:B------:R-:W-:Y:S01]  /*2ed0*/  FADD.FTZ R82, R156, R89 ;  /* 0x000000599c527221 */ /* 0x000fe20000010000 */
[----:B------:R-:W-:Y:S01]  /*2ee0*/  FADD.FTZ R86, R149, R93 ;  /* 0x0000005d95567221 */ /* 0x000fe20000010000 */
[----:B------:R-:W-:Y:S01]  /*2ef0*/  FFMA.FTZ R89, R99, R154, R74 ;  /* 0x0000009a63597223 */ /* 0x000fe2000001004a */
[----:B------:R-:W-:Y:S01]  /*2f00*/  FADD.FTZ R74, R154, R75 ;  /* 0x0000004b9a4a7221 */ /* 0x000fe20000010000 */
[----:B------:R-:W-:Y:S01]  /*2f10*/  FADD.FTZ R68, R68, R145 ;  /* 0x0000009144447221 */ /* 0x000fe20000010000 */
[----:B------:R-:W-:Y:S01]  /*2f20*/  FMUL.FTZ R71, R72, R95 ;  /* 0x0000005f48477220 */ /* 0x000fe20000410000 */
[----:B------:R-:W-:Y:S01]  /*2f30*/  FMUL.FTZ R152, R52, R152 ;  /* 0x0000009834987220 */ /* 0x000fe20000410000 */
[----:B------:R-:W-:Y:S01]  /*2f40*/  FMUL.FTZ R72, R83, R90 ;  /* 0x0000005a53487220 */ /* 0x000fe20000410000 */
[-C--:B------:R-:W-:Y:S01]  /*2f50*/  FFMA.FTZ R87, R85, R149.reuse, R92 ;  /* 0x0000009555577223 */ /* 0x080fe2000001005c */
[----:B------:R-:W-:Y:S01]  /*2f60*/  FADD.FTZ R90, R86, R141 ;  /* 0x0000008d565a7221 */ /* 0x000fe20000010000 */
[----:B------:R-:W-:Y:S01]  /*2f70*/  FADD.FTZ R92, R74, R139 ;  /* 0x0000008b4a5c7221 */ /* 0x000fe20000010000 */
[----:B------:R-:W-:Y:S01]  /*2f80*/  FADD.FTZ R86, R68, R137 ;  /* 0x0000008944567221 */ /* 0x000fe20000010000 */
[----:B------:R-:W-:Y:S01]  /*2f90*/  FMUL.FTZ R151, R53, R156 ;  /* 0x0000009c35977220 */ /* 0x000fe20000410000 */
[----:B------:R-:W-:Y:S01]  /*2fa0*/  FADD.FTZ R68, RZ, R152 ;  /* 0x00000098ff447221 */ /* 0x000fe20000010000 */
[----:B------:R-:W-:Y:S01]  /*2fb0*/  FFMA.FTZ R74, R3, R152, RZ ;  /* 0x00000098034a7223 */ /* 0x000fe200000100ff */
[C---:B------:R-:W-:Y:S01]  /*2fc0*/  FFMA.FTZ R83, R67.reuse, R156, R88 ;  /* 0x0000009c43537223 */ /* 0x040fe20000010058 */
        /* <DEDUP_REMOVED lines=111> */
[--C-:B------:R-:W-:Y:S02]  /*36c0*/  HADD2.F32 R69, -RZ, R76.reuse.H0_H0 ;  /* 0x2000004cff457230 */ /* 0x100fe40000004100 */
[----:B------:R-:W-:Y:S01]  /*36d0*/  FMUL.FTZ R101, R54, R73 ;  /* 0x0000004936657220 */ /* 0x000fe20000410000 */
[----:B------:R-:W-:Y:S02]  /*36e0*/  HADD2.F32 R76, -RZ, R76.H1_H1 ;  /* 0x3000004cff4c7230 */ /* 0x000fe40000004100 */
[----:B------:R-:W-:Y:S01]  /*36f0*/  FADD.FTZ R88, R88, R103 ;  /* 0x0000006758587221 */ /* 0x000fe20000010000 */
[----:B------:R-:W-:Y:S01]  /*3700*/  FFMA.FTZ R93, R142, R103, R93 ;  /* 0x000000678e5d7223 */ /* 0x000fe2000001005d */
[----:B------:R-:W-:Y:S01]  /*3710*/  FMUL.FTZ R69, R69, R80 ;  /* 0x0000005045457220 */ /* 0x000fe20000410000 */
[----:B------:R-:W-:Y:S01]  /*3720*/  FMUL.FTZ R97, R55, R72 ;  /* 0x0000004837617220 */ /* 0x000fe20000410000 */
[----:B------:R-:W-:Y:S01]  /*3730*/  FADD.FTZ R88, R88, R101 ;  /* 0x0000006558587221 */ /* 0x000fe20000010000 */
[----:B------:R-:W-:Y:S01]  /*3740*/  FFMA.FTZ R93, R146, R101, R93 ;  /* 0x00000065925d7223 */ /* 0x000fe2000001005d */
[----:B------:R-:W-:Y:S01]  /*3750*/  FMUL.FTZ R76, R76, R79 ;  /* 0x0000004f4c4c7220 */ /* 0x000fe20000410000 */
[----:B------:R-:W-:-:S02]  /*3760*/  HADD2.F32 R79, -RZ, R77.H0_H0 ;  /* 0x2000004dff4f7230 */ /* 0x000fc40000004100 */
        /* <DEDUP_REMOVED lines=29> */
[----:B------:R-:W-:Y:S01]  /*3940*/  FFMA.FTZ R68, R148, R69, R91 ;  /* 0x0000004594447223 */ /* 0x000fe2000001005b */
[----:B------:R-:W-:Y:S01]  /*3950*/  FFMA.FTZ R88, R96, R76, R75 ;  /* 0x0000004c60587223 */ /* 0x000fe2000001004b */
[----:B------:R-:W-:Y:S01]  /*3960*/  FADD.FTZ R93, R74, R93 ;  /* 0x0000005d4a5d7221 */ /* 0x000fe20000010000 */
[----:B------:R-:W-:Y:S01]  /*3970*/  FADD.FTZ R69, R86, R69 ;  /* 0x0000004556457221 */ /* 0x000fe20000010000 */
[----:B------:R-:W-:Y:S01]  /*3980*/  FADD.FTZ R89, R81, R76 ;  /* 0x0000004c51597221 */ /* 0x000fe20000010000 */
[----:B------:R-:W-:Y:S01]  /*3990*/  BAR.SYNC.DEFER_BLOCKING 0x0 ;  /* 0x0000000000007b1d */ /* 0x000fe20000010000 */
[----:B------:R-:W-:Y:S01]  /*39a0*/  ISETP.GT.U32.AND P0, PT, R2, 0x7, PT ;  /* 0x000000070200780c */ /* 0x000fe20003f04070 */
[----:B------:R-:W-:Y:S01]  /*39b0*/  FFMA.FTZ R74, R84, R77, R73 ;  /* 0x0000004d544a7223 */ /* 0x000fe20000010049 */
[----:B------:R-:W-:Y:S01]  /*39c0*/  FADD.FTZ R75, R72, R77 ;  /* 0x0000004d484b7221 */ /* 0x000fe20000010000 */
[----:B------:R-:W-:-:S02]  /*39d0*/  CS2R R94, SRZ ;  /* 0x00000000005e7805 */ /* 0x000fc4000001ff00 */
[----:B0-----:R-:W-:Y:S08]  /*39e0*/  BRA.U !UP0, `(.L_x_909) ;  /* 0x0000000108487547 */ /* 0x001ff0000b800000 */
        /* <DEDUP_REMOVED lines=18> */
.L_x_909:
        /* <DEDUP_REMOVED lines=28> */
[----:B------:R-:W-:Y:S01]  /*3cd0*/  LDS.64 R80, [R31] ;  /* 0x000000001f507984 */ /* 0x000fe20000000a00 */
[----:B--2---:R-:W-:Y:S01]  /*3ce0*/  FADD.FTZ R165, R165, R82 ;  /* 0x00000052a5a57221 */ /* 0x004fe20000010000 */
[----:B------:R-:W-:Y:S02]  /*3cf0*/  FADD.FTZ R154, R154, R83 ;  /* 0x000000539a9a7221 */ /* 0x000fe40000010000 */
[----:B------:R-:W-:Y:S01]  /*3d00*/  LDS.64 R82, [R29] ;  /* 0x000000001d527984 */ /* 0x000fe20000000a00 */
        /* <DEDUP_REMOVED lines=9> */
[----:B---3--:R-:W-:Y:S01]  /*3da0*/  FADD.FTZ R165, R165, R76 ;  /* 0x0000004ca5a57221 */ /* 0x008fe20000010000 */
[----:B------:R-:W-:-:S02]  /*3db0*/  FADD.FTZ R154, R154, R77 ;  /* 0x0000004d9a9a7221 */ /* 0x000fc40000010000 */
[----:B------:R-:W1:Y:S01]  /*3dc0*/  LDS.64 R76, [R24] ;  /* 0x00000000184c7984 */ /* 0x000e620000000a00 */
[----:B----4-:R-:W-:Y:S01]  /*3dd0*/  FADD.FTZ R165, R165, R72 ;  /* 0x00000048a5a57221 */ /* 0x010fe20000010000 */
[----:B------:R-:W-:Y:S02]  /*3de0*/  FADD.FTZ R154, R154, R73 ;  /* 0x000000499a9a7221 */ /* 0x000fe40000010000 */
[----:B------:R-:W2:Y:S01]  /*3df0*/  LDS.64 R72, [R25] ;  /* 0x0000000019487984 */ /* 0x000ea20000000a00 */
[----:B------:R-:W-:Y:S01]  /*3e00*/  FADD.FTZ R165, R165, R70 ;  /* 0x00000046a5a57221 */ /* 0x000fe20000010000 */
[----:B------:R-:W-:Y:S02]  /*3e10*/  FADD.FTZ R154, R154, R71 ;  /* 0x000000479a9a7221 */ /* 0x000fe40000010000 */
        /* <DEDUP_REMOVED lines=30> */
[----:B------:R-:W-:Y:S01]  /*4000*/  LDS.64 R72, [R42] ;  /* 0x000000002a487984 */ /* 0x000fe20000000a00 */
[----:B------:R-:W-:Y:S01]  /*4010*/  FADD.FTZ R165, R165, R76 ;  /* 0x0000004ca5a57221 */ /* 0x000fe20000010000 */
[----:B------:R-:W-:Y:S02]  /*4020*/  FADD.FTZ R154, R154, R77 ;  /* 0x0000004d9a9a7221 */ /* 0x000fe40000010000 */
[----:B------:R-:W-:Y:S01]  /*4030*/  LDS.64 R76, [R43] ;  /* 0x000000002b4c7984 */ /* 0x000fe20000000a00 */
[----:B-1----:R-:W-:Y:S01]  /*4040*/  FADD.FTZ R165, R165, R70 ;  /* 0x00000046a5a57221 */ /* 0x002fe20000010000 */
        /* <DEDUP_REMOVED lines=14> */
[----:B--2---:R-:W-:Y:S01]  /*4130*/  FADD.FTZ R165, R165, R80 ;  /* 0x00000050a5a57221 */ /* 0x004fe20000010000 */
[----:B------:R-:W-:Y:S02]  /*4140*/  FADD.FTZ R154, R154, R81 ;  /* 0x000000519a9a7221 */ /* 0x000fe40000010000 */
[----:B------:R-:W-:Y:S01]  /*4150*/  LDS.64 R80, [R45] ;  /* 0x000000002d507984 */ /* 0x000fe20000000a00 */
[----:B------:R-:W-:Y:S01]  /*4160*/  FADD.FTZ R165, R165, R78 ;  /* 0x0000004ea5a57221 */ /* 0x000fe20000010000 */
[----:B------:R-:W-:Y:S02]  /*4170*/  FADD.FTZ R154, R154, R79 ;  /* 0x0000004f9a9a7221 */ /* 0x000fe40000010000 */
[----:B------:R-:W1:Y:S01]  /*4180*/  LDS.64 R78, [R44] ;  /* 0x000000002c4e7984 */ /* 0x000e620000000a00 */
[----:B0-----:R-:W-:Y:S01]  /*4190*/  FADD.FTZ R165, R165, R70 ;  /* 0x00000046a5a57221 */ /* 0x001fe20000010000 */
[----:B------:R-:W-:-:S03]  /*41a0*/  FADD.FTZ R154, R154, R71 ;  /* 0x000000479a9a7221 */ /* 0x000fc60000010000 */
[----:B------:R-:W-:Y:S01]  /*41b0*/  FADD.FTZ R165, R165, R72 ;  /* 0x00000048a5a57221 */ /* 0x000fe20000010000 */
[----:B------:R-:W-:-:S03]  /*41c0*/  FADD.FTZ R154, R154, R73 ;  /* 0x000000499a9a7221 */ /* 0x000fc60000010000 */
[----:B------:R-:W-:Y:S01]  /*41d0*/  FADD.FTZ R165, R165, R76 ;  /* 0x0000004ca5a57221 */ /* 0x000fe20000010000 */
[----:B------:R-:W-:-:S03]  /*41e0*/  FADD.FTZ R154, R154, R77 ;  /* 0x0000004d9a9a7221 */ /* 0x000fc60000010000 */
[----:B-1----:R-:W-:Y:S01]  /*41f0*/  FADD.FTZ R165, R165, R78 ;  /* 0x0000004ea5a57221 */ /* 0x002fe20000010000 */
        /* <DEDUP_REMOVED lines=11> */
.L_x_911:
[----:B------:R-:W-:Y:S05]  /*42b0*/  BSYNC.RECONVERGENT B0 ;  /* 0x0000000000007941 */ /* 0x000fea0003800200 */
.L_x_910:
[----:B------:R-:W1:Y:S01]  /*42c0*/  SHFL.BFLY PT, R71, R94, 0x2, 0x1f ;  /* 0x0c401f005e477f89 */ /* 0x000e6200000e0000 */
[----:B------:R-:W-:Y:S01]  /*42d0*/  LOP3.LUT P0, RZ, R2, 0x3fb, RZ, 0xc0, !PT ;  /* 0x000003fb02ff7812 */ /* 0x000fe2000780c0ff */
[----:B------:R-:W-:Y:S02]  /*42e0*/  BSSY.RECONVERGENT B0, `(.L_x_912) ;  /* 0x0000048000007945 */ /* 0x000fe40003800200 */
[----:B------:R-:W2:Y:S10]  /*42f0*/  SHFL.BFLY PT, R70, R95, 0x2, 0x1f ;  /* 0x0c401f005f467f89 */ /* 0x000eb400000e0000 */
[----:B------:R-:W3:Y:S01]  /*4300*/  @!P0 LDC.64 R72, c[0x0][0x3d0] ;  /* 0x0000f400ff488b82 */ /* 0x000ee20000000a00 */
[----:B------:R-:W-:-:S05]  /*4310*/  VOTEU.ALL UP1, P0 ;  /* 0x0000000000ff7886 */ /* 0x000fca0000020000 */
[----:B------:R-:W-:Y:S01]  /*4320*/  @!UP1 UIMAD UR10, UR19, UR4, UR9 ;  /* 0x00000004130a92a4 */ /* 0x000fe2000f8e0209 */
[----:B-1----:R-:W-:-:S05]  /*4330*/  FADD.FTZ R76, R71, R94 ;  /* 0x0000005e474c7221 */ /* 0x002fca0000010000 */
[----:B0-----:R-:W-:Y:S01]  /*4340*/  MOV R79, UR10 ;  /* 0x0000000a004f7c02 */ /* 0x001fe20008000f00 */
[----:B--2---:R-:W-:Y:S01]  /*4350*/  FADD.FTZ R77, R70, R95 ;  /* 0x0000005f464d7221 */ /* 0x004fe20000010000 */
[----:B------:R-:W0:Y:S02]  /*4360*/  SHFL.BFLY PT, R71, R76, 0x1, 0x1f ;  /* 0x0c201f004c477f89 */ /* 0x000e2400000e0000 */
[----:B------:R-:W-:Y:S02]  /*4370*/  @!P0 LEA R79, R79, R62, 0x3 ;  /* 0x0000003e4f4f8211 */ /* 0x000fe400078e18ff */
[----:B------:R-:W1:Y:S03]  /*4380*/  SHFL.BFLY PT, R78, R77, 0x1, 0x1f ;  /* 0x0c201f004d4e7f89 */ /* 0x000e6600000e0000 */
[----:B---3--:R-:W-:-:S04]  /*4390*/  @!P0 IMAD.WIDE.U32 R72, R79, 0x4, R72 ;  /* 0x000000044f488825 */ /* 0x008fc800078e0048 */
[----:B0-----:R-:W-:Y:S01]  /*43a0*/  FADD.FTZ R70, R76, R71 ;  /* 0x000000474c467221 */ /* 0x001fe20000010000 */
[----:B-1----:R-:W-:-:S05]  /*43b0*/  FADD.FTZ R71, R77, R78 ;  /* 0x0000004e4d477221 */ /* 0x002fca0000010000 */
        /* <DEDUP_REMOVED lines=10> */
.L_x_915:
[----:B0-----:R-:W2:Y:S04]  /*4460*/  LD.E.STRONG.GPU R71, desc[UR16][R162.64] ;  /* 0x00000010a2477980 */ /* 0x001ea8000c10f900 */
[----:B--2---:R-:W-:Y:S01]  /*4470*/  CCTL.IVALL ;  /* 0x00000000ff00798f */ /* 0x004fe20002000000 */
[----:B------:R-:W-:Y:S05]  /*4480*/  YIELD ;  /* 0x0000000000007946 */ /* 0x000fea0003800000 */
[----:B-----5:R-:W-:-:S04]  /*4490*/  LOP3.LUT R71, R71, R0, RZ, 0x3c, !PT ;  /* 0x0000000047477212 */ /* 0x020fc800078e3cff */
[----:B------:R-:W-:-:S13]  /*44a0*/  ISETP.GT.AND P0, PT, R71, -0x1, PT ;  /* 0xffffffff4700780c */ /* 0x000fda0003f04270 */
[----:B------:R-:W-:Y:S05]  /*44b0*/  @P0 BRA `(.L_x_915) ;  /* 0xfffffffc00e80947 */ /* 0x000fea000383ffff */
.L_x_914:
        /* <DEDUP_REMOVED lines=13> */
.L_x_913:
        /* <DEDUP_REMOVED lines=8> */
.L_x_919:
[----:B0-----:R-:W2:Y:S04]  /*4610*/  LD.E.STRONG.GPU R71, desc[UR16][R162.64] ;  /* 0x00000010a2477980 */ /* 0x001ea8000c10f900 */
[----:B--2---:R-:W-:Y:S01]  /*4620*/  CCTL.IVALL ;  /* 0x00000000ff00798f */ /* 0x004fe20002000000 */
[----:B------:R-:W-:Y:S05]  /*4630*/  YIELD ;  /* 0x0000000000007946 */ /* 0x000fea0003800000 */
[----:B-----5:R-:W-:-:S04]  /*4640*/  LOP3.LUT R71, R71, R70, RZ, 0x3c, !PT ;  /* 0x0000004647477212 */ /* 0x020fc800078e3cff */
[----:B------:R-:W-:-:S13]  /*4650*/  ISETP.GT.AND P0, PT, R71, -0x1, PT ;  /* 0xffffffff4700780c */ /* 0x000fda0003f04270 */
[----:B------:R-:W-:Y:S05]  /*4660*/  @P0 BRA `(.L_x_919) ;  /* 0xfffffffc00e80947 */ /* 0x000fea000383ffff */
.L_x_918:
[----:B------:R-:W-:Y:S05]  /*4670*/  WARPSYNC.ALL ;  /* 0x0000000000007948 */ /* 0x000fea0003800000 */
[----:B------:R-:W-:Y:S06]  /*4680*/  BAR.SYNC.DEFER_BLOCKING 0x0 ;  /* 0x0000000000007b1d */ /* 0x000fec0000010000 */
.L_x_916:
[----:B------:R-:W-:Y:S02]  /*4690*/  ISETP.GT.U32.AND P1, PT, R2, 0x3, PT ;  /* 0x000000030200780c */ /* 0x000fe40003f24070 */
[----:B------:R-:W-:Y:S02]  /*46a0*/  CS2R R76, SRZ ;  /* 0x00000000004c7805 */ /* 0x000fe4000001ff00 */
[----:B------:R-:W-:-:S09]  /*46b0*/  PLOP3.LUT P0, PT, PT, PT, PT, 0x8, 0x80 ;  /* 0x000000000080781c */ /* 0x000fd20003f0e170 */
[----:B------:R-:W-:Y:S05]  /*46c0*/  @P1 BRA `(.L_x_920) ;  /* 0x0000000000241947 */ /* 0x000fea0003800000 */
.L_x_917:
        /* <DEDUP_REMOVED lines=9> */
.L_x_920:
[----:B------:R-:W-:Y:S05]  /*4760*/  BSYNC.RECONVERGENT B0 ;  /* 0x0000000000007941 */ /* 0x000fea0003800200 */
.L_x_912:
        /* <DEDUP_REMOVED lines=10> */
[----:B------:R1:W-:Y:S01]  /*4810*/  @!P0 STS.64 [R64], R70 ;  /* 0x0000004640008388 */ /* 0x0003e20000000a00 */
[----:B------:R-:W-:Y:S01]  /*4820*/  BAR.SYNC.DEFER_BLOCKING 0x0 ;  /* 0x0000000000007b1d */ /* 0x000fe20000010000 */
[----:B-1----:R-:W-:-:S04]  /*4830*/  IADD3 R70, P0, PT, R65, UR20, RZ ;  /* 0x0000001441467c10 */ /* 0x002fc8000ff1e0ff */
[----:B------:R-:W-:Y:S01]  /*4840*/  IADD3.X R71, PT, PT, R66, UR21, RZ, P0, !PT ;  /* 0x0000001542477c10 */ /* 0x000fe200087fe4ff */
[----:B------:R-:W0:Y:S02]  /*4850*/  LDS.64 R72, [R63] ;  /* 0x000000003f487984 */ /* 0x000e240000000a00 */
[--C-:B0-----:R-:W-:Y:S01]  /*4860*/  FADD.FTZ R152, R152, -R72.reuse ;  /* 0x8000004898987221 */ /* 0x101fe20000010000 */
[--C-:B------:R-:W-:Y:S01]  /*4870*/  FADD.FTZ R76, R151, -R72.reuse ;  /* 0x80000048974c7221 */ /* 0x100fe20000010000 */
[--C-:B------:R-:W-:Y:S01]  /*4880*/  FADD.FTZ R78, R149, -R72.reuse ;  /* 0x80000048954e7221 */ /* 0x100fe20000010000 */
[----:B------:R-:W-:Y:S01]  /*4890*/  FADD.FTZ R80, R147, -R72 ;  /* 0x8000004893507221 */ /* 0x000fe20000010000 */
[-C--:B------:R-:W-:Y:S01]  /*48a0*/  FFMA.FTZ R3, R3, -R73.reuse, R152 ;  /* 0x8000004903037223 */ /* 0x080fe20000010098 */
[----:B------:R-:W-:Y:S01]  /*48b0*/  FFMA.FTZ R67, R67, -R73, R76 ;  /* 0x8000004943437223 */ /* 0x000fe2000001004c */
        /* <DEDUP_REMOVED lines=40> */
[----:B------:R-:W-:Y:S01]  /*4b40*/  F2FP.F16.F32.PACK_AB R66, R72, R3 ;  /* 0x000000034842723e */ /* 0x000fe200000000ff */
        /* <DEDUP_REMOVED lines=29> */
[----:B------:R-:W-:Y:S01]  /*4d20*/  FMUL.FTZ R82, R98, R131 ;  /* 0x0000008362527220 */ /* 0x000fe20000410000 */
[----:B------:R-:W-:Y:S01]  /*4d30*/  F2FP.F16.F32.PACK_AB R67, R72, R67 ;  /* 0x000000434843723e */ /* 0x000fe200000000ff */
        /* <DEDUP_REMOVED lines=24> */
[----:B------:R-:W-:Y:S01]  /*4ec0*/  F2FP.F16.F32.PACK_AB R79, R80, R79 ;  /* 0x0000004f504f723e */ /* 0x000fe200000000ff */
[----:B------:R1:W-:Y:S01]  /*4ed0*/  STG.E.64 desc[UR16][R70.64], R66 ;  /* 0x0000004246007986 */ /* 0x0003e2000c101b10 */
[----:B------:R-:W-:-:S02]  /*4ee0*/  F2FP.F16.F32.PACK_AB R80, R82, R121 ;  /* 0x000000795250723e */ /* 0x000fc400000000ff */
[----:B------:R-:W-:Y:S01]  /*4ef0*/  F2FP.F16.F32.PACK_AB R95, R96, R101 ;  /* 0x00000065605f723e */ /* 0x000fe200000000ff */
[----:B------:R1:W-:Y:S01]  /*4f00*/  STG.E.64 desc[UR16][R70.64+0x5000], R72 ;  /* 0x0050004846007986 */ /* 0x0003e2000c101b10 */
[----:B------:R-:W-:Y:S02]  /*4f10*/  F2FP.F16.F32.PACK_AB R78, R127, R78 ;  /* 0x0000004e7f4e723e */ /* 0x000fe400000000ff */
[----:B------:R-:W-:Y:S01]  /*4f20*/  F2FP.F16.F32.PACK_AB R81, R84, R81 ;  /* 0x000000515451723e */ /* 0x000fe200000000ff */
[----:B------:R1:W-:Y:S01]  /*4f30*/  STG.E.64 desc[UR16][R70.64+0xa000], R76 ;  /* 0x00a0004c46007986 */ /* 0x0003e2000c101b10 */
        /* <DEDUP_REMOVED lines=8> */
[----:B------:R1:W-:Y:S04]  /*4fc0*/  STG.E.64 desc[UR16][R70.64+0x1e000], R94 ;  /* 0x01e0005e46007986 */ /* 0x0003e8000c101b10 */
[----:B------:R1:W-:Y:S01]  /*4fd0*/  STG.E.64 desc[UR16][R70.64+0x23000], R100 ;  /* 0x0230006446007986 */ /* 0x0003e2000c101b10 */
[----:B------:R-:W-:Y:S05]  /*4fe0*/  BRA.U !UP0, `(.L_x_921) ;  /* 0xffffffc108a47547 */ /* 0x000fea000b83ffff */
.L_x_908:
[----:B0-----:R-:W0:Y:S02]  /*4ff0*/  S2R R5, SR_TID.X ;  /* 0x0000000000057919 */ /* 0x001e240000002100 */
[----:B0-----:R-:W-:-:S13]  /*5000*/  ISETP.NE.AND P0, PT, R5, RZ, PT ;  /* 0x000000ff0500720c */ /* 0x001fda0003f05270 */
[----:B------:R-:W-:Y:S05]  /*5010*/  @P0 BRA `(.L_x_922) ;  /* 0x0000000000200947 */ /* 0x000fea0003800000 */
.L_x_923:
        /* <DEDUP_REMOVED lines=8> */
.L_x_922:
        /* <DEDUP_REMOVED lines=59> */
.L_x_936:
        /* <DEDUP_REMOVED lines=25> */
.L_x_928:
        /* <DEDUP_REMOVED lines=33> */
.L_x_927:
[----:B------:R-:W-:Y:S05]  /*57f0*/  BSYNC.RECONVERGENT B1 ;  /* 0x0000000000017941 */ /* 0x000fea0003800200 */
.L_x_926:
        /* <DEDUP_REMOVED lines=25> */
.L_x_930:
[----:B------:R-:W-:Y:S05]  /*5990*/  BSYNC.RECONVERGENT B1 ;  /* 0x0000000000017941 */ /* 0x000fea0003800200 */
.L_x_929:
        /* <DEDUP_REMOVED lines=30> */
.L_x_925:
[----:B------:R-:W-:Y:S05]  /*5b80*/  BSYNC.RECONVERGENT B0 ;  /* 0x0000000000007941 */ /* 0x000fea0003800200 */
.L_x_924:
        /* <DEDUP_REMOVED lines=9> */
.L_x_935:
        /* <DEDUP_REMOVED lines=31> */
.L_x_946:
[----:B------:R-:W-:Y:S01]  /*5e10*/  BSSY.RECONVERGENT B0, `(.L_x_933) ;  /* 0x000000b000007945 */ /* 0x000fe20003800200 */
[----:B----4-:R-:W-:-:S03]  /*5e20*/  FADD.FTZ R13, R12, R13 ;  /* 0x0000000d0c0d7221 */ /* 0x010fc60000010000 */
[----:B------:R-:W-:Y:S05]  /*5e30*/  @P2 BRA `(.L_x_934) ;  /* 0x0000000000202947 */ /* 0x000fea0003800000 */
[----:B------:R-:W-:Y:S02]  /*5e40*/  F2FP.F16.F32.PACK_AB R12, R13, R26 ;  /* 0x0000001a0d0c723e */ /* 0x000fe400000000ff */
[----:B------:R-:W-:Y:S02]  /*5e50*/  IADD3 R15, PT, PT, R22, R11, RZ ;  /* 0x0000000b160f7210 */ /* 0x000fe40007ffe0ff */
[C---:B------:R-:W-:Y:S02]  /*5e60*/  PRMT R23, R12.reuse, 0x7610, R23 ;  /* 0x000076100c177816 */ /* 0x040fe40000000017 */
[----:B------:R-:W-:Y:S01]  /*5e70*/  PRMT R24, R12, 0x7632, R24 ;  /* 0x000076320c187816 */ /* 0x000fe20000000018 */
[----:B--2---:R-:W-:-:S04]  /*5e80*/  IMAD.WIDE R12, R15, 0x2, R16 ;  /* 0x000000020f0c7825 */ /* 0x004fc800078e0210 */
[----:B------:R-:W-:Y:S01]  /*5e90*/  IMAD.WIDE R14, R15, 0x2, R18 ;  /* 0x000000020f0e7825 */ /* 0x000fe200078e0212 */
[----:B------:R0:W-:Y:S04]  /*5ea0*/  STG.E.U16 desc[UR16][R12.64], R23 ;  /* 0x000000170c007986 */ /* 0x0001e8000c101510 */
[----:B------:R0:W-:Y:S02]  /*5eb0*/  STG.E.U16 desc[UR16][R14.64], R24 ;  /* 0x000000180e007986 */ /* 0x0001e4000c101510 */
.L_x_934:
[----:B------:R-:W-:Y:S05]  /*5ec0*/  BSYNC.RECONVERGENT B0 ;  /* 0x0000000000007941 */ /* 0x000fea0003800200 */
.L_x_933:
[C---:B------:R-:W-:Y:S02]  /*5ed0*/  ISETP.GE.U32.AND P2, PT, R22.reuse, 0xc, PT ;  /* 0x0000000c1600780c */ /* 0x040fe40003f46070 */
[----:B------:R-:W-:-:S11]  /*5ee0*/  IADD3 R22, PT, PT, R22, 0x14, RZ ;  /* 0x0000001416167810 */ /* 0x000fd60007ffe0ff */
[----:B------:R-:W-:Y:S05]  /*5ef0*/  @!P2 BRA `(.L_x_935) ;  /* 0xfffffffc0048a947 */ /* 0x000fea000383ffff */
.L_x_931:
[----:B------:R-:W-:Y:S05]  /*5f00*/  WARPSYNC.ALL ;  /* 0x0000000000007948 */ /* 0x000fea0003800000 */
[----:B------:R-:W-:Y:S01]  /*5f10*/  IADD3 R11, PT, PT, R11, 0x240, RZ ;  /* 0x000002400b0b7810 */ /* 0x000fe20007ffe0ff */
[----:B------:R-:W-:Y:S03]  /*5f20*/  BAR.SYNC.DEFER_BLOCKING 0x0 ;  /* 0x0000000000007b1d */ /* 0x000fe60000010000 */
[----:B------:R-:W-:-:S13]  /*5f30*/  ISETP.GE.AND P1, PT, R11, UR10, PT ;  /* 0x0000000a0b007c0c */ /* 0x000fda000bf26270 */
[----:B------:R-:W-:Y:S05]  /*5f40*/  @!P1 BRA `(.L_x_936) ;  /* 0xfffffff400409947 */ /* 0x000fea000383ffff */
[----:B------:R-:W-:Y:S05]  /*5f50*/  EXIT ;  /* 0x000000000000794d */ /* 0x000fea0003800000 */
.L_x_932:
        /* <DEDUP_REMOVED lines=8> */
.L_x_938:
[----:B------:R-:W-:Y:S05]  /*5fe0*/  BSYNC B0 ;  /* 0x0000000000007941 */ /* 0x000fea0003800000 */
.L_x_937:
        /* <DEDUP_REMOVED lines=8> */
.L_x_939:
[----:B------:R-:W-:Y:S01]  /*6070*/  FADD.FTZ R15, R15, R12 ;  /* 0x0000000c0f0f7221 */ /* 0x000fe20000010000 */
[----:B------:R-:W-:-:S04]  /*6080*/  HFMA2 R29, -RZ, RZ, 0, 2.384185791015625e-07 ;  /* 0x00000004ff1d7431 */ /* 0x000fc800000001ff */
[----:B------:R-:W-:Y:S02]  /*6090*/  MOV R30, R15 ;  /* 0x0000000f001e7202 */ /* 0x000fe40000000f00 */
[----:B------:R-:W-:-:S07]  /*60a0*/  MOV R14, R28 ;  /* 0x0000001c000e7202 */ /* 0x000fce0000000f00 */
[----:B------:R-:W-:Y:S05]  /*60b0*/  WARPSYNC.COLLECTIVE R27, `(.L_x_940) ;  /* 0x000000001b087348 */ /* 0x000fea0003c00000 */
[----:B------:R0:W1:Y:S02]  /*60c0*/  SHFL.BFLY P3, R28, R30, R29, R32 ;  /* 0x0c00001d1e1c7389 */ /* 0x0000640000060020 */
[----:B01----:R-:W-:Y:S05]  /*60d0*/  ENDCOLLECTIVE ;  /* 0x000000000000791b */ /* 0x003fea0003800000 */
.L_x_940:
[----:B------:R-:W-:-:S05]  /*60e0*/  FADD.FTZ R14, R14, R13 ;  /* 0x0000000d0e0e7221 */ /* 0x000fca0000010000 */
[----:B------:R-:W-:Y:S02]  /*60f0*/  MOV R30, R14 ;  /* 0x0000000e001e7202 */ /* 0x000fe40000000f00 */
[----:B------:R-:W-:-:S07]  /*6100*/  MOV R24, R28 ;  /* 0x0000001c00187202 */ /* 0x000fce0000000f00 */
[----:B------:R-:W-:Y:S05]  /*6110*/  WARPSYNC.COLLECTIVE R27, `(.L_x_941) ;  /* 0x000000001b087348 */ /* 0x000fea0003c00000 */
[----:B------:R0:W1:Y:S02]  /*6120*/  SHFL.BFLY P3, R28, R30, R29, R32 ;  /* 0x0c00001d1e1c7389 */ /* 0x0000640000060020 */
[----:B01----:R-:W-:Y:S05]  /*6130*/  ENDCOLLECTIVE ;  /* 0x000000000000791b */ /* 0x003fea0003800000 */
.L_x_941:
[----:B------:R-:W-:Y:S01]  /*6140*/  FADD.FTZ R24, R15, R24 ;  /* 0x000000180f187221 */ /* 0x000fe20000010000 */
[----:B------:R-:W-:-:S04]  /*6150*/  HFMA2 R29, -RZ, RZ, 0, 1.1920928955078125e-07 ;  /* 0x00000002ff1d7431 */ /* 0x000fc800000001ff */
[----:B------:R-:W-:Y:S02]  /*6160*/  MOV R30, R24 ;  /* 0x00000018001e7202 */ /* 0x000fe40000000f00 */
[----:B------:R-:W-:-:S07]  /*6170*/  MOV R23, R28 ;  /* 0x0000001c00177202 */ /* 0x000fce0000000f00 */
[----:B------:R-:W-:Y:S05]  /*6180*/  WARPSYNC.COLLECTIVE R27, `(.L_x_942) ;  /* 0x000000001b087348 */ /* 0x000fea0003c00000 */
[----:B------:R0:W1:Y:S02]  /*6190*/  SHFL.BFLY P3, R28, R30, R29, R32 ;  /* 0x0c00001d1e1c7389 */ /* 0x0000640000060020 */
[----:B01----:R-:W-:Y:S05]  /*61a0*/  ENDCOLLECTIVE ;  /* 0x000000000000791b */ /* 0x003fea0003800000 */
.L_x_942:
[----:B------:R-:W-:-:S05]  /*61b0*/  FADD.FTZ R23, R14, R23 ;  /* 0x000000170e177221 */ /* 0x000fca0000010000 */
[----:B------:R-:W-:Y:S02]  /*61c0*/  MOV R30, R23 ;  /* 0x00000017001e7202 */ /* 0x000fe40000000f00 */
[----:B------:R-:W-:-:S07]  /*61d0*/  MOV R25, R28 ;  /* 0x0000001c00197202 */ /* 0x000fce0000000f00 */
[----:B------:R-:W-:Y:S05]  /*61e0*/  WARPSYNC.COLLECTIVE R27, `(.L_x_943) ;  /* 0x000000001b087348 */ /* 0x000fea0003c00000 */
[----:B------:R0:W1:Y:S02]  /*61f0*/  SHFL.BFLY P3, R28, R30, R29, R32 ;  /* 0x0c00001d1e1c7389 */ /* 0x0000640000060020 */
[----:B01----:R-:W-:Y:S05]  /*6200*/  ENDCOLLECTIVE ;  /* 0x000000000000791b */ /* 0x003fea0003800000 */
.L_x_943:
[----:B------:R-:W-:Y:S01]  /*6210*/  FADD.FTZ R25, R24, R25 ;  /* 0x0000001918197221 */ /* 0x000fe20000010000 */
[----:B------:R-:W-:-:S04]  /*6220*/  HFMA2 R29, -RZ, RZ, 0, 5.9604644775390625e-08 ;  /* 0x00000001ff1d7431 */ /* 0x000fc800000001ff */
[----:B------:R-:W-:Y:S02]  /*6230*/  MOV R30, R25 ;  /* 0x00000019001e7202 */ /* 0x000fe40000000f00 */
[----:B------:R-:W-:-:S07]  /*6240*/  MOV R12, R28 ;  /* 0x0000001c000c7202 */ /* 0x000fce0000000f00 */
[----:B------:R-:W-:Y:S05]  /*6250*/  WARPSYNC.COLLECTIVE R27, `(.L_x_944) ;  /* 0x000000001b087348 */ /* 0x000fea0003c00000 */
[----:B------:R0:W1:Y:S02]  /*6260*/  SHFL.BFLY P3, R28, R30, R29, R32 ;  /* 0x0c00001d1e1c7389 */ /* 0x0000640000060020 */
[----:B01----:R-:W-:Y:S05]  /*6270*/  ENDCOLLECTIVE ;  /* 0x000000000000791b */ /* 0x003fea0003800000 */
.L_x_944:
[----:B------:R-:W-:-:S05]  /*6280*/  FADD.FTZ R12, R23, R12 ;  /* 0x0000000c170c7221 */ /* 0x000fca0000010000 */
[----:B------:R-:W-:Y:S02]  /*6290*/  MOV R30, R12 ;  /* 0x0000000c001e7202 */ /* 0x000fe40000000f00 */
[----:B------:R-:W-:-:S07]  /*62a0*/  MOV R26, R28 ;  /* 0x0000001c001a7202 */ /* 0x000fce0000000f00 */
[----:B------:R-:W-:Y:S05]  /*62b0*/  WARPSYNC.COLLECTIVE R27, `(.L_x_945) ;  /* 0x000000001b087348 */ /* 0x000fea0003c00000 */
[----:B------:R0:W1:Y:S02]  /*62c0*/  SHFL.BFLY P3, R28, R30, R29, R32 ;  /* 0x0c00001d1e1c7389 */ /* 0x0000640000060020 */
[----:B01----:R-:W-:Y:S05]  /*62d0*/  ENDCOLLECTIVE ;  /* 0x000000000000791b */ /* 0x003fea0003800000 */
.L_x_945:
[----:B------:R-:W-:Y:S01]  /*62e0*/  FADD.FTZ R26, R25, R26 ;  /* 0x0000001a191a7221 */ /* 0x000fe20000010000 */
[----:B------:R-:W-:Y:S01]  /*62f0*/  MOV R13, R28 ;  /* 0x0000001c000d7202 */ /* 0x000fe20000000f00 */
[----:B------:R-:W-:Y:S06]  /*6300*/  BRA `(.L_x_946) ;  /* 0xfffffff800c07947 */ /* 0x000fec000383ffff */
.L_x_947:
        /* <DEDUP_REMOVED lines=15> */
.L_x_1154:


//--------------------- .text._ZN13group_norm_v218gn_bwd_cuda_kernelI6__halfLi320ELi1ELi16ELi160ELi64ELb1ELb1ELi32ELi320ELi320ELi4ELb1ELi72ELb0ELb1ELNS_15WgradSyncMethodE1ENS_16CompileConditionILi1000EEEEEvPT_S6_S6_PKS5_S8_S8_S8_PKfflPfPj --------------------------
	.section	.text._ZN13group_norm_v218gn_bwd_cuda_kernelI6__halfLi320ELi1ELi16ELi160ELi64ELb1ELb1ELi32ELi320ELi320ELi4ELb1ELi72ELb0ELb1ELNS_15WgradSyncMethodE1ENS_16CompileConditionILi1000EEEEEvPT_S6_S6_PKS5_S8_S8_S8_PKfflPfPj,"ax",@progbits
	.align	128
        .global         _ZN13group_norm_v218gn_bwd_cuda_kernelI6__halfLi320ELi1ELi16ELi160ELi64ELb1ELb1ELi32ELi320ELi320ELi4ELb1ELi72ELb0ELb1ELNS_15WgradSyncMethodE1ENS_16CompileConditionILi1000EEEEEvPT_S6_S6_PKS5_S8_S8_S8_PKfflPfPj
        .type           _ZN13group_norm_v218gn_bwd_cuda_kernelI6__halfLi320ELi1ELi16ELi160ELi64ELb1ELb1ELi32ELi320ELi320ELi4ELb1ELi72ELb0ELb1ELNS_15WgradSyncMethodE1ENS_16CompileConditionILi1000EEEEEvPT_S6_S6_PKS5_S8_S8_S8_PKfflPfPj,@function
        .size           _ZN13group_norm_v218gn_bwd_cuda_kernelI6__halfLi320ELi1ELi16ELi160ELi64ELb1ELb1ELi32ELi320ELi320ELi4ELb1ELi72ELb0ELb1ELNS_15WgradSyncMethodE1ENS_16CompileConditionILi1000EEEEEvPT_S6_S6_PKS5_S8_S8_S8_PKfflPfPj,(.L_x_1155 - _ZN13group_norm_v218gn_bwd_cuda_kernelI6__halfLi320ELi1ELi16ELi160ELi64ELb1ELb1ELi32ELi320ELi320ELi4ELb1ELi72ELb0ELb1ELNS_15WgradSyncMethodE1ENS_16CompileConditionILi1000EEEEEvPT_S6_S6_PKS5_S8_S8_S8_PKfflPfPj)
        .other          _ZN13group_norm_v218gn_bwd_cuda_kernelI6__halfLi320ELi1ELi16ELi160ELi64ELb1ELb1ELi32ELi320ELi320ELi4ELb1ELi72ELb0ELb1ELNS_15WgradSyncMethodE1ENS_16CompileConditionILi1000EEEEEvPT_S6_S6_PKS5_S8_S8_S8_PKfflPfPj,@"STO_CUDA_ENTRY STV_DEFAULT"
_ZN13group_norm_v218gn_bwd_cuda_kernelI6__halfLi320ELi1ELi16ELi160ELi64ELb1ELb1ELi32ELi320ELi320ELi4ELb1ELi72ELb0ELb1ELNS_15WgradSyncMethodE1ENS_16CompileConditionILi1000EEEEEvPT_S6_S6_PKS5_S8_S8_S8_PKfflPfPj:
.text._ZN13group_norm_v218gn_bwd_cuda_kernelI6__halfLi320ELi1ELi16ELi160ELi64ELb1ELb1ELi32ELi320ELi320ELi4ELb1ELi72ELb0ELb1ELNS_15WgradSyncMethodE1ENS_16CompileConditionILi1000EEEEEvPT_S6_S6_PKS5_S8_S8_S8_PKfflPfPj:
        /* <DEDUP_REMOVED lines=32> */
.L_x_949:
[----:B------:R-:W-:Y:S05]  /*0200*/  BSYNC.RECONVERGENT B0 ;  /* 0x0000000000007941 */ /* 0x000fea0003800200 */
.L_x_948:
        /* <DEDUP_REMOVED lines=9> */
[----:B------:R-:W-:Y:S01]  /*02a0*/  USHF.R.U32.HI UR8, URZ, 0x2, UR13 ;  /* 0x00000002ff087899 */ /* 0x000fe2000801160d */
[----:B------:R-:W-:Y:S01]  /*02b0*/  MOV R6, UR17 ;  /* 0x0000001100067c02 */ /* 0x000fe20008000f00 */
[----:B------:R-:W-:Y:S01]  /*02c0*/  UMOV UR5, 0x400 ;  /* 0x0000040000057882 */ /* 0x000fe20000000000 */
[----:B------:R-:W-:-:S02]  /*02d0*/  USHF.L.U32 UR10, UR21, 0x5, URZ ;  /* 0x00000005150a7899 */ /* 0x000fc400080006ff */
[----:B------:R-:W-:Y:S02]  /*02e0*/  USHF.R.U32.HI UR29, URZ, 0x3, UR13 ;  /* 0x00000003ff1d7899 */ /* 0x000fe4000801160d */
        /* <DEDUP_REMOVED lines=21> */
[----:B------:R-:W-:Y:S01]  /*0440*/  ULOP3.LUT UR9, UR8, 0x3ffe, URZ, 0xc0, !UPT ;  /* 0x00003ffe08097892 */ /* 0x000fe2000f8ec0ff */
[----:B------:R-:W-:Y:S02]  /*0450*/  SHF.R.U32.HI R5, RZ, 0x2, R2 ;  /* 0x00000002ff057819 */ /* 0x000fe40000011602 */
[----:B------:R-:W-:Y:S01]  /*0460*/  SHF.L.U32 R3, R2, 0x1, RZ ;  /* 0x0000000102037819 */ /* 0x000fe200000006ff */
[----:B------:R-:W-:Y:S01]  /*0470*/  ULOP3.LUT UR9, UR9, 0x1, UR21, 0xf8, !UPT ;  /* 0x0000000109097892 */ /* 0x000fe2000f8ef815 */
[----:B------:R-:W-:-:S02]  /*0480*/  MOV R8, UR12 ;  /* 0x0000000c00087c02 */ /* 0x000fc40008000f00 */
[----:B------:R-:W-:Y:S01]  /*0490*/  LEA R7, R6, R5, 0x1 ;  /* 0x0000000506077211 */ /* 0x000fe200078e08ff */
[----:B---3--:R-:W-:Y:S01]  /*04a0*/  ULEA UR20, UR11, UR5, 0x18 ;  /* 0x000000050b147291 */ /* 0x008fe2000f8ec0ff */
[----:B------:R-:W-:Y:S01]  /*04b0*/  LOP3.LUT R6, R3, 0x18, RZ, 0xc0, !PT ;  /* 0x0000001803067812 */ /* 0x000fe200078ec0ff */
[----:B------:R-:W-:Y:S01]  /*04c0*/  UIADD3 UR4, UPT, UPT, UR5, 0x2800, URZ ;  /* 0x0000280005047890 */ /* 0x000fe2000fffe0ff */
[----:B------:R-:W-:Y:S01]  /*04d0*/  MOV R3, UR9 ;  /* 0x0000000900037c02 */ /* 0x000fe20008000f00 */
[----:B------:R-:W-:Y:S01]  /*04e0*/  IMAD R11, R7, 0xa0, -R8 ;  /* 0x000000a0070b7824 */ /* 0x000fe200078e0a08 */
[----:B------:R-:W-:Y:S01]  /*04f0*/  LOP3.LUT R8, R6, 0x8, RZ, 0x3c, !PT ;  /* 0x0000000806087812 */ /* 0x000fe200078e3cff */
[----:B------:R-:W-:Y:S01]  /*0500*/  ULEA UR8, UR11, UR4, 0x18 ;  /* 0x000000040b087291 */ /* 0x000fe2000f8ec0ff */
[----:B------:R-:W-:Y:S01]  /*0510*/  LEA R9, R2, UR20, 0x5 ;  /* 0x0000001402097c11 */ /* 0x000fe2000f8e28ff */
[----:B------:R-:W-:Y:S01]  /*0520*/  IMAD R3, R3, 0xa00, R2 ;  /* 0x00000a0003037824 */ /* 0x000fe200078e0202 */
[----:B------:R-:W-:-:S02]  /*0530*/  LOP3.LUT R10, R6, 0x10, RZ, 0x3c, !PT ;  /* 0x00000010060a7812 */ /* 0x000fc400078e3cff */
[C---:B------:R-:W-:Y:S02]  /*0540*/  IADD3 R26, PT, PT, R11.reuse, 0x24, RZ ;  /* 0x000000240b1a7810 */ /* 0x040fe40007ffe0ff */
[----:B------:R-:W-:Y:S02]  /*0550*/  IADD3 R48, PT, PT, R11, 0x50, RZ ;  /* 0x000000500b307810 */ /* 0x000fe40007ffe0ff */
[----:B------:R-:W-:Y:S02]  /*0560*/  LOP3.LUT R12, R6, 0x18, RZ, 0x3c, !PT ;  /* 0x00000018060c7812 */ /* 0x000fe400078e3cff */
[C---:B------:R-:W-:Y:S02]  /*0570*/  IADD3 R7, PT, PT, R9.reuse, R8, RZ ;  /* 0x0000000809077210 */ /* 0x040fe40007ffe0ff */
[C---:B------:R-:W-:Y:S02]  /*0580*/  IADD3 R6, PT, PT, R9.reuse, R6, RZ ;  /* 0x0000000609067210 */ /* 0x040fe40007ffe0ff */
[----:B------:R-:W-:-:S02]  /*0590*/  IADD3 R8, PT, PT, R9, R10, RZ ;  /* 0x0000000a09087210 */ /* 0x000fc40007ffe0ff */
[----:B------:R-:W-:Y:S02]  /*05a0*/  MOV R98, UR8 ;  /* 0x0000000800627c02 */ /* 0x000fe40008000f00 */
[C---:B------:R-:W-:Y:S02]  /*05b0*/  LOP3.LUT R18, R11.reuse, 0x14, RZ, 0xfc, !PT ;  /* 0x000000140b127812 */ /* 0x040fe400078efcff */
[C---:B------:R-:W-:Y:S02]  /*05c0*/  IADD3 R30, PT, PT, R11.reuse, 0x2c, RZ ;  /* 0x0000002c0b1e7810 */ /* 0x040fe40007ffe0ff */
[----:B------:R-:W-:Y:S02]  /*05d0*/  IADD3 R56, PT, PT, R11, 0x5c, RZ ;  /* 0x0000005c0b387810 */ /* 0x000fe40007ffe0ff */
[----:B------:R-:W-:Y:S02]  /*05e0*/  SHF.R.U32.HI R27, RZ, 0x2, R26 ;  /* 0x00000002ff1b7819 */ /* 0x000fe4000001161a */
[----:B------:R-:W-:-:S02]  /*05f0*/  SHF.R.U32.HI R49, RZ, 0x2, R48 ;  /* 0x00000002ff317819 */ /* 0x000fc40000011630 */
[----:B------:R-:W-:Y:S01]  /*0600*/  IADD3 R3, PT, PT, R3, UR12, RZ ;  /* 0x0000000c03037c10 */ /* 0x000fe2000fffe0ff */
[----:B------:R-:W1:Y:S01]  /*0610*/  S2UR UR12, SR_SWINHI ;  /* 0x00000000000c79c3 */ /* 0x000e620000002f00 */
[----:B------:R-:W-:Y:S02]  /*0620*/  IADD3 R9, PT, PT, R9, R12, RZ ;  /* 0x0000000c09097210 */ /* 0x000fe40007ffe0ff */
[----:B------:R-:W-:Y:S02]  /*0630*/  SHF.L.U32 R12, R2, 0x3, RZ ;  /* 0x00000003020c7819 */ /* 0x000fe400000006ff */
[C---:B------:R-:W-:Y:S02]  /*0640*/  IADD3 R50, PT, PT, R11.reuse, 0x54, RZ ;  /* 0x000000540b327810 */ /* 0x040fe40007ffe0ff */
[----:B------:R-:W-:Y:S02]  /*0650*/  LOP3.LUT R22, R11, 0x1c, RZ, 0xfc, !PT ;  /* 0x0000001c0b167812 */ /* 0x000fe400078efcff */
[----:B------:R-:W-:-:S02]  /*0660*/  SHF.R.U32.HI R19, RZ, 0x2, R18 ;  /* 0x00000002ff137819 */ /* 0x000fc40000011612 */
[----:B------:R-:W-:Y:S01]  /*0670*/  SHF.R.U32.HI R31, RZ, 0x2, R30 ;  /* 0x00000002ff1f7819 */ /* 0x000fe2000001161e */
[----:B------:R-:W-:Y:S01]  /*0680*/  IMAD R30, R27, 0x28, R98 ;  /* 0x000000281b1e7824 */ /* 0x000fe200078e0262 */
[----:B------:R-:W-:Y:S01]  /*0690*/  SHF.R.U32.HI R57, RZ, 0x2, R56 ;  /* 0x00000002ff397819 */ /* 0x000fe20000011638 */
[----:B------:R-:W-:Y:S01]  /*06a0*/  IMAD R56, R49, 0x28, R98 ;  /* 0x0000002831387824 */ /* 0x000fe200078e0262 */
[----:B------:R-:W-:Y:S02]  /*06b0*/  SHF.L.U32 R3, R3, 0x1, RZ ;  /* 0x0000000103037819 */ /* 0x000fe400000006ff */
[C---:B------:R-:W-:Y:S02]  /*06c0*/  IADD3 R58, PT, PT, R11.reuse, 0x60, RZ ;  /* 0x000000600b3a7810 */ /* 0x040fe40007ffe0ff */
[----:B------:R-:W-:Y:S02]  /*06d0*/  IADD3 R64, PT, PT, R11, 0x68, RZ ;  /* 0x000000680b407810 */ /* 0x000fe40007ffe0ff */
[----:B------:R-:W-:-:S02]  /*06e0*/  SHF.R.U32.HI R52, RZ, 0x2, R50 ;  /* 0x00000002ff347819 */ /* 0x000fc40000011632 */
[----:B------:R-:W-:Y:S02]  /*06f0*/  LOP3.LUT R49, R12, 0x18, RZ, 0xc0, !PT ;  /* 0x000000180c317812 */ /* 0x000fe400078ec0ff */
        /* <DEDUP_REMOVED lines=29> */
[----:B------:R-:W-:Y:S02]  /*08d0*/  IADD3 R90, PT, PT, R11, 0x9c, RZ ;  /* 0x0000009c0b5a7810 */ /* 0x000fe40007ffe0ff */
[----:B------:R-:W-:Y:S01]  /*08e0*/  SHF.R.U32.HI R23, RZ, 0x2, R22 ;  /* 0x00000002ff177819 */ /* 0x000fe20000011616 */
[----:B------:R-:W-:Y:S01]  /*08f0*/  IMAD R22, R19, 0x28, R98 ;  /* 0x0000002813167824 */ /* 0x000fe200078e0262 */
[----:B------:R-:W-:Y:S01]  /*0900*/  SHF.R.U32.HI R10, RZ, 0x2, R11 ;  /* 0x00000002ff0a7819 */ /* 0x000fe2000001160b */
[----:B----4-:R-:W-:Y:S01]  /*0910*/  IMAD.WIDE.U32 R162, R3, 0x4, R162 ;  /* 0x0000000403a27825 */ /* 0x010fe200078e00a2 */
[----:B------:R-:W-:Y:S02]  /*0920*/  SHF.R.U32.HI R59, RZ, 0x2, R58 ;  /* 0x00000002ff3b7819 */ /* 0x000fe4000001163a */
[----:B------:R-:W-:Y:S01]  /*0930*/  SHF.R.U32.HI R65, RZ, 0x2, R64 ;  /* 0x00000002ff417819 */ /* 0x000fe20000011640 */
[--C-:B------:R-:W-:Y:S01]  /*0940*/  IMAD R58, R52, 0x28, R98.reuse ;  /* 0x00000028343a7824 */ /* 0x100fe200078e0262 */
        /* <DEDUP_REMOVED lines=32> */
[----:B------:R-:W-:-:S02]  /*0b50*/  IADD3 R30, PT, PT, R49, R56, RZ ;  /* 0x00000038311e7210 */ /* 0x000fc40007ffe0ff */
[----:B------:R-:W-:Y:S01]  /*0b60*/  SHF.R.U32.HI R3, RZ, 0x4, R2 ;  /* 0x00000004ff037819 */ /* 0x000fe20000011602 */
[----:B------:R-:W-:Y:S01]  /*0b70*/  UIADD3 UR8, UPT, UPT, UR5, 0x3480, URZ ;  /* 0x0000348005087890 */ /* 0x000fe2000fffe0ff */
[--C-:B------:R-:W-:Y:S01]  /*0b80*/  IMAD R34, R31, 0x28, R98.reuse ;  /* 0x000000281f227824 */ /* 0x100fe200078e0262 */
[----:B------:R-:W-:Y:S01]  /*0b90*/  IADD3 R31, PT, PT, R49, R58, RZ ;  /* 0x0000003a311f7210 */ /* 0x000fe20007ffe0ff */
[--C-:B------:R-:W-:Y:S01]  /*0ba0*/  IMAD R10, R10, 0x28, R98.reuse ;  /* 0x000000280a0a7824 */ /* 0x100fe200078e0262 */
[----:B------:R-:W-:Y:S01]  /*0bb0*/  LOP3.LUT R3, R3, R2, RZ, 0x3c, !PT ;  /* 0x0000000203037212 */ /* 0x000fe200078e3cff */
[--C-:B------:R-:W-:Y:S02]  /*0bc0*/  IMAD R14, R13, 0x28, R98.reuse ;  /* 0x000000280d0e7824 */ /* 0x100fe400078e0262 */
[--C-:B------:R-:W-:Y:S02]  /*0bd0*/  IMAD R16, R11, 0x28, R98.reuse ;  /* 0x000000280b107824 */ /* 0x100fe400078e0262 */
        /* <DEDUP_REMOVED lines=31> */
[----:B------:R-:W-:Y:S01]  /*0dd0*/  IMAD R52, R93, 0x28, R98 ;  /* 0x000000285d347824 */ /* 0x000fe200078e0262 */
[----:B------:R-:W-:Y:S01]  /*0de0*/  MOV R98, UR10 ;  /* 0x0000000a00627c02 */ /* 0x000fe20008000f00 */
[----:B------:R-:W-:Y:S01]  /*0df0*/  ULEA UR10, UR11, UR8, 0x18 ;  /* 0x000000080b0a7291 */ /* 0x000fe2000f8ec0ff */
[----:B------:R-:W-:Y:S02]  /*0e00*/  SHF.L.U32 R3, R3, 0x3, RZ ;  /* 0x0000000303037819 */ /* 0x000fe400000006ff */
[C---:B------:R-:W-:Y:S01]  /*0e10*/  IADD3 R21, PT, PT, R49.reuse, R34, RZ ;  /* 0x0000002231157210 */ /* 0x040fe20007ffe0ff */
[----:B------:R-:W-:Y:S01]  /*0e20*/  UIADD3 UR5, UPT, UPT, UR5, 0x34a0, URZ ;  /* 0x000034a005057890 */ /* 0x000fe2000fffe0ff */
[----:B------:R-:W-:Y:S02]  /*0e30*/  IADD3 R34, PT, PT, R49, R66, RZ ;  /* 0x0000004231227210 */ /* 0x000fe40007ffe0ff */
[----:B------:R-:W-:Y:S02]  /*0e40*/  MOV R66, UR17 ;  /* 0x0000001100427c02 */ /* 0x000fe40008000f00 */
[----:B------:R-:W-:Y:S01]  /*0e50*/  LOP3.LUT R3, R3, 0x18, RZ, 0xc0, !PT ;  /* 0x0000001803037812 */ /* 0x000fe200078ec0ff */
[----:B--2---:R-:W-:-:S02]  /*0e60*/  HADD2.F32 R57, -RZ, R60.H0_H0 ;  /* 0x2000003cff397230 */ /* 0x004fc40000004100 */
[----:B------:R-:W-:Y:S01]  /*0e70*/  HADD2.F32 R56, -RZ, R60.H1_H1 ;  /* 0x3000003cff387230 */ /* 0x000fe20000004100 */
[----:B------:R-:W-:Y:S01]  /*0e80*/  LOP3.LUT R60, R4, 0xffff, RZ, 0xc0, !PT ;  /* 0x0000ffff043c7812 */ /* 0x000fe200078ec0ff */
[--C-:B------:R-:W-:Y:S02]  /*0e90*/  HADD2.F32 R59, -RZ, R61.reuse.H0_H0 ;  /* 0x2000003dff3b7230 */ /* 0x100fe40000004100 */
[----:B------:R-:W-:Y:S02]  /*0ea0*/  HADD2.F32 R58, -RZ, R61.H1_H1 ;  /* 0x3000003dff3a7230 */ /* 0x000fe40000004100 */
[----:B------:R-:W-:Y:S01]  /*0eb0*/  IMAD R61, R60, 0xccd, RZ ;  /* 0x00000ccd3c3d7824 */ /* 0x000fe200078e02ff */
[C---:B------:R-:W-:Y:S01]  /*0ec0*/  IADD3 R11, PT, PT, R49.reuse, R14, RZ ;  /* 0x0000000e310b7210 */ /* 0x040fe20007ffe0ff */
[----:B------:R-:W-:Y:S01]  /*0ed0*/  UMOV UR8, UR10 ;  /* 0x0000000a00087c82 */ /* 0x000fe20008000000 */
[----:B-1----:R-:W-:Y:S02]  /*0ee0*/  UMOV UR9, UR12 ;  /* 0x0000000c00097c82 */ /* 0x002fe40008000000 */
[----:B------:R-:W-:Y:S01]  /*0ef0*/  SHF.R.U32.HI R61, RZ, 0x13, R61 ;  /* 0x00000013ff3d7819 */ /* 0x000fe2000001163d */
[----:B------:R-:W-:Y:S01]  /*0f00*/  ULEA UR5, UR11, UR5, 0x18 ;  /* 0x000000050b057291 */ /* 0x000fe2000f8ec0ff */
[----:B------:R-:W-:-:S02]  /*0f10*/  IADD3 R14, PT, PT, R49, R20, RZ ;  /* 0x00000014310e7210 */ /* 0x000fc40007ffe0ff */
[C---:B------:R-:W-:Y:S02]  /*0f20*/  IADD3 R29, PT, PT, R49.reuse, R50, RZ ;  /* 0x00000032311d7210 */ /* 0x040fe40007ffe0ff */
[C---:B------:R-:W-:Y:S01]  /*0f30*/  IADD3 R33, PT, PT, R49.reuse, R64, RZ ;  /* 0x0000004031217210 */ /* 0x040fe20007ffe0ff */
[----:B------:R-:W-:Y:S01]  /*0f40*/  IMAD R65, R66, -0x2, R61 ;  /* 0xfffffffe42417824 */ /* 0x000fe200078e023d */
[C---:B------:R-:W-:Y:S02]  /*0f50*/  IADD3 R12, PT, PT, R49.reuse, R16, RZ ;  /* 0x00000010310c7210 */ /* 0x040fe40007ffe0ff */
[C---:B------:R-:W-:Y:S02]  /*0f60*/  IADD3 R13, PT, PT, R49.reuse, R18, RZ ;  /* 0x00000012310d7210 */ /* 0x040fe40007ffe0ff */
[----:B------:R-:W-:Y:S02]  /*0f70*/  IADD3 R20, PT, PT, R49, R32, RZ ;  /* 0x0000002031147210 */ /* 0x000fe40007ffe0ff */
[----:B------:R-:W-:-:S02]  /*0f80*/  LOP3.LUT R50, R51, 0x20, R98, 0xf8, !PT ;  /* 0x0000002033327812 */ /* 0x000fc400078ef862 */
[----:B------:R-:W-:Y:S02]  /*0f90*/  LOP3.LUT R60, R2, 0x1, RZ, 0xc0, !PT ;  /* 0x00000001023c7812 */ /* 0x000fe400078ec0ff */
[----:B------:R-:W-:Y:S02]  /*0fa0*/  MOV R164, UR8 ;  /* 0x0000000800a47c02 */ /* 0x000fe40008000f00 */
[----:B------:R-:W-:Y:S02]  /*0fb0*/  MOV R165, UR9 ;  /* 0x0000000900a57c02 */ /* 0x000fe40008000f00 */
[----:B------:R-:W-:Y:S01]  /*0fc0*/  IADD3 R64, PT, PT, R3, UR20, RZ ;  /* 0x0000001403407c10 */ /* 0x000fe2000fffe0ff */
[----:B------:R-:W-:Y:S01]  /*0fd0*/  HADD2.F32 R53, -RZ, R54.H1_H1 ;  /* 0x30000036ff357230 */ /* 0x000fe20000004100 */
[C---:B------:R-:W-:Y:S02]  /*0fe0*/  IADD3 R15, PT, PT, R49.reuse, R22, RZ ;  /* 0x00000016310f7210 */ /* 0x040fe40007ffe0ff */
[----:B------:R-:W-:-:S02]  /*0ff0*/  IADD3 R16, PT, PT, R49, R24, RZ ;  /* 0x0000001831107210 */ /* 0x000fc40007ffe0ff */
[C---:B------:R-:W-:Y:S02]  /*1000*/  IADD3 R17, PT, PT, R49.reuse, R26, RZ ;  /* 0x0000001a31117210 */ /* 0x040fe40007ffe0ff */
[C---:B------:R-:W-:Y:S02]  /*1010*/  IADD3 R18, PT, PT, R49.reuse, R28, RZ ;  /* 0x0000001c31127210 */ /* 0x040fe40007ffe0ff */
[----:B------:R-:W-:Y:S02]  /*1020*/  IADD3 R32, PT, PT, R49, R62, RZ ;  /* 0x0000003e31207210 */ /* 0x000fe40007ffe0ff */
[----:B------:R-:W-:Y:S01]  /*1030*/  LEA R51, R51, R52, 0x3 ;  /* 0x0000003433337211 */ /* 0x000fe200078e18ff */
[----:B------:R-:W-:Y:S01]  /*1040*/  HADD2.F32 R52, -RZ, R54.H0_H0 ;  /* 0x20000036ff347230 */ /* 0x000fe20000004100 */
[C---:B------:R-:W-:Y:S01]  /*1050*/  IADD3 R22, PT, PT, R49.reuse, R36, RZ ;  /* 0x0000002431167210 */ /* 0x040fe20007ffe0ff */
[----:B------:R-:W-:Y:S01]  /*1060*/  HADD2.F32 R54, -RZ, R55.H0_H0 ;  /* 0x20000037ff367230 */ /* 0x000fe20000004100 */
[C---:B------:R-:W-:Y:S01]  /*1070*/  IADD3 R23, PT, PT, R49.reuse, R38, RZ ;  /* 0x0000002631177210 */ /* 0x040fe20007ffe0ff */
[----:B------:R-:W-:Y:S01]  /*1080*/  ULOP3.LUT UP0, URZ, UR29, UR21, URZ, 0xfc, !UPT ;  /* 0x000000151dff7292 */ /* 0x000fe2000f80fcff */
[----:B------:R-:W-:-:S02]  /*1090*/  IADD3 R24, PT, PT, R49, R40, RZ ;  /* 0x0000002831187210 */ /* 0x000fc40007ffe0ff */
[C---:B------:R-:W-:Y:S02]  /*10a0*/  IADD3 R25, PT, PT, R49.reuse, R42, RZ ;  /* 0x0000002a31197210 */ /* 0x040fe40007ffe0ff */
[C---:B------:R-:W-:Y:S02]  /*10b0*/  IADD3 R26, PT, PT, R49.reuse, R44, RZ ;  /* 0x0000002c311a7210 */ /* 0x040fe40007ffe0ff */
[C---:B------:R-:W-:Y:S02]  /*10c0*/  IADD3 R27, PT, PT, R49.reuse, R46, RZ ;  /* 0x0000002e311b7210 */ /* 0x040fe40007ffe0ff */
[----:B------:R-:W-:Y:S02]  /*10d0*/  IADD3 R28, PT, PT, R49, R48, RZ ;  /* 0x00000030311c7210 */ /* 0x000fe40007ffe0ff */
[----:B------:R-:W-:Y:S01]  /*10e0*/  SHF.R.U32.HI R62, RZ, 0x1, R2 ;  /* 0x00000001ff3e7819 */ /* 0x000fe20000011602 */
[----:B------:R-:W-:Y:S01]  /*10f0*/  HADD2.F32 R55, -RZ, R55.H1_H1 ;  /* 0x30000037ff377230 */ /* 0x000fe20000004100 */
        /* <DEDUP_REMOVED lines=20> */
[----:B------:R-:W-:Y:S02]  /*1240*/  PRMT R164, R60, 0x654, R164 ;  /* 0x000006543ca47816 */ /* 0x000fe400000000a4 */
[----:B------:R-:W-:Y:S02]  /*1250*/  MOV R165, R165 ;  /* 0x000000a500a57202 */ /* 0x000fe40000000f00 */
[----:B------:R-:W-:Y:S01]  /*1260*/  LEA R64, R5, R64, 0x5 ;  /* 0x0000004005407211 */ /* 0x000fe200078e28ff */
[----:B------:R-:W-:Y:S01]  /*1270*/  UMOV UR4, URZ ;  /* 0x000000ff00047c82 */ /* 0x000fe20008000000 */
[----:B------:R-:W-:Y:S01]  /*1280*/  LEA R63, R62, UR5, 0x3 ;  /* 0x000000053e3f7c11 */ /* 0x000fe2000f8e18ff */
[----:B------:R-:W-:Y:S01]  /*1290*/  USEL UR16, UR16, 0x1, !UP0 ;  /* 0x0000000110107887 */ /* 0x000fe2000c000000 */
[----:B------:R-:W-:Y:S01]  /*12a0*/  LEA R65, R65, UR5, 0x3 ;  /* 0x0000000541417c11 */ /* 0x000fe2000f8e18ff */
[----:B------:R-:W-:Y:S01]  /*12b0*/  UMOV UR9, UR13 ;  /* 0x0000000d00097c82 */ /* 0x000fe20008000000 */
[----:B0-----:R-:W-:-:S09]  /*12c0*/  UMOV UR5, URZ ;  /* 0x000000ff00057c82 */ /* 0x001fd20008000000 */
.L_x_971:
        /* <DEDUP_REMOVED lines=24> */
[----:B------:R-:W4:Y:S04]  /*1450*/  LDG.E.64.CONSTANT R96, desc[UR18][R116.64+0xa000] ;  /* 0x00a0001274607981 */ /* 0x000f28000c1e9b00 */
[----:B------:R-:W4:Y:S04]  /*1460*/  LDG.E.64.CONSTANT R78, desc[UR18][R116.64+0xf000] ;  /* 0x00f00012744e7981 */ /* 0x000f28000c1e9b00 */
[----:B------:R-:W4:Y:S01]  /*1470*/  LDG.E.64.CONSTANT R80, desc[UR18][R116.64+0x14000] ;  /* 0x0140001274507981 */ /* 0x000f22000c1e9b00 */
[----:B------:R-:W-:-:S03]  /*1480*/  IADD3 R130, P0, PT, R66, UR26, RZ ;  /* 0x0000001a42827c10 */ /* 0x000fc6000ff1e0ff */
[----:B------:R-:W4:Y:S01]  /*1490*/  LDG.E.64.CONSTANT R86, desc[UR18][R116.64+0x19000] ;  /* 0x0190001274567981 */ /* 0x000f22000c1e9b00 */
[----:B------:R-:W-:-:S05]  /*14a0*/  IADD3.X R131, PT, PT, R67, UR27, RZ, P0, !PT ;  /* 0x0000001b43837c10 */ /* 0x000fca00087fe4ff */
[----:B------:R-:W4:Y:S04]  /*14b0*/  LDG.E.64.CONSTANT R82, desc[UR18][R130.64] ;  /* 0x0000001282527981 */ /* 0x000f28000c1e9b00 */
[----:B------:R-:W4:Y:S04]  /*14c0*/  LDG.E.64.CONSTANT R84, desc[UR18][R130.64+0x5000] ;  /* 0x0050001282547981 */ /* 0x000f28000c1e9b00 */
[----:B------:R-:W4:Y:S01]  /*14d0*/  LDG.E.64.CONSTANT R88, desc[UR18][R130.64+0xa000] ;  /* 0x00a0001282587981 */ /* 0x000f22000c1e9b00 */
[----:B--2---:R-:W-:-:S06]  /*14e0*/  FADD.FTZ R69, R69, UR28 ;  /* 0x0000001c45457e21 */ /* 0x004fcc0008010000 */
[----:B------:R-:W0:Y:S01]  /*14f0*/  MUFU.RSQ R69, R69 ;  /* 0x0000004500457308 */ /* 0x000e220000001400 */
[--C-:B---3--:R-:W-:Y:S02]  /*1500*/  HADD2.F32 R3, -RZ, R92.reuse.H0_H0 ;  /* 0x2000005cff037230 */ /* 0x108fe40000004100 */
[----:B------:R-:W-:-:S03]  /*1510*/  HADD2.F32 R91, -RZ, R92.H1_H1 ;  /* 0x3000005cff5b7230 */ /* 0x000fc60000004100 */
[C---:B------:R-:W-:Y:S02]  /*1520*/  FADD.FTZ R90, -R68.reuse, R3 ;  /* 0x00000003445a7221 */ /* 0x040fe40000010100 */
[----:B------:R-:W-:Y:S02]  /*1530*/  FADD.FTZ R92, -R68, R91 ;  /* 0x0000005b445c7221 */ /* 0x000fe40000010100 */
[C---:B0-----:R-:W-:Y:S02]  /*1540*/  FMUL.FTZ R3, R69.reuse, R90 ;  /* 0x0000005a45037220 */ /* 0x041fe40000410000 */
[----:B------:R-:W2:Y:S01]  /*1550*/  LDG.E.64.CONSTANT R90, desc[UR18][R130.64+0xf000] ;  /* 0x00f00012825a7981 */ /* 0x000ea2000c1e9b00 */
[--C-:B------:R-:W-:Y:S02]  /*1560*/  HADD2.F32 R101, -RZ, R93.reuse.H0_H0 ;  /* 0x2000005dff657230 */ /* 0x100fe40000004100 */
[----:B------:R-:W-:Y:S01]  /*1570*/  FMUL.FTZ R99, R69, R92 ;  /* 0x0000005c45637220 */ /* 0x000fe20000410000 */
[----:B------:R-:W-:-:S02]  /*1580*/  HADD2.F32 R93, -RZ, R93.H1_H1 ;  /* 0x3000005dff5d7230 */ /* 0x000fc40000004100 */
[----:B------:R-:W-:Y:S01]  /*1590*/  FADD.FTZ R92, -R68, R101 ;  /* 0x00000065445c7221 */ /* 0x000fe20000010100 */
[----:B------:R-:W-:Y:S01]  /*15a0*/  FFMA.FTZ R119, R52, R3, R57 ;  /* 0x0000000334777223 */ /* 0x000fe20000010039 */
[----:B----4-:R-:W-:Y:S02]  /*15b0*/  HADD2.F32 R113, -RZ, R95.H1_H1 ;  /* 0x3000005fff717230 */ /* 0x010fe40000004100 */
[----:B------:R-:W-:Y:S01]  /*15c0*/  FMUL.FTZ R103, R69, R92 ;  /* 0x0000005c45677220 */ /* 0x000fe20000410000 */
[----:B------:R-:W-:Y:S01]  /*15d0*/  FADD.FTZ R92, -R68, R93 ;  /* 0x0000005d445c7221 */ /* 0x000fe20000010100 */
[--C-:B------:R-:W-:Y:S02]  /*15e0*/  HADD2.F32 R93, -RZ, R94.reuse.H0_H0 ;  /* 0x2000005eff5d7230 */ /* 0x100fe40000004100 */
[----:B------:R-:W-:Y:S01]  /*15f0*/  FMUL.FTZ R115, R119, -1.4426950216293334961 ;  /* 0xbfb8aa3b77737820 */ /* 0x000fe20000410000 */
[----:B------:R-:W-:Y:S01]  /*1600*/  FFMA.FTZ R107, R54, R103, R59 ;  /* 0x00000067366b7223 */ /* 0x000fe2000001003b */
[----:B------:R-:W-:Y:S01]  /*1610*/  FMUL.FTZ R101, R69, R92 ;  /* 0x0000005c45657220 */ /* 0x000fe20000410000 */
[C---:B------:R-:W-:Y:S01]  /*1620*/  FADD.FTZ R102, -R68.reuse, R113 ;  /* 0x0000007144667221 */ /* 0x040fe20000010100 */
[----:B------:R-:W-:Y:S01]  /*1630*/  FADD.FTZ R100, -R68, R93 ;  /* 0x0000005d44647221 */ /* 0x000fe20000010100 */
[----:B------:R-:W-:-:S02]  /*1640*/  HADD2.F32 R93, -RZ, R94.H1_H1 ;  /* 0x3000005eff5d7230 */ /* 0x000fc40000004100 */
[----:B------:R-:W-:Y:S01]  /*1650*/  FMUL.FTZ R122, R107, -1.4426950216293334961 ;  /* 0xbfb8aa3b6b7a7820 */ /* 0x000fe20000410000 */
[--C-:B------:R-:W-:Y:S01]  /*1660*/  HADD2.F32 R113, -RZ, R96.reuse.H0_H0 ;  /* 0x20000060ff717230 */ /* 0x100fe20000004100 */
[----:B------:R-:W-:Y:S01]  /*1670*/  MUFU.EX2 R115, R115 ;  /* 0x0000007300737308 */ /* 0x000fe20000000800 */
[----:B------:R-:W-:Y:S01]  /*1680*/  FFMA.FTZ R127, R55, R101, R58 ;  /* 0x00000065377f7223 */ /* 0x000fe2000001003a */
[C---:B------:R-:W-:Y:S01]  /*1690*/  FADD.FTZ R98, -R68.reuse, R93 ;  /* 0x0000005d44627221 */ /* 0x040fe20000010100 */
[----:B------:R-:W-:Y:S02]  /*16a0*/  HADD2.F32 R93, -RZ, R95.H0_H0 ;  /* 0x2000005fff5d7230 */ /* 0x000fe40000004100 */
[C---:B------:R-:W-:Y:S01]  /*16b0*/  FADD.FTZ R108, -R68.reuse, R113 ;  /* 0x00000071446c7221 */ /* 0x040fe20000010100 */
[----:B------:R-:W-:Y:S02]  /*16c0*/  HADD2.F32 R113, -RZ, R96.H1_H1 ;  /* 0x30000060ff717230 */ /* 0x000fe40000004100 */
[----:B------:R-:W-:Y:S01]  /*16d0*/  FFMA.FTZ R105, R53, R99, R56 ;  /* 0x0000006335697223 */ /* 0x000fe20000010038 */
[----:B------:R-:W-:Y:S01]  /*16e0*/  FMUL.FTZ R120, R127, -1.4426950216293334961 ;  /* 0xbfb8aa3b7f787820 */ /* 0x000fe20000410000 */
[----:B------:R-:W0:Y:S01]  /*16f0*/  MUFU.EX2 R122, R122 ;  /* 0x0000007a007a7308 */ /* 0x000e220000000800 */
[C---:B------:R-:W-:Y:S01]  /*1700*/  FADD.FTZ R104, -R68.reuse, R93 ;  /* 0x0000005d44687221 */ /* 0x040fe20000010100 */
[----:B------:R-:W-:Y:S01]  /*1710*/  FMUL.FTZ R118, R105, -1.4426950216293334961 ;  /* 0xbfb8aa3b69767820 */ /* 0x000fe20000410000 */
[----:B------:R-:W-:Y:S01]  /*1720*/  FADD.FTZ R106, -R68, R113 ;  /* 0x00000071446a7221 */ /* 0x000fe20000010100 */
[----:B------:R-:W3:Y:S01]  /*1730*/  LDG.E.64.CONSTANT R92, desc[UR18][R116.64+0x1e000] ;  /* 0x01e00012745c7981 */ /* 0x000ee2000c1e9b00 */
[----:B------:R-:W-:-:S02]  /*1740*/  HADD2.F32 R113, -RZ, R97.H0_H0 ;  /* 0x20000061ff717230 */ /* 0x000fc40000004100 */
[----:B------:R-:W-:Y:S01]  /*1750*/  HADD2.F32 R97, -RZ, R97.H1_H1 ;  /* 0x30000061ff617230 */ /* 0x000fe20000004100 */
[----:B------:R-:W1:Y:S01]  /*1760*/  MUFU.EX2 R120, R120 ;  /* 0x0000007800787308 */ /* 0x000e620000000800 */
[----:B------:R-:W4:Y:S03]  /*1770*/  LDG.E.64.CONSTANT R94, desc[UR18][R130.64+0x14000] ;  /* 0x01400012825e7981 */ /* 0x000f26000c1e9b00 */
[C---:B------:R-:W-:Y:S02]  /*1780*/  FADD.FTZ R112, -R68.reuse, R97 ;  /* 0x0000006144707221 */ /* 0x040fe40000010100 */
[----:B------:R1:W4:Y:S02]  /*1790*/  LDG.E.64.CONSTANT R96, desc[UR18][R116.64+0x23000] ;  /* 0x0230001274607981 */ /* 0x000324000c1e9b00 */
[----:B------:R-:W1:Y:S01]  /*17a0*/  MUFU.EX2 R118, R118 ;  /* 0x0000007600767308 */ /* 0x000e620000000800 */
[----:B------:R-:W-:Y:S01]  /*17b0*/  FADD.FTZ R114, -R68, R113 ;  /* 0x0000007144727221 */ /* 0x000fe20000010100 */
[----:B------:R-:W-:-:S02]  /*17c0*/  HADD2.F32 R113, -RZ, R78.H0_H0 ;  /* 0x2000004eff717230 */ /* 0x000fc40000004100 */
[----:B0-----:R-:W-:Y:S01]  /*17d0*/  FADD.FTZ R129, R122, 1 ;  /* 0x3f8000007a817421 */ /* 0x001fe20000010000 */
[----:B------:R-:W-:Y:S02]  /*17e0*/  HADD2.F32 R145, -RZ, R80.H0_H0 ;  /* 0x20000050ff917230 */ /* 0x000fe40000004100 */
[----:B-1----:R-:W-:Y:S01]  /*17f0*/  FADD.FTZ R117, R115, 1 ;  /* 0x3f80000073757421 */ /* 0x002fe20000010000 */
[----:B------:R-:W-:-:S03]  /*1800*/  HADD2.F32 R115, -RZ, R78.H1_H1 ;  /* 0x3000004eff737230 */ /* 0x000fc60000004100 */
[----:B------:R-:W0:Y:S01]  /*1810*/  MUFU.RCP R78, R117 ;  /* 0x00000075004e7308 */ /* 0x000e220000001000 */
[----:B------:R-:W-:Y:S01]  /*1820*/  FADD.FTZ R148, -R68, R145 ;  /* 0x0000009144947221 */ /* 0x000fe20000010100 */
[----:B------:R-:W-:Y:S01]  /*1830*/  FADD.FTZ R145, R120, 1 ;  /* 0x3f80000078917421 */ /* 0x000fe20000010000 */
[----:B------:R-:W-:-:S05]  /*1840*/  FMUL.FTZ R100, R69, R100 ;  /* 0x0000006445647220 */ /* 0x000fca0000410000 */
[----:B------:R-:W1:Y:S01]  /*1850*/  MUFU.RCP R129, R129 ;  /* 0x0000008100817308 */ /* 0x000e620000001000 */
[----:B------:R-:W-:Y:S01]  /*1860*/  FADD.FTZ R124, R118, 1 ;  /* 0x3f800000767c7421 */ /* 0x000fe20000010000 */
[----:B------:R-:W-:Y:S01]  /*1870*/  FFMA.FTZ R109, R52, R100, R57 ;  /* 0x00000064346d7223 */ /* 0x000fe20000010039 */
[----:B------:R-:W-:Y:S01]  /*1880*/  FADD.FTZ R118, -R68, R115 ;  /* 0x0000007344767221 */ /* 0x000fe20000010100 */
[--C-:B------:R-:W-:Y:S02]  /*1890*/  HADD2.F32 R115, -RZ, R79.reuse.H0_H0 ;  /* 0x2000004fff737230 */ /* 0x100fe40000004100 */
[----:B------:R-:W-:Y:S02]  /*18a0*/  HADD2.F32 R79, -RZ, R79.H1_H1 ;  /* 0x3000004fff4f7230 */ /* 0x000fe40000004100 */
[----:B------:R-:W1:Y:S01]  /*18b0*/  MUFU.RCP R145, R145 ;  /* 0x0000009100917308 */ /* 0x000e620000001000 */
[----:B------:R-:W-:Y:S01]  /*18c0*/  FMUL.FTZ R144, R109, -1.4426950216293334961 ;  /* 0xbfb8aa3b6d907820 */ /* 0x000fe20000410000 */
[----:B0-----:R-:W-:Y:S01]  /*18d0*/  FADD.FTZ R122, -R78, 1 ;  /* 0x3f8000004e7a7421 */ /* 0x001fe20000010100 */
[----:B------:R-:W-:Y:S01]  /*18e0*/  FMUL.FTZ R98, R69, R98 ;  /* 0x0000006245627220 */ /* 0x000fe20000410000 */
[----:B------:R-:W-:-:S02]  /*18f0*/  FADD.FTZ R136, -R68, R79 ;  /* 0x0000004f44887221 */ /* 0x000fc40000010100 */
[----:B------:R-:W-:Y:S01]  /*1900*/  FFMA.FTZ R79, R119, R122, 1 ;  /* 0x3f800000774f7423 */ /* 0x000fe2000001007a */
[----:B------:R-:W-:Y:S01]  /*1910*/  FFMA.FTZ R111, R53, R98, R56 ;  /* 0x00000062356f7223 */ /* 0x000fe20000010038 */
[----:B------:R-:W0:Y:S01]  /*1920*/  MUFU.EX2 R144, R144 ;  /* 0x0000009000907308 */ /* 0x000e220000000800 */
[C---:B------:R-:W-:Y:S01]  /*1930*/  FMUL.FTZ R122, R69.reuse, R136 ;  /* 0x00000088457a7220 */ /* 0x040fe20000410000 */
[----:B------:R-:W-:Y:S01]  /*1940*/  FMUL.FTZ R104, R69, R104 ;  /* 0x0000006845687220 */ /* 0x000fe20000410000 */
[----:B-1----:R-:W-:Y:S01]  /*1950*/  FADD.FTZ R136, -R129, 1 ;  /* 0x3f80000081887421 */ /* 0x002fe20000010100 */
[----:B------:R-:W-:Y:S01]  /*1960*/  FMUL.FTZ R143, R111, -1.4426950216293334961 ;  /* 0xbfb8aa3b6f8f7820 */ /* 0x000fe20000410000 */
[----:B------:R-:W-:-:S03]  /*1970*/  FMUL.FTZ R102, R69, R102 ;  /* 0x0000006645667220 */ /* 0x000fc60000410000 */
[----:B------:R-:W1:Y:S01]  /*1980*/  MUFU.RCP R124, R124 ;  /* 0x0000007c007c7308 */ /* 0x000e620000001000 */
[----:B------:R-:W-:Y:S01]  /*1990*/  FFMA.FTZ R141, R54, R104, R59 ;  /* 0x00000068368d7223 */ /* 0x000fe2000001003b */
[----:B------:R-:W-:Y:S01]  /*19a0*/  FFMA.FTZ R146, R107, R136, 1 ;  /* 0x3f8000006b927423 */ /* 0x000fe20000010088 */
[----:B------:R-:W-:Y:S02]  /*19b0*/  HADD2.F32 R107, -RZ, R80.H1_H1 ;  /* 0x30000050ff6b7230 */ /* 0x000fe40000004100 */
[----:B------:R-:W-:Y:S01]  /*19c0*/  FADD.FTZ R80, -R145, 1 ;  /* 0x3f80000091507421 */ /* 0x000fe20000010100 */
[----:B------:R-:W-:Y:S01]  /*19d0*/  FFMA.FTZ R138, R55, R102, R58 ;  /* 0x00000066378a7223 */ /* 0x000fe2000001003a */
[----:B------:R-:W-:Y:S01]  /*19e0*/  FMUL.FTZ R128, R141, -1.4426950216293334961 ;  /* 0xbfb8aa3b8d807820 */ /* 0x000fe20000410000 */
[----:B------:R-:W-:Y:S01]  /*19f0*/  FMUL.FTZ R152, R78, R79 ;  /* 0x0000004f4e987220 */ /* 0x000fe20000410000 */
[----:B------:R-:W1:Y:S01]  /*1a00*/  MUFU.EX2 R143, R143 ;  /* 0x0000008f008f7308 */ /* 0x000e620000000800 */
[----:B------:R-:W4:Y:S01]  /*1a10*/  LDG.E.64.CONSTANT R78, desc[UR18][R130.64+0x19000] ;  /* 0x01900012824e7981 */ /* 0x000f22000c1e9b00 */
[----:B------:R-:W-:Y:S01]  /*1a20*/  FFMA.FTZ R80, R127, R80, 1 ;  /* 0x3f8000007f507423 */ /* 0x000fe20000010050 */
[----:B------:R-:W-:-:S03]  /*1a30*/  FMUL.FTZ R126, R138, -1.4426950216293334961 ;  /* 0xbfb8aa3b8a7e7820 */ /* 0x000fc60000410000 */
[----:B------:R-:W-:Y:S01]  /*1a40*/  FMUL.FTZ R149, R145, R80 ;  /* 0x0000005091957220 */ /* 0x000fe20000410000 */
[----:B0-----:R-:W-:Y:S01]  /*1a50*/  FADD.FTZ R80, R144, 1 ;  /* 0x3f80000090507421 */ /* 0x001fe20000010000 */
[----:B------:R-:W0:Y:S01]  /*1a60*/  MUFU.EX2 R128, R128 ;  /* 0x0000008000807308 */ /* 0x000e220000000800 */
[----:B-1----:R-:W-:Y:S01]  /*1a70*/  FADD.FTZ R120, -R124, 1 ;  /* 0x3f8000007c787421 */ /* 0x002fe20000010100 */
[----:B------:R-:W-:-:S06]  /*1a80*/  HADD2.F32 R145, -RZ, R82.H0_H0 ;  /* 0x20000052ff917230 */ /* 0x000fcc0000004100 */
[----:B------:R-:W1:Y:S01]  /*1a90*/  MUFU.EX2 R126, R126 ;  /* 0x0000007e007e7308 */ /* 0x000e620000000800 */
[----:B------:R-:W-:Y:S01]  /*1aa0*/  FFMA.FTZ R147, R105, R120, 1 ;  /* 0x3f80000069937423 */ /* 0x000fe20000010078 */
[----:B------:R-:W-:Y:S01]  /*1ab0*/  FMUL.FTZ R152, R145, R152 ;  /* 0x0000009891987220 */ /* 0x000fe20000410000 */
[----:B------:R-:W-:-:S05]  /*1ac0*/  HADD2.F32 R145, -RZ, R82.H1_H1 ;  /* 0x30000052ff917230 */ /* 0x000fca0000004100 */
[----:B------:R-:W1:Y:S01]  /*1ad0*/  MUFU.RCP R80, R80 ;  /* 0x0000005000507308 */ /* 0x000e620000001000 */
[----:B------:R-:W-:Y:S01]  /*1ae0*/  FMUL.FTZ R156, R124, R147 ;  /* 0x000000937c9c7220 */ /* 0x000fe20000410000 */
[--C-:B------:R-:W-:Y:S02]  /*1af0*/  HADD2.F32 R150, -RZ, R83.reuse.H0_H0 ;  /* 0x20000053ff967230 */ /* 0x100fe40000004100 */
[----:B------:R-:W-:Y:S01]  /*1b00*/  FADD.FTZ R143, R143, 1 ;  /* 0x3f8000008f8f7421 */ /* 0x000fe20000010000 */
[----:B------:R-:W-:Y:S02]  /*1b10*/  HADD2.F32 R154, -RZ, R83.H1_H1 ;  /* 0x30000053ff9a7230 */ /* 0x000fe40000004100 */
[--C-:B------:R-:W-:Y:S02]  /*1b20*/  HADD2.F32 R83, -RZ, R81.reuse.H0_H0 ;  /* 0x20000051ff537230 */ /* 0x100fe40000004100 */
[----:B------:R-:W-:Y:S01]  /*1b30*/  FMUL.FTZ R156, R145, R156 ;  /* 0x0000009c919c7220 */ /* 0x000fe20000410000 */
[----:B0-----:R-:W-:Y:S01]  /*1b40*/  FADD.FTZ R82, R128, 1 ;  /* 0x3f80000080527421 */ /* 0x001fe20000010000 */
[----:B------:R-:W0:Y:S01]  /*1b50*/  MUFU.RCP R145, R143 ;  /* 0x0000008f00917308 */ /* 0x000e220000001000 */
[----:B------:R-:W-:Y:S01]  /*1b60*/  FADD.FTZ R128, -R68, R83 ;  /* 0x0000005344807221 */ /* 0x000fe20000010100 */
[----:B------:R-:W-:-:S02]  /*1b70*/  HADD2.F32 R83, -RZ, R81.H1_H1 ;  /* 0x30000051ff537230 */ /* 0x000fc40000004100 */
[----:B-1----:R-:W-:Y:S01]  /*1b80*/  FADD.FTZ R81, R126, 1 ;  /* 0x3f8000007e517421 */ /* 0x002fe20000010000 */
[----:B------:R-:W-:Y:S01]  /*1b90*/  FMUL.FTZ R147, R129, R146 ;  /* 0x0000009281937220 */ /* 0x000fe20000410000 */
[----:B------:R-:W-:Y:S02]  /*1ba0*/  FADD.FTZ R144, -R80, 1 ;  /* 0x3f80000050907421 */ /* 0x000fe40000010100 */
[----:B------:R-:W1:Y:S01]  /*1bb0*/  MUFU.RCP R82, R82 ;  /* 0x0000005200527308 */ /* 0x000e620000001000 */
[----:B------:R-:W-:Y:S01]  /*1bc0*/  FMUL.FTZ R150, R150, R147 ;  /* 0x0000009396967220 */ /* 0x000fe20000410000 */
[----:B------:R-:W-:-:S06]  /*1bd0*/  FFMA.FTZ R147, R109, R144, 1 ;  /* 0x3f8000006d937423 */ /* 0x000fcc0000010090 */
[----:B------:R-:W1:Y:S01]  /*1be0*/  MUFU.RCP R81, R81 ;  /* 0x0000005100517308 */ /* 0x000e620000001000 */
[----:B------:R-:W-:Y:S01]  /*1bf0*/  FMUL.FTZ R147, R80, R147 ;  /* 0x0000009350937220 */ /* 0x000fe20000410000 */
[----:B0-----:R-:W-:-:S04]  /*1c00*/  FADD.FTZ R80, -R145, 1 ;  /* 0x3f80000091507421 */ /* 0x001fc80000010100 */
[----:B------:R-:W-:Y:S01]  /*1c10*/  FFMA.FTZ R80, R111, R80, 1 ;  /* 0x3f8000006f507423 */ /* 0x000fe20000010050 */
[----:B------:R-:W-:-:S03]  /*1c20*/  FADD.FTZ R126, -R68, R83 ;  /* 0x00000053447e7221 */ /* 0x000fc60000010100 */
[----:B------:R-:W-:Y:S01]  /*1c30*/  FMUL.FTZ R145, R145, R80 ;  /* 0x0000005091917220 */ /* 0x000fe20000410000 */
[----:B-1----:R-:W-:Y:S01]  /*1c40*/  FADD.FTZ R80, -R82, 1 ;  /* 0x3f80000052507421 */ /* 0x002fe20000010100 */
[----:B------:R-:W-:-:S03]  /*1c50*/  FADD.FTZ R83, -R81, 1 ;  /* 0x3f80000051537421 */ /* 0x000fc60000010100 */
[----:B------:R-:W-:Y:S01]  /*1c60*/  FFMA.FTZ R143, R141, R80, 1 ;  /* 0x3f8000008d8f7423 */ /* 0x000fe20000010050 */
[----:B------:R-:W-:-:S04]  /*1c70*/  FFMA.FTZ R80, R138, R83, 1 ;  /* 0x3f8000008a507423 */ /* 0x000fc80000010053 */
[----:B------:R-:W-:Y:S02]  /*1c80*/  FMUL.FTZ R141, R81, R80 ;  /* 0x00000050518d7220 */ /* 0x000fe40000410000 */
[----:B------:R-:W4:Y:S01]  /*1c90*/  LDG.E.64.CONSTANT R80, desc[UR18][R130.64+0x1e000] ;  /* 0x01e0001282507981 */ /* 0x000f22000c1e9b00 */
[----:B------:R-:W-:-:S03]  /*1ca0*/  FMUL.FTZ R143, R82, R143 ;  /* 0x0000008f528f7220 */ /* 0x000fc60000410000 */
[----:B------:R0:W4:Y:S01]  /*1cb0*/  LDG.E.64.CONSTANT R82, desc[UR18][R130.64+0x23000] ;  /* 0x0230001282527981 */ /* 0x000122000c1e9b00 */
[C---:B------:R-:W-:Y:S01]  /*1cc0*/  FMUL.FTZ R106, R69.reuse, R106 ;  /* 0x0000006a456a7220 */ /* 0x040fe20000410000 */
[C---:B------:R-:W-:Y:S01]  /*1cd0*/  FMUL.FTZ R108, R69.reuse, R108 ;  /* 0x0000006c456c7220 */ /* 0x040fe20000410000 */
[----:B------:R-:W-:Y:S02]  /*1ce0*/  FMUL.FTZ R114, R69, R114 ;  /* 0x0000007245727220 */ /* 0x000fe40000410000 */
[----:B------:R-:W-:Y:S01]  /*1cf0*/  FFMA.FTZ R121, R53, R106, R56 ;  /* 0x0000006a35797223 */ /* 0x000fe20000010038 */
[----:B------:R-:W-:Y:S01]  /*1d00*/  FFMA.FTZ R123, R52, R108, R57 ;  /* 0x0000006c347b7223 */ /* 0x000fe20000010039 */
[----:B------:R-:W-:Y:S02]  /*1d10*/  FFMA.FTZ R125, R54, R114, R59 ;  /* 0x00000072367d7223 */ /* 0x000fe4000001003b */
[----:B------:R-:W-:Y:S01]  /*1d20*/  FMUL.FTZ R139, R121, -1.4426950216293334961 ;  /* 0xbfb8aa3b798b7820 */ /* 0x000fe20000410000 */
[----:B------:R-:W-:Y:S01]  /*1d30*/  FMUL.FTZ R142, R123, -1.4426950216293334961 ;  /* 0xbfb8aa3b7b8e7820 */ /* 0x000fe20000410000 */
[----:B------:R-:W-:Y:S01]  /*1d40*/  FMUL.FTZ R112, R69, R112 ;  /* 0x0000007045707220 */ /* 0x000fe20000410000 */
[----:B------:R-:W-:-:S03]  /*1d50*/  FMUL.FTZ R140, R125, -1.4426950216293334961 ;  /* 0xbfb8aa3b7d8c7820 */ /* 0x000fc60000410000 */
[----:B------:R-:W1:Y:S01]  /*1d60*/  MUFU.EX2 R139, R139 ;  /* 0x0000008b008b7308 */ /* 0x000e620000000800 */
[----:B------:R-:W-:Y:S01]  /*1d70*/  FFMA.FTZ R132, R55, R112, R58 ;  /* 0x0000007037847223 */ /* 0x000fe2000001003a */
[----:B------:R-:W-:-:S06]  /*1d80*/  FADD.FTZ R110, -R68, R113 ;  /* 0x00000071446e7221 */ /* 0x000fcc0000010100 */
[----:B------:R-:W0:Y:S01]  /*1d90*/  MUFU.EX2 R142, R142 ;  /* 0x0000008e008e7308 */ /* 0x000e220000000800 */
[----:B------:R-:W-:Y:S01]  /*1da0*/  FMUL.FTZ R137, R132, -1.4426950216293334961 ;  /* 0xbfb8aa3b84897820 */ /* 0x000fe20000410000 */
[----:B------:R-:W-:Y:S01]  /*1db0*/  FMUL.FTZ R110, R69, R110 ;  /* 0x0000006e456e7220 */ /* 0x000fe20000410000 */
[----:B------:R-:W-:-:S05]  /*1dc0*/  FADD.FTZ R116, -R68, R115 ;  /* 0x0000007344747221 */ /* 0x000fca0000010100 */
[----:B------:R-:W0:Y:S01]  /*1dd0*/  MUFU.EX2 R140, R140 ;  /* 0x0000008c008c7308 */ /* 0x000e220000000800 */
[----:B------:R-:W-:Y:S01]  /*1de0*/  FFMA.FTZ R113, R52, R110, R57 ;  /* 0x0000006e34717223 */ /* 0x000fe20000010039 */
[----:B------:R-:W-:-:S06]  /*1df0*/  FMUL.FTZ R116, R69, R116 ;  /* 0x0000007445747220 */ /* 0x000fcc0000410000 */
[----:B------:R-:W0:Y:S01]  /*1e00*/  MUFU.EX2 R137, R137 ;  /* 0x0000008900897308 */ /* 0x000e220000000800 */
[----:B------:R-:W-:Y:S01]  /*1e10*/  FMUL.FTZ R134, R113, -1.4426950216293334961 ;  /* 0xbfb8aa3b71867820 */ /* 0x000fe20000410000 */
[----:B-1----:R-:W-:Y:S01]  /*1e20*/  FADD.FTZ R139, R139, 1 ;  /* 0x3f8000008b8b7421 */ /* 0x002fe20000010000 */
[----:B------:R-:W-:Y:S01]  /*1e30*/  FMUL.FTZ R118, R69, R118 ;  /* 0x0000007645767220 */ /* 0x000fe20000410000 */
[----:B------:R-:W-:Y:S01]  /*1e40*/  FFMA.FTZ R117, R54, R116, R59 ;  /* 0x0000007436757223 */ /* 0x000fe2000001003b */
[----:B0-----:R-:W-:Y:S02]  /*1e50*/  FADD.FTZ R138, R142, 1 ;  /* 0x3f8000008e8a7421 */ /* 0x001fe40000010000 */
[----:B------:R-:W-:Y:S01]  /*1e60*/  FFMA.FTZ R115, R53, R118, R56 ;  /* 0x0000007635737223 */ /* 0x000fe20000010038 */
[----:B------:R-:W0:Y:S01]  /*1e70*/  MUFU.EX2 R134, R134 ;  /* 0x0000008600867308 */ /* 0x000e220000000800 */
[----:B------:R-:W-:Y:S01]  /*1e80*/  FMUL.FTZ R135, R117, -1.4426950216293334961 ;  /* 0xbfb8aa3b75877820 */ /* 0x000fe20000410000 */
[----:B------:R-:W-:Y:S01]  /*1e90*/  FADD.FTZ R140, R140, 1 ;  /* 0x3f8000008c8c7421 */ /* 0x000fe20000010000 */
[----:B------:R-:W-:-:S05]  /*1ea0*/  FMUL.FTZ R133, R115, -1.4426950216293334961 ;  /* 0xbfb8aa3b73857820 */ /* 0x000fca0000410000 */
[----:B------:R-:W1:Y:S01]  /*1eb0*/  MUFU.RCP R139, R139 ;  /* 0x0000008b008b7308 */ /* 0x000e620000001000 */
[----:B------:R-:W-:Y:S01]  /*1ec0*/  FADD.FTZ R137, R137, 1 ;  /* 0x3f80000089897421 */ /* 0x000fe20000010000 */
[----:B------:R-:W-:-:S06]  /*1ed0*/  FFMA.FTZ R119, R55, R122, R58 ;  /* 0x0000007a37777223 */ /* 0x000fcc000001003a */
[----:B------:R-:W1:Y:S01]  /*1ee0*/  MUFU.RCP R138, R138 ;  /* 0x0000008a008a7308 */ /* 0x000e620000001000 */
[----:B------:R-:W-:Y:S01]  /*1ef0*/  FMUL.FTZ R136, R119, -1.4426950216293334961 ;  /* 0xbfb8aa3b77887820 */ /* 0x000fe20000410000 */
[----:B------:R-:W-:-:S06]  /*1f00*/  HADD2.F32 R142, -RZ, R84.H0_H0 ;  /* 0x20000054ff8e7230 */ /* 0x000fcc0000004100 */
[----:B------:R-:W1:Y:S01]  /*1f10*/  MUFU.EX2 R135, R135 ;  /* 0x0000008700877308 */ /* 0x000e620000000800 */
[----:B------:R-:W-:-:S07]  /*1f20*/  HADD2.F32 R84, -RZ, R84.H1_H1 ;  /* 0x30000054ff547230 */ /* 0x000fce0000004100 */
[----:B------:R-:W1:Y:S01]  /*1f30*/  MUFU.RCP R140, R140 ;  /* 0x0000008c008c7308 */ /* 0x000e620000001000 */
[----:B------:R-:W-:Y:S02]  /*1f40*/  HADD2.F32 R130, -RZ, R85.H1_H1 ;  /* 0x30000055ff827230 */ /* 0x000fe40000004100 */
[----:B------:R-:W-:-:S05]  /*1f50*/  FMUL.FTZ R147, R142, R147 ;  /* 0x000000938e937220 */ /* 0x000fca0000410000 */
[----:B------:R-:W2:Y:S01]  /*1f60*/  MUFU.EX2 R133, R133 ;  /* 0x0000008500857308 */ /* 0x000ea20000000800 */
[----:B------:R-:W-:Y:S01]  /*1f70*/  FMUL.FTZ R145, R84, R145 ;  /* 0x0000009154917220 */ /* 0x000fe20000410000 */
[----:B0-----:R-:W-:-:S06]  /*1f80*/  FADD.FTZ R142, R134, 1 ;  /* 0x3f800000868e7421 */ /* 0x001fcc0000010000 */
[----:B------:R-:W0:Y:S01]  /*1f90*/  MUFU.RCP R137, R137 ;  /* 0x0000008900897308 */ /* 0x000e220000001000 */
[----:B------:R-:W-:Y:S01]  /*1fa0*/  FADD.FTZ R124, -R68, R107 ;  /* 0x0000006b447c7221 */ /* 0x000fe20000010100 */
[----:B------:R-:W-:Y:S02]  /*1fb0*/  HADD2.F32 R84, -RZ, R85.H0_H0 ;  /* 0x20000055ff547230 */ /* 0x000fe40000004100 */
[----:B------:R-:W-:Y:S01]  /*1fc0*/  FMUL.FTZ R141, R130, R141 ;  /* 0x0000008d828d7220 */ /* 0x000fe20000410000 */
[----:B-1----:R-:W-:Y:S01]  /*1fd0*/  FADD.FTZ R134, -R139, 1 ;  /* 0x3f8000008b867421 */ /* 0x002fe20000010100 */
[----:B------:R-:W-:Y:S02]  /*1fe0*/  FADD.FTZ R130, -R138, 1 ;  /* 0x3f8000008a827421 */ /* 0x000fe40000010100 */
[----:B------:R-:W1:Y:S01]  /*1ff0*/  MUFU.EX2 R136, R136 ;  /* 0x0000008800887308 */ /* 0x000e620000000800 */
[----:B------:R-:W-:Y:S01]  /*2000*/  FMUL.FTZ R124, R69, R124 ;  /* 0x0000007c457c7220 */ /* 0x000fe20000410000 */
[----:B------:R-:W-:Y:S01]  /*2010*/  FFMA.FTZ R134, R121, R134, 1 ;  /* 0x3f80000079867423 */ /* 0x000fe20000010086 */
[----:B------:R-:W-:Y:S01]  /*2020*/  FMUL.FTZ R143, R84, R143 ;  /* 0x0000008f548f7220 */ /* 0x000fe20000410000 */
[----:B------:R-:W-:Y:S01]  /*2030*/  FFMA.FTZ R85, R123, R130, 1 ;  /* 0x3f8000007b557423 */ /* 0x000fe20000010082 */
[----:B------:R-:W-:Y:S01]  /*2040*/  FADD.FTZ R121, R135, 1 ;  /* 0x3f80000087797421 */ /* 0x000fe20000010000 */
[----:B------:R-:W-:-:S02]  /*2050*/  FADD.FTZ R130, -R140, 1 ;  /* 0x3f8000008c827421 */ /* 0x000fc40000010100 */
[----:B------:R-:W1:Y:S01]  /*2060*/  MUFU.RCP R84, R142 ;  /* 0x0000008e00547308 */ /* 0x000e620000001000 */
[----:B------:R-:W-:Y:S01]  /*2070*/  FFMA.FTZ R107, R53, R124, R56 ;  /* 0x0000007c356b7223 */ /* 0x000fe20000010038 */
[----:B--2---:R-:W-:Y:S01]  /*2080*/  FADD.FTZ R133, R133, 1 ;  /* 0x3f80000085857421 */ /* 0x004fe20000010000 */
[----:B------:R-:W-:Y:S01]  /*2090*/  FFMA.FTZ R131, R125, R130, 1 ;  /* 0x3f8000007d837423 */ /* 0x000fe20000010082 */
[----:B0-----:R-:W-:Y:S01]  /*20a0*/  FADD.FTZ R125, -R137, 1 ;  /* 0x3f800000897d7421 */ /* 0x001fe20000010100 */
[----:B------:R-:W-:-:S03]  /*20b0*/  FMUL.FTZ R127, R107, -1.4426950216293334961 ;  /* 0xbfb8aa3b6b7f7820 */ /* 0x000fc60000410000 */
[----:B------:R-:W0:Y:S01]  /*20c0*/  MUFU.RCP R121, R121 ;  /* 0x0000007900797308 */ /* 0x000e220000001000 */
[----:B------:R-:W-:Y:S01]  /*20d0*/  FMUL.FTZ R120, R69, R148 ;  /* 0x0000009445787220 */ /* 0x000fe20000410000 */
[----:B------:R-:W-:Y:S01]  /*20e0*/  FFMA.FTZ R132, R132, R125, 1 ;  /* 0x3f80000084847423 */ /* 0x000fe2000001007d */
[----:B-1----:R-:W-:-:S05]  /*20f0*/  FADD.FTZ R125, R136, 1 ;  /* 0x3f800000887d7421 */ /* 0x002fca0000010000 */
[----:B------:R1:W2:Y:S01]  /*2100*/  MUFU.RCP R123, R133 ;  /* 0x00000085007b7308 */ /* 0x0002a20000001000 */
[----:B------:R-:W-:Y:S01]  /*2110*/  FFMA.FTZ R105, R52, R120, R57 ;  /* 0x0000007834697223 */ /* 0x000fe20000010039 */
[----:B------:R-:W-:Y:S01]  /*2120*/  FMUL.FTZ R134, R139, R134 ;  /* 0x000000868b867220 */ /* 0x000fe20000410000 */
[----:B------:R-:W-:Y:S01]  /*2130*/  FMUL.FTZ R132, R137, R132 ;  /* 0x0000008489847220 */ /* 0x000fe20000410000 */
[----:B------:R-:W-:-:S04]  /*2140*/  HADD2.F32 R139, -RZ, R88.H0_H0 ;  /* 0x20000058ff8b7230 */ /* 0x000fc80000004100 */
[----:B------:R-:W3:Y:S01]  /*2150*/  MUFU.EX2 R127, R127 ;  /* 0x0000007f007f7308 */ /* 0x000ee20000000800 */
[----:B------:R-:W-:Y:S02]  /*2160*/  HADD2.F32 R137, -RZ, R88.H1_H1 ;  /* 0x30000058ff897230 */ /* 0x000fe40000004100 */
[----:B------:R-:W-:Y:S01]  /*2170*/  FMUL.FTZ R148, R105, -1.4426950216293334961 ;  /* 0xbfb8aa3b69947820 */ /* 0x000fe20000410000 */
[--C-:B-1----:R-:W-:Y:S02]  /*2180*/  HADD2.F32 R133, -RZ, R89.reuse.H1_H1 ;  /* 0x30000059ff857230 */ /* 0x102fe40000004100 */
[C---:B------:R-:W-:Y:S01]  /*2190*/  FADD.FTZ R88, -R84.reuse, 1 ;  /* 0x3f80000054587421 */ /* 0x040fe20000010100 */
[----:B------:R-:W-:Y:S01]  /*21a0*/  FMUL.FTZ R126, R69, R126 ;  /* 0x0000007e457e7220 */ /* 0x000fe20000410000 */
[----:B------:R-:W1:Y:S01]  /*21b0*/  MUFU.RCP R125, R125 ;  /* 0x0000007d007d7308 */ /* 0x000e620000001000 */
[----:B------:R-:W-:Y:S02]  /*21c0*/  HADD2.F32 R135, -RZ, R89.H0_H0 ;  /* 0x20000059ff877230 */ /* 0x000fe40000004100 */
[----:B------:R-:W-:Y:S01]  /*21d0*/  FMUL.FTZ R133, R133, R132 ;  /* 0x0000008485857220 */ /* 0x000fe20000410000 */
[----:B------:R-:W-:Y:S01]  /*21e0*/  FFMA.FTZ R89, R113, R88, 1 ;  /* 0x3f80000071597423 */ /* 0x000fe20000010058 */
[----:B------:R-:W-:Y:S01]  /*21f0*/  FMUL.FTZ R128, R69, R128 ;  /* 0x0000008045807220 */ /* 0x000fe20000410000 */
[----:B------:R-:W-:Y:S01]  /*2200*/  FFMA.FTZ R111, R55, R126, R58 ;  /* 0x0000007e376f7223 */ /* 0x000fe2000001003a */
[----:B0-----:R-:W-:Y:S01]  /*2210*/  FADD.FTZ R132, -R121, 1 ;  /* 0x3f80000079847421 */ /* 0x001fe20000010100 */
[----:B------:R-:W0:Y:S01]  /*2220*/  MUFU.EX2 R129, R148 ;  /* 0x0000009400817308 */ /* 0x000e220000000800 */
[----:B--2---:R-:W-:Y:S01]  /*2230*/  FADD.FTZ R88, -R123, 1 ;  /* 0x3f8000007b587421 */ /* 0x004fe20000010100 */
[----:B------:R-:W-:Y:S01]  /*2240*/  FMUL.FTZ R84, R84, R89 ;  /* 0x0000005954547220 */ /* 0x000fe20000410000 */
[----:B------:R-:W-:Y:S01]  /*2250*/  FFMA.FTZ R109, R54, R128, R59 ;  /* 0x00000080366d7223 */ /* 0x000fe2000001003b */
[----:B------:R-:W-:Y:S01]  /*2260*/  FMUL.FTZ R144, R111, -1.4426950216293334961 ;  /* 0xbfb8aa3b6f907820 */ /* 0x000fe20000410000 */
[----:B------:R-:W-:Y:S01]  /*2270*/  FFMA.FTZ R132, R117, R132, 1 ;  /* 0x3f80000075847423 */ /* 0x000fe20000010084 */
[----:B------:R-:W-:-:S02]  /*2280*/  HADD2.F32 R89, -RZ, R86.H1_H1 ;  /* 0x30000056ff597230 */ /* 0x000fc40000004100 */
[----:B------:R-:W-:Y:S01]  /*2290*/  FFMA.FTZ R88, R115, R88, 1 ;  /* 0x3f80000073587423 */ /* 0x000fe20000010058 */
[----:B------:R-:W-:Y:S01]  /*22a0*/  FMUL.FTZ R154, R154, R149 ;  /* 0x000000959a9a7220 */ /* 0x000fe20000410000 */
[----:B---3--:R-:W-:Y:S01]  /*22b0*/  FADD.FTZ R115, R127, 1 ;  /* 0x3f8000007f737421 */ /* 0x008fe20000010000 */
[----:B------:R-:W-:Y:S01]  /*22c0*/  FMUL.FTZ R146, R109, -1.4426950216293334961 ;  /* 0xbfb8aa3b6d927820 */ /* 0x000fe20000410000 */
[----:B------:R-:W-:Y:S02]  /*22d0*/  HADD2.F32 R149, -RZ, R86.H0_H0 ;  /* 0x20000056ff957230 */ /* 0x000fe40000004100 */
[----:B------:R-:W-:Y:S01]  /*22e0*/  FMUL.FTZ R127, R121, R132 ;  /* 0x00000084797f7220 */ /* 0x000fe20000410000 */
[----:B------:R-:W-:Y:S01]  /*22f0*/  FADD.FTZ R132, -R68, R89 ;  /* 0x0000005944847221 */ /* 0x000fe20000010100 */
[----:B------:R-:W2:Y:S01]  /*2300*/  MUFU.EX2 R144, R144 ;  /* 0x0000009000907308 */ /* 0x000ea20000000800 */
[----:B------:R-:W-:Y:S01]  /*2310*/  FMUL.FTZ R137, R137, R134 ;  /* 0x0000008689897220 */ /* 0x000fe20000410000 */
[----:B-1----:R-:W-:Y:S01]  /*2320*/  FADD.FTZ R134, -R125, 1 ;  /* 0x3f8000007d867421 */ /* 0x002fe20000010100 */
[----:B------:R-:W-:Y:S01]  /*2330*/  FMUL.FTZ R140, R140, R131 ;  /* 0x000000838c8c7220 */ /* 0x000fe20000410000 */
[----:B------:R-:W-:Y:S01]  /*2340*/  FADD.FTZ R130, -R68, R149 ;  /* 0x0000009544827221 */ /* 0x000fe20000010100 */
[----:B------:R-:W-:-:S02]  /*2350*/  HADD2.F32 R131, -RZ, R90.H0_H0 ;  /* 0x2000005aff837230 */ /* 0x000fc40000004100 */
[----:B------:R-:W-:Y:S01]  /*2360*/  FMUL.FTZ R132, R69, R132 ;  /* 0x0000008445847220 */ /* 0x000fe20000410000 */
[--C-:B------:R-:W-:Y:S01]  /*2370*/  HADD2.F32 R89, -RZ, R87.reuse.H0_H0 ;  /* 0x20000057ff597230 */ /* 0x100fe20000004100 */
[----:B------:R-:W1:Y:S01]  /*2380*/  MUFU.EX2 R146, R146 ;  /* 0x0000009200927308 */ /* 0x000e620000000800 */
[----:B------:R-:W-:Y:S01]  /*2390*/  FFMA.FTZ R136, R119, R134, 1 ;  /* 0x3f80000077887423 */ /* 0x000fe20000010086 */
[----:B0-----:R-:W-:Y:S01]  /*23a0*/  FADD.FTZ R129, R129, 1 ;  /* 0x3f80000081817421 */ /* 0x001fe20000010000 */
[----:B------:R-:W-:Y:S01]  /*23b0*/  FMUL.FTZ R134, R123, R88 ;  /* 0x000000587b867220 */ /* 0x000fe20000410000 */
[----:B------:R-:W-:Y:S01]  /*23c0*/  FMUL.FTZ R130, R69, R130 ;  /* 0x0000008245827220 */ /* 0x000fe20000410000 */
[----:B------:R-:W-:Y:S01]  /*23d0*/  FFMA.FTZ R88, R53, R132, R56 ;  /* 0x0000008435587223 */ /* 0x000fe20000010038 */
[----:B------:R-:W-:Y:S01]  /*23e0*/  FMUL.FTZ R131, R131, R84 ;  /* 0x0000005483837220 */ /* 0x000fe20000410000 */
[----:B------:R-:W-:Y:S01]  /*23f0*/  FADD.FTZ R84, -R68, R89 ;  /* 0x0000005944547221 */ /* 0x000fe20000010100 */
[----:B------:R0:W3:Y:S01]  /*2400*/  MUFU.RCP R113, R129 ;  /* 0x0000008100717308 */ /* 0x0000e20000001000 */
[----:B------:R-:W-:-:S02]  /*2410*/  HADD2.F32 R89, -RZ, R87.H1_H1 ;  /* 0x30000057ff597230 */ /* 0x000fc40000004100 */
[----:B------:R-:W-:Y:S01]  /*2420*/  FFMA.FTZ R142, R52, R130, R57 ;  /* 0x00000082348e7223 */ /* 0x000fe20000010039 */
[----:B------:R-:W-:Y:S01]  /*2430*/  FMUL.FTZ R87, R88, -1.4426950216293334961 ;  /* 0xbfb8aa3b58577820 */ /* 0x000fe20000410000 */
[----:B------:R-:W-:Y:S02]  /*2440*/  FMUL.FTZ R138, R138, R85 ;  /* 0x000000558a8a7220 */ /* 0x000fe40000410000 */
[----:B------:R-:W-:Y:S01]  /*2450*/  FMUL.FTZ R85, R142, -1.4426950216293334961 ;  /* 0xbfb8aa3b8e557820 */ /* 0x000fe20000410000 */
[----:B0-----:R-:W-:Y:S01]  /*2460*/  HADD2.F32 R129, -RZ, R90.H1_H1 ;  /* 0x3000005aff817230 */ /* 0x001fe20000004100 */
[----:B------:R-:W0:Y:S01]  /*2470*/  MUFU.RCP R115, R115 ;  /* 0x0000007300737308 */ /* 0x000e220000001000 */
[----:B--2---:R-:W-:Y:S01]  /*2480*/  FADD.FTZ R144, R144, 1 ;  /* 0x3f80000090907421 */ /* 0x004fe20000010000 */
[----:B------:R-:W-:Y:S02]  /*2490*/  FMUL.FTZ R125, R125, R136 ;  /* 0x000000887d7d7220 */ /* 0x000fe40000410000 */
[----:B------:R-:W-:Y:S01]  /*24a0*/  FMUL.FTZ R129, R129, R134 ;  /* 0x0000008681817220 */ /* 0x000fe20000410000 */
[----:B------:R-:W-:-:S03]  /*24b0*/  FMUL.FTZ R134, R69, R84 ;  /* 0x0000005445867220 */ /* 0x000fc60000410000 */
[----:B------:R-:W2:Y:S01]  /*24c0*/  MUFU.EX2 R87, R87 ;  /* 0x0000005700577308 */ /* 0x000ea20000000800 */
[----:B------:R-:W-:Y:S01]  /*24d0*/  FADD.FTZ R136, -R68, R89 ;  /* 0x0000005944887221 */ /* 0x000fe20000010100 */
[----:B-1----:R-:W-:Y:S01]  /*24e0*/  FADD.FTZ R117, R146, 1 ;  /* 0x3f80000092757421 */ /* 0x002fe20000010000 */
[--C-:B------:R-:W-:Y:S02]  /*24f0*/  HADD2.F32 R84, -RZ, R91.reuse.H0_H0 ;  /* 0x2000005bff547230 */ /* 0x100fe40000004100 */
[----:B------:R-:W-:Y:S01]  /*2500*/  FFMA.FTZ R89, R54, R134, R59 ;  /* 0x0000008636597223 */ /* 0x000fe2000001003b */
[----:B------:R-:W-:Y:S02]  /*2510*/  HADD2.F32 R86, -RZ, R91.H1_H1 ;  /* 0x3000005bff567230 */ /* 0x000fe40000004100 */
[----:B------:R-:W-:Y:S01]  /*2520*/  MUFU.EX2 R85, R85 ;  /* 0x0000005500557308 */ /* 0x000fe20000000800 */
[----:B------:R-:W-:Y:S01]  /*2530*/  FMUL.FTZ R136, R69, R136 ;  /* 0x0000008845887220 */ /* 0x000fe20000410000 */
[----:B------:R-:W-:Y:S01]  /*2540*/  FMUL.FTZ R139, R139, R138 ;  /* 0x0000008a8b8b7220 */ /* 0x000fe20000410000 */
[----:B------:R-:W-:-:S05]  /*2550*/  FMUL.FTZ R91, R89, -1.4426950216293334961 ;  /* 0xbfb8aa3b595b7820 */ /* 0x000fca0000410000 */
[----:B------:R1:W1:Y:S01]  /*2560*/  MUFU.RCP R90, R144 ;  /* 0x00000090005a7308 */ /* 0x0002620000001000 */
[----:B------:R-:W-:Y:S01]  /*2570*/  FMUL.FTZ R127, R84, R127 ;  /* 0x0000007f547f7220 */ /* 0x000fe20000410000 */
[----:B---3--:R-:W-:Y:S01]  /*2580*/  FADD.FTZ R138, -R113, 1 ;  /* 0x3f800000718a7421 */ /* 0x008fe20000010100 */
[----:B------:R-:W-:Y:S01]  /*2590*/  FFMA.FTZ R84, R55, R136, R58 ;  /* 0x0000008837547223 */ /* 0x000fe2000001003a */
[----:B------:R-:W-:-:S04]  /*25a0*/  FMUL.FTZ R125, R86, R125 ;  /* 0x0000007d567d7220 */ /* 0x000fc80000410000 */
[----:B------:R-:W3:Y:S01]  /*25b0*/  MUFU.RCP R117, R117 ;  /* 0x0000007500757308 */ /* 0x000ee20000001000 */
[----:B------:R-:W-:Y:S01]  /*25c0*/  FMUL.FTZ R135, R135, R140 ;  /* 0x0000008c87877220 */ /* 0x000fe20000410000 */
[----:B------:R-:W-:Y:S01]  /*25d0*/  FFMA.FTZ R138, R105, R138, 1 ;  /* 0x3f800000698a7423 */ /* 0x000fe2000001008a */
[----:B0-----:R-:W-:Y:S01]  /*25e0*/  FADD.FTZ R140, -R115, 1 ;  /* 0x3f800000738c7421 */ /* 0x001fe20000010100 */
[----:B------:R-:W-:-:S04]  /*25f0*/  FMUL.FTZ R105, R84, -1.4426950216293334961 ;  /* 0xbfb8aa3b54697820 */ /* 0x000fc80000410000 */
[----:B------:R0:W4:Y:S01]  /*2600*/  MUFU.EX2 R86, R91 ;  /* 0x0000005b00567308 */ /* 0x0001220000000800 */
[----:B--2---:R-:W-:Y:S01]  /*2610*/  FADD.FTZ R87, R87, 1 ;  /* 0x3f80000057577421 */ /* 0x004fe20000010000 */
[----:B-1----:R-:W-:Y:S01]  /*2620*/  FFMA.FTZ R144, R107, R140, 1 ;  /* 0x3f8000006b907423 */ /* 0x002fe2000001008c */
[----:B------:R-:W-:Y:S01]  /*2630*/  FMUL.FTZ R140, R113, R138 ;  /* 0x0000008a718c7220 */ /* 0x000fe20000410000 */
[----:B------:R-:W-:Y:S01]  /*2640*/  FADD.FTZ R148, -R90, 1 ;  /* 0x3f8000005a947421 */ /* 0x000fe20000010100 */
[----:B------:R-:W-:-:S03]  /*2650*/  HADD2.F32 R107, -RZ, R92.H0_H0 ;  /* 0x2000005cff6b7230 */ /* 0x000fc60000004100 */
[----:B------:R-:W-:Y:S01]  /*2660*/  MUFU.EX2 R105, R105 ;  /* 0x0000006900697308 */ /* 0x000fe20000000800 */
[----:B0-----:R-:W-:Y:S01]  /*2670*/  FADD.FTZ R91, R85, 1 ;  /* 0x3f800000555b7421 */ /* 0x001fe20000010000 */
[----:B------:R-:W-:Y:S01]  /*2680*/  FMUL.FTZ R144, R115, R144 ;  /* 0x0000009073907220 */ /* 0x000fe20000410000 */
[----:B------:R-:W-:-:S05]  /*2690*/  FFMA.FTZ R111, R111, R148, 1 ;  /* 0x3f8000006f6f7423 */ /* 0x000fca0000010094 */
[----:B------:R-:W0:Y:S01]  /*26a0*/  MUFU.RCP R113, R87 ;  /* 0x0000005700717308 */ /* 0x000e220000001000 */
[----:B---3--:R-:W-:Y:S01]  /*26b0*/  FADD.FTZ R146, -R117, 1 ;  /* 0x3f80000075927421 */ /* 0x008fe20000010100 */
[----:B------:R-:W-:Y:S01]  /*26c0*/  FADD.FTZ R138, -R68, R107 ;  /* 0x0000006b448a7221 */ /* 0x000fe20000010100 */
[----:B----4-:R-:W-:Y:S02]  /*26d0*/  HADD2.F32 R123, -RZ, R94.H0_H0 ;  /* 0x2000005eff7b7230 */ /* 0x010fe40000004100 */
[----:B------:R-:W-:-:S03]  /*26e0*/  FMUL.FTZ R90, R90, R111 ;  /* 0x0000006f5a5a7220 */ /* 0x000fc60000410000 */
[----:B------:R1:W2:Y:S01]  /*26f0*/  MUFU.RCP R115, R91 ;  /* 0x0000005b00737308 */ /* 0x0002a20000001000 */
[----:B------:R-:W-:Y:S02]  /*2700*/  HADD2.F32 R107, -RZ, R92.H1_H1 ;  /* 0x3000005cff6b7230 */ /* 0x000fe40000004100 */
[----:B------:R-:W-:Y:S01]  /*2710*/  FADD.FTZ R111, R86, 1 ;  /* 0x3f800000566f7421 */ /* 0x000fe20000010000 */
[----:B------:R-:W-:Y:S01]  /*2720*/  FFMA.FTZ R146, R109, R146, 1 ;  /* 0x3f8000006d927423 */ /* 0x000fe20000010092 */
[----:B------:R-:W-:Y:S02]  /*2730*/  HADD2.F32 R121, -RZ, R94.H1_H1 ;  /* 0x3000005eff797230 */ /* 0x000fe40000004100 */
[----:B------:R-:W-:Y:S01]  /*2740*/  FMUL.FTZ R123, R123, R140 ;  /* 0x0000008c7b7b7220 */ /* 0x000fe20000410000 */
[----:B------:R-:W-:Y:S02]  /*2750*/  HADD2.F32 R109, -RZ, R97.H0_H0 ;  /* 0x20000061ff6d7230 */ /* 0x000fe40000004100 */
[----:B------:R-:W-:Y:S01]  /*2760*/  FADD.FTZ R140, -R68, R107 ;  /* 0x0000006b448c7221 */ /* 0x000fe20000010100 */
[----:B-1----:R-:W-:-:S02]  /*2770*/  HADD2.F32 R91, -RZ, R93.H0_H0 ;  /* 0x2000005dff5b7230 */ /* 0x002fc40000004100 */
[----:B------:R-:W-:Y:S01]  /*2780*/  FMUL.FTZ R138, R69, R138 ;  /* 0x0000008a458a7220 */ /* 0x000fe20000410000 */
[----:B------:R-:W-:Y:S01]  /*2790*/  FMUL.FTZ R121, R121, R144 ;  /* 0x0000009079797220 */ /* 0x000fe20000410000 */
[----:B------:R-:W1:Y:S01]  /*27a0*/  MUFU.RCP R111, R111 ;  /* 0x0000006f006f7308 */ /* 0x000e620000001000 */
[C---:B------:R-:W-:Y:S01]  /*27b0*/  FADD.FTZ R148, -R68.reuse, R109 ;  /* 0x0000006d44947221 */ /* 0x040fe20000010100 */
[----:B------:R-:W-:Y:S01]  /*27c0*/  FADD.FTZ R144, -R68, R91 ;  /* 0x0000005b44907221 */ /* 0x000fe20000010100 */
[----:B------:R-:W-:Y:S01]  /*27d0*/  FMUL.FTZ R140, R69, R140 ;  /* 0x0000008c458c7220 */ /* 0x000fe20000410000 */
[----:B0-----:R-:W-:Y:S01]  /*27e0*/  FADD.FTZ R91, -R113, 1 ;  /* 0x3f800000715b7421 */ /* 0x001fe20000010100 */
[----:B------:R-:W-:Y:S01]  /*27f0*/  FADD.FTZ R109, R105, 1 ;  /* 0x3f800000696d7421 */ /* 0x000fe20000010000 */
[----:B------:R-:W-:Y:S01]  /*2800*/  FMUL.FTZ R146, R117, R146 ;  /* 0x0000009275927220 */ /* 0x000fe20000410000 */
[----:B------:R-:W-:Y:S01]  /*2810*/  FFMA.FTZ R85, R52, R138, R57 ;  /* 0x0000008a34557223 */ /* 0x000fe20000010039 */
[----:B------:R-:W-:-:S02]  /*2820*/  HADD2.F32 R117, -RZ, R95.H1_H1 ;  /* 0x3000005fff757230 */ /* 0x000fc40000004100 */
[----:B--2---:R-:W-:Y:S01]  /*2830*/  FADD.FTZ R87, -R115, 1 ;  /* 0x3f80000073577421 */ /* 0x004fe20000010100 */
[----:B------:R-:W-:Y:S02]  /*2840*/  HADD2.F32 R119, -RZ, R95.H0_H0 ;  /* 0x2000005fff777230 */ /* 0x000fe40000004100 */
[----:B------:R-:W-:Y:S01]  /*2850*/  FFMA.FTZ R86, R53, R140, R56 ;  /* 0x0000008c35567223 */ /* 0x000fe20000010038 */
[----:B------:R-:W-:Y:S01]  /*2860*/  FFMA.FTZ R88, R88, R91, 1 ;  /* 0x3f80000058587423 */ /* 0x000fe2000001005b */
[----:B------:R-:W-:Y:S01]  /*2870*/  FMUL.FTZ R94, R85, -1.4426950216293334961 ;  /* 0xbfb8aa3b555e7820 */ /* 0x000fe20000410000 */
[----:B------:R-:W-:Y:S01]  /*2880*/  FMUL.FTZ R144, R69, R144 ;  /* 0x0000009045907220 */ /* 0x000fe20000410000 */
[----:B------:R-:W-:Y:S01]  /*2890*/  HADD2.F32 R91, -RZ, R96.H0_H0 ;  /* 0x20000060ff5b7230 */ /* 0x000fe20000004100 */
[----:B------:R-:W0:Y:S01]  /*28a0*/  MUFU.RCP R109, R109 ;  /* 0x0000006d006d7308 */ /* 0x000e220000001000 */
[----:B------:R-:W-:Y:S01]  /*28b0*/  FMUL.FTZ R117, R117, R90 ;  /* 0x0000005a75757220 */ /* 0x000fe20000410000 */
[----:B------:R-:W-:Y:S01]  /*28c0*/  FFMA.FTZ R90, R142, R87, 1 ;  /* 0x3f8000008e5a7423 */ /* 0x000fe20000010057 */
[----:B------:R-:W-:Y:S01]  /*28d0*/  FMUL.FTZ R95, R86, -1.4426950216293334961 ;  /* 0xbfb8aa3b565f7820 */ /* 0x000fe20000410000 */
[----:B------:R-:W-:Y:S01]  /*28e0*/  FMUL.FTZ R119, R119, R146 ;  /* 0x0000009277777220 */ /* 0x000fe20000410000 */
[----:B------:R-:W-:Y:S01]  /*28f0*/  FFMA.FTZ R87, R54, R144, R59 ;  /* 0x0000009036577223 */ /* 0x000fe2000001003b */
[----:B------:R-:W-:-:S02]  /*2900*/  HADD2.F32 R93, -RZ, R93.H1_H1 ;  /* 0x3000005dff5d7230 */ /* 0x000fc40000004100 */
[C---:B------:R-:W-:Y:S01]  /*2910*/  FADD.FTZ R146, -R68.reuse, R91 ;  /* 0x0000005b44927221 */ /* 0x040fe20000010100 */
[----:B------:R-:W2:Y:S01]  /*2920*/  MUFU.EX2 R94, R94 ;  /* 0x0000005e005e7308 */ /* 0x000ea20000000800 */
[----:B------:R-:W-:Y:S02]  /*2930*/  HADD2.F32 R91, -RZ, R96.H1_H1 ;  /* 0x30000060ff5b7230 */ /* 0x000fe40000004100 */
[----:B------:R-:W-:Y:S01]  /*2940*/  FMUL.FTZ R107, R87, -1.4426950216293334961 ;  /* 0xbfb8aa3b576b7820 */ /* 0x000fe20000410000 */
[----:B------:R-:W-:Y:S01]  /*2950*/  FMUL.FTZ R115, R115, R90 ;  /* 0x0000005a73737220 */ /* 0x000fe20000410000 */
[C---:B------:R-:W-:Y:S01]  /*2960*/  FADD.FTZ R142, -R68.reuse, R93 ;  /* 0x0000005d448e7221 */ /* 0x040fe20000010100 */
[----:B-1----:R-:W-:Y:S01]  /*2970*/  FADD.FTZ R90, -R111, 1 ;  /* 0x3f8000006f5a7421 */ /* 0x002fe20000010100 */
[----:B------:R-:W-:Y:S01]  /*2980*/  FADD.FTZ R96, -R68, R91 ;  /* 0x0000005b44607221 */ /* 0x000fe20000010100 */
[----:B------:R-:W1:Y:S01]  /*2990*/  MUFU.EX2 R95, R95 ;  /* 0x0000005f005f7308 */ /* 0x000e620000000800 */
[----:B------:R-:W-:-:S02]  /*29a0*/  HADD2.F32 R97, -RZ, R97.H1_H1 ;  /* 0x30000061ff617230 */ /* 0x000fc40000004100 */
[----:B------:R-:W-:Y:S01]  /*29b0*/  FMUL.FTZ R142, R69, R142 ;  /* 0x0000008e458e7220 */ /* 0x000fe20000410000 */
[----:B------:R-:W-:Y:S01]  /*29c0*/  FFMA.FTZ R90, R89, R90, 1 ;  /* 0x3f800000595a7423 */ /* 0x000fe2000001005a */
[C---:B------:R-:W-:Y:S01]  /*29d0*/  FMUL.FTZ R146, R69.reuse, R146 ;  /* 0x0000009245927220 */ /* 0x040fe20000410000 */
[----:B------:R-:W-:Y:S02]  /*29e0*/  FMUL.FTZ R96, R69, R96 ;  /* 0x0000006045607220 */ /* 0x000fe40000410000 */
[----:B------:R-:W3:Y:S01]  /*29f0*/  MUFU.EX2 R107, R107 ;  /* 0x0000006b006b7308 */ /* 0x000ee20000000800 */
[----:B------:R-:W-:Y:S01]  /*2a00*/  FMUL.FTZ R113, R113, R88 ;  /* 0x0000005871717220 */ /* 0x000fe20000410000 */
[----:B------:R-:W-:Y:S01]  /*2a10*/  FFMA.FTZ R88, R55, R142, R58 ;  /* 0x0000008e37587223 */ /* 0x000fe2000001003a */
[----:B------:R-:W-:Y:S01]  /*2a20*/  FMUL.FTZ R111, R111, R90 ;  /* 0x0000005a6f6f7220 */ /* 0x000fe20000410000 */
[----:B------:R-:W-:Y:S01]  /*2a30*/  FADD.FTZ R68, -R68, R97 ;  /* 0x0000006144447221 */ /* 0x000fe20000010100 */
[----:B0-----:R-:W-:Y:S01]  /*2a40*/  FADD.FTZ R153, -R109, 1 ;  /* 0x3f8000006d997421 */ /* 0x001fe20000010100 */
[----:B------:R-:W-:Y:S01]  /*2a50*/  FFMA.FTZ R89, R52, R146, R57 ;  /* 0x0000009234597223 */ /* 0x000fe20000010039 */
[----:B------:R-:W-:Y:S01]  /*2a60*/  FFMA.FTZ R90, R53, R96, R56 ;  /* 0x00000060355a7223 */ /* 0x000fe20000010038 */
[----:B------:R-:W-:Y:S01]  /*2a70*/  FMUL.FTZ R93, R88, -1.4426950216293334961 ;  /* 0xbfb8aa3b585d7820 */ /* 0x000fe20000410000 */
[----:B------:R-:W-:Y:S01]  /*2a80*/  FMUL.FTZ R68, R69, R68 ;  /* 0x0000004445447220 */ /* 0x000fe20000410000 */
[----:B------:R-:W-:Y:S01]  /*2a90*/  FFMA.FTZ R84, R84, R153, 1 ;  /* 0x3f80000054547423 */ /* 0x000fe20000010099 */
[----:B------:R-:W-:Y:S01]  /*2aa0*/  FMUL.FTZ R92, R89, -1.4426950216293334961 ;  /* 0xbfb8aa3b595c7820 */ /* 0x000fe20000410000 */
[----:B------:R-:W-:Y:S01]  /*2ab0*/  FMUL.FTZ R91, R90, -1.4426950216293334961 ;  /* 0xbfb8aa3b5a5b7820 */ /* 0x000fe20000410000 */
[----:B--2---:R-:W-:Y:S01]  /*2ac0*/  FADD.FTZ R153, R94, 1 ;  /* 0x3f8000005e997421 */ /* 0x004fe20000010000 */
[----:B------:R-:W-:-:S02]  /*2ad0*/  HADD2.F32 R94, -RZ, R78.H0_H0 ;  /* 0x2000004eff5e7230 */ /* 0x000fc40000004100 */
[----:B------:R-:W-:Y:S01]  /*2ae0*/  FMUL.FTZ R148, R69, R148 ;  /* 0x0000009445947220 */ /* 0x000fe20000410000 */
[----:B------:R-:W-:Y:S01]  /*2af0*/  FFMA.FTZ R97, R55, R68, R58 ;  /* 0x0000004437617223 */ /* 0x000fe2000001003a */
[----:B-1----:R-:W-:Y:S01]  /*2b00*/  FADD.FTZ R95, R95, 1 ;  /* 0x3f8000005f5f7421 */ /* 0x002fe20000010000 */
[----:B------:R-:W0:Y:S01]  /*2b10*/  MUFU.EX2 R93, R93 ;  /* 0x0000005d005d7308 */ /* 0x000e220000000800 */
[----:B------:R-:W-:Y:S01]  /*2b20*/  FFMA.FTZ R105, R54, R148, R59 ;  /* 0x0000009436697223 */ /* 0x000fe2000001003b */
[----:B------:R-:W-:Y:S01]  /*2b30*/  FMUL.FTZ R109, R109, R84 ;  /* 0x000000546d6d7220 */ /* 0x000fe20000410000 */
[----:B------:R-:W-:Y:S01]  /*2b40*/  FMUL.FTZ R115, R94, R115 ;  /* 0x000000735e737220 */ /* 0x000fe20000410000 */
[----:B------:R-:W-:Y:S02]  /*2b50*/  HADD2.F32 R78, -RZ, R78.H1_H1 ;  /* 0x3000004eff4e7230 */ /* 0x000fe40000004100 */
[----:B------:R-:W-:Y:S01]  /*2b60*/  FMUL.FTZ R149, R97, -1.4426950216293334961 ;  /* 0xbfb8aa3b61957820 */ /* 0x000fe20000410000 */
[----:B---3--:R-:W-:Y:S01]  /*2b70*/  FADD.FTZ R107, R107, 1 ;  /* 0x3f8000006b6b7421 */ /* 0x008fe20000010000 */
[----:B------:R-:W1:Y:S01]  /*2b80*/  MUFU.EX2 R92, R92 ;  /* 0x0000005c005c7308 */ /* 0x000e620000000800 */
[----:B------:R-:W-:Y:S01]  /*2b90*/  FMUL.FTZ R151, R105, -1.4426950216293334961 ;  /* 0xbfb8aa3b69977820 */ /* 0x000fe20000410000 */
[----:B------:R-:W-:-:S06]  /*2ba0*/  FMUL.FTZ R113, R78, R113 ;  /* 0x000000714e717220 */ /* 0x000fcc0000410000 */
[----:B------:R-:W2:Y:S08]  /*2bb0*/  MUFU.EX2 R91, R91 ;  /* 0x0000005b005b7308 */ /* 0x000eb00000000800 */
[----:B------:R2:W3:Y:S08]  /*2bc0*/  MUFU.RCP R84, R153 ;  /* 0x0000009900547308 */ /* 0x0004f00000001000 */
[----:B------:R-:W4:Y:S01]  /*2bd0*/  MUFU.RCP R94, R95 ;  /* 0x0000005f005e7308 */ /* 0x000f220000001000 */
[----:B------:R-:W-:-:S07]  /*2be0*/  HADD2.F32 R158, -RZ, R79.H0_H0 ;  /* 0x2000004fff9e7230 */ /* 0x000fce0000004100 */
[----:B------:R4:W4:Y:S08]  /*2bf0*/  MUFU.RCP R78, R107 ;  /* 0x0000006b004e7308 */ /* 0x0009300000001000 */
[----:B------:R-:W4:Y:S01]  /*2c00*/  MUFU.EX2 R149, R149 ;  /* 0x0000009500957308 */ /* 0x000f220000000800 */
[----:B------:R-:W-:Y:S01]  /*2c10*/  FMUL.FTZ R111, R158, R111 ;  /* 0x0000006f9e6f7220 */ /* 0x000fe20000410000 */
[----:B0-----:R-:W-:-:S06]  /*2c20*/  FADD.FTZ R93, R93, 1 ;  /* 0x3f8000005d5d7421 */ /* 0x001fcc0000010000 */
[----:B------:R-:W0:Y:S01]  /*2c30*/  MUFU.EX2 R151, R151 ;  /* 0x0000009700977308 */ /* 0x000e220000000800 */
[----:B------:R-:W-:Y:S02]  /*2c40*/  HADD2.F32 R158, -RZ, R79.H1_H1 ;  /* 0x3000004fff9e7230 */ /* 0x000fe40000004100 */
[----:B-1----:R-:W-:Y:S01]  /*2c50*/  FADD.FTZ R79, R92, 1 ;  /* 0x3f8000005c4f7421 */ /* 0x002fe20000010000 */
[----:B--2---:R-:W-:Y:S01]  /*2c60*/  FADD.FTZ R153, R91, 1 ;  /* 0x3f8000005b997421 */ /* 0x004fe20000010000 */
[----:B---3--:R-:W-:Y:S01]  /*2c70*/  FADD.FTZ R92, -R84, 1 ;  /* 0x3f800000545c7421 */ /* 0x008fe20000010100 */
[----:B----4-:R-:W-:Y:S02]  /*2c80*/  FADD.FTZ R91, -R94, 1 ;  /* 0x3f8000005e5b7421 */ /* 0x010fe40000010100 */
[----:B------:R-:W1:Y:S01]  /*2c90*/  MUFU.RCP R93, R93 ;  /* 0x0000005d005d7308 */ /* 0x000e620000001000 */
[----:B------:R-:W-:Y:S01]  /*2ca0*/  FFMA.FTZ R107, R85, R92, 1 ;  /* 0x3f800000556b7423 */ /* 0x000fe2000001005c */
[----:B------:R-:W-:Y:S01]  /*2cb0*/  FFMA.FTZ R95, R86, R91, 1 ;  /* 0x3f800000565f7423 */ /* 0x000fe2000001005b */
[----:B------:R-:W-:Y:S01]  /*2cc0*/  FADD.FTZ R86, -R78, 1 ;  /* 0x3f8000004e567421 */ /* 0x000fe20000010100 */
[----:B------:R-:W-:-:S04]  /*2cd0*/  FADD.FTZ R155, R149, 1 ;  /* 0x3f800000959b7421 */ /* 0x000fc80000010000 */
[----:B------:R-:W2:Y:S01]  /*2ce0*/  MUFU.RCP R85, R153 ;  /* 0x0000009900557308 */ /* 0x000ea20000001000 */
[----:B0-----:R-:W-:Y:S01]  /*2cf0*/  FADD.FTZ R92, R151, 1 ;  /* 0x3f800000975c7421 */ /* 0x001fe20000010000 */
[----:B------:R-:W-:-:S06]  /*2d00*/  FFMA.FTZ R149, R87, R86, 1 ;  /* 0x3f80000057957423 */ /* 0x000fcc0000010056 */
[----:B------:R-:W0:Y:S08]  /*2d10*/  MUFU.RCP R79, R79 ;  /* 0x0000004f004f7308 */ /* 0x000e300000001000 */
[----:B------:R-:W3:Y:S08]  /*2d20*/  MUFU.RCP R87, R155 ;  /* 0x0000009b00577308 */ /* 0x000ef00000001000 */
[----:B------:R-:W4:Y:S01]  /*2d30*/  MUFU.RCP R91, R92 ;  /* 0x0000005c005b7308 */ /* 0x000f220000001000 */
[----:B-1----:R-:W-:Y:S01]  /*2d40*/  FADD.FTZ R151, -R93, 1 ;  /* 0x3f8000005d977421 */ /* 0x002fe20000010100 */
[----:B------:R-:W-:Y:S01]  /*2d50*/  FMUL.FTZ R94, R94, R95 ;  /* 0x0000005f5e5e7220 */ /* 0x000fe20000410000 */
[----:B--2---:R-:W-:Y:S01]  /*2d60*/  FADD.FTZ R95, -R85, 1 ;  /* 0x3f800000555f7421 */ /* 0x004fe20000010100 */
[----:B------:R-:W-:Y:S01]  /*2d70*/  FMUL.FTZ R107, R84, R107 ;  /* 0x0000006b546b7220 */ /* 0x000fe20000410000 */
[----:B------:R-:W-:Y:S01]  /*2d80*/  FFMA.FTZ R88, R88, R151, 1 ;  /* 0x3f80000058587423 */ /* 0x000fe20000010097 */
[----:B0-----:R-:W-:Y:S01]  /*2d90*/  FADD.FTZ R84, -R79, 1 ;  /* 0x3f8000004f547421 */ /* 0x001fe20000010100 */
[----:B------:R-:W-:Y:S01]  /*2da0*/  FFMA.FTZ R86, R90, R95, 1 ;  /* 0x3f8000005a567423 */ /* 0x000fe2000001005f */
[----:B---3--:R-:W-:Y:S01]  /*2db0*/  FADD.FTZ R90, -R87, 1 ;  /* 0x3f800000575a7421 */ /* 0x008fe20000010100 */
[----:B------:R-:W-:Y:S01]  /*2dc0*/  FMUL.FTZ R93, R93, R88 ;  /* 0x000000585d5d7220 */ /* 0x000fe20000410000 */
[----:B------:R-:W-:-:S02]  /*2dd0*/  FFMA.FTZ R84, R89, R84, 1 ;  /* 0x3f80000059547423 */ /* 0x000fc40000010054 */
[----:B------:R-:W-:Y:S01]  /*2de0*/  FFMA.FTZ R90, R97, R90, 1 ;  /* 0x3f800000615a7423 */ /* 0x000fe2000001005a */
[----:B----4-:R-:W-:Y:S01]  /*2df0*/  FADD.FTZ R88, -R91, 1 ;  /* 0x3f8000005b587421 */ /* 0x010fe20000010100 */
[----:B------:R-:W-:Y:S02]  /*2e00*/  FMUL.FTZ R92, R79, R84 ;  /* 0x000000544f5c7220 */ /* 0x000fe40000410000 */
[----:B------:R-:W-:Y:S01]  /*2e10*/  FMUL.FTZ R84, R87, R90 ;  /* 0x0000005a57547220 */ /* 0x000fe20000410000 */
[--C-:B------:R-:W-:Y:S02]  /*2e20*/  HADD2.F32 R79, -RZ, R80.reuse.H1_H1 ;  /* 0x30000050ff4f7230 */ /* 0x100fe40000004100 */
[----:B------:R-:W-:Y:S01]  /*2e30*/  FFMA.FTZ R88, R105, R88, 1 ;  /* 0x3f80000069587423 */ /* 0x000fe20000010058 */
[----:B------:R-:W-:Y:S02]  /*2e40*/  HADD2.F32 R87, -RZ, R81.H0_H0 ;  /* 0x20000051ff577230 */ /* 0x000fe40000004100 */
[----:B------:R-:W-:Y:S01]  /*2e50*/  FMUL.FTZ R78, R78, R149 ;  /* 0x000000954e4e7220 */ /* 0x000fe20000410000 */
[----:B------:R-:W-:Y:S01]  /*2e60*/  FMUL.FTZ R86, R85, R86 ;  /* 0x0000005655567220 */ /* 0x000fe20000410000 */
[----:B------:R-:W-:Y:S01]  /*2e70*/  FMUL.FTZ R85, R91, R88 ;  /* 0x000000585b557220 */ /* 0x000fe20000410000 */
[----:B------:R-:W-:-:S02]  /*2e80*/  HADD2.F32 R88, -RZ, R80.H0_H0 ;  /* 0x20000050ff587230 */ /* 0x000fc40000004100 */
[----:B------:R-:W-:Y:S01]  /*2e90*/  FMUL.FTZ R80, R79, R94 ;  /* 0x0000005e4f507220 */ /* 0x000fe20000410000 */
[----:B------:R-:W-:Y:S01]  /*2ea0*/  FMUL.FTZ R79, R87, R78 ;  /* 0x0000004e574f7220 */ /* 0x000fe20000410000 */
[----:B------:R-:W-:Y:S01]  /*2eb0*/  FFMA.FTZ R87, R3, R152, R70 ;  /* 0x0000009803577223 */ /* 0x000fe20000010046 */
[----:B------:R-:W-:Y:S01]  /*2ec0*/  FADD.FTZ R70, R152, R71 ;  /* 0x0000004798467221 */ /* 0x000fe20000010000 */
[----:B------:R-:W-:Y:S01]  /*2ed0*/  FFMA.FTZ R89, R99, R156, R76 ;  /* 0x0000009c63597223 */ /* 0x000fe2000001004c */
[----:B------:R-:W-:Y:S01]  /*2ee0*/  FADD.FTZ R76, R156, R77 ;  /* 0x0000004d9c4c7221 */ /* 0x000fe20000010000 */
[----:B------:R-:W-:Y:S01]  /*2ef0*/  FFMA.FTZ R77, R103, R150, R74 ;  /* 0x00000096674d7223 */ /* 0x000fe2000001004a */
[----:B------:R-:W-:Y:S02]  /*2f00*/  HADD2.F32 R90, -RZ, R81.H1_H1 ;  /* 0x30000051ff5a7230 */ /* 0x000fe40000004100 */
[----:B------:R-:W-:Y:S01]  /*2f10*/  FADD.FTZ R74, R150, R75 ;  /* 0x0000004b964a7221 */ /* 0x000fe20000010000 */
[----:B------:R-:W-:Y:S01]  /*2f20*/  FFMA.FTZ R75, R101, R154, R72 ;  /* 0x0000009a654b7223 */ /* 0x000fe20000010048 */
[----:B------:R-:W-:Y:S01]  /*2f30*/  FADD.FTZ R70, R70, R147 ;  /* 0x0000009346467221 */ /* 0x000fe20000010000 */
[----:B------:R-:W-:Y:S01]  /*2f40*/  FADD.FTZ R72, R154, R73 ;  /* 0x000000499a487221 */ /* 0x000fe20000010000 */
[----:B------:R-:W-:Y:S01]  /*2f50*/  FMUL.FTZ R152, R52, R152 ;  /* 0x0000009834987220 */ /* 0x000fe20000410000 */
[----:B------:R-:W-:-:S02]  /*2f60*/  HADD2.F32 R81, -RZ, R82.H0_H0 ;  /* 0x20000052ff517230 */ /* 0x000fc40000004100 */
[----:B------:R-:W-:Y:S02]  /*2f70*/  HADD2.F32 R71, -RZ, R82.H1_H1 ;  /* 0x30000052ff477230 */ /* 0x000fe40000004100 */
[----:B------:R-:W-:Y:S01]  /*2f80*/  FADD.FTZ R82, R76, R145 ;  /* 0x000000914c527221 */ /* 0x000fe20000010000 */
[----:B------:R-:W-:Y:S01]  /*2f90*/  FMUL.FTZ R78, R90, R93 ;  /* 0x0000005d5a4e7220 */ /* 0x000fe20000410000 */
[----:B------:R-:W-:Y:S01]  /*2fa0*/  FADD.FTZ R76, R70, R139 ;  /* 0x0000008b464c7221 */ /* 0x000fe20000010000 */
[----:B------:R-:W-:Y:S01]  /*2fb0*/  FMUL.FTZ R151, R53, R156 ;  /* 0x0000009c35977220 */ /* 0x000fe20000410000 */
[----:B------:R-:W-:Y:S01]  /*2fc0*/  FADD.FTZ R90, R72, R141 ;  /* 0x0000008d485a7221 */ /* 0x000fe20000010000 */
[----:B------:R-:W-:Y:S01]  /*2fd0*/  FADD.FTZ R70, RZ, R152 ;  /* 0x00000098ff467221 */ /* 0x000fe20000010000 */
[----:B------:R-:W-:Y:S01]  /*2fe0*/  FFMA.FTZ R72, R3, R152, RZ ;  /* 0x0000009803487223 */ /* 0x000fe200000100ff */
[----:B------:R-:W-:Y:S01]  /*2ff0*/  FMUL.FTZ R107, R88, R107 ;  /* 0x0000006b586b7220 */ /* 0x000fe20000410000 */
[----:B------:R-:W-:Y:S01]  /*3000*/  FADD.FTZ R88, R74, R143 ;  /* 0x0000008f4a587221 */ /* 0x000fe20000010000 */
[----:B------:R-:W-:Y:S01]  /*3010*/  FADD.FTZ R73, R70, R151 ;  /* 0x0000009746497221 */ /* 0x000fe20000010000 */
[----:B------:R-:W-:Y:S01]  /*3020*/  FMUL.FTZ R150, R54, R150 ;  /* 0x0000009636967220 */ /* 0x000fe20000410000 */
[----:B------:R-:W-:Y:S01]  /*3030*/  FFMA.FTZ R70, R99, R151, R72 ;  /* 0x0000009763467223 */ /* 0x000fe20000010048 */
[----:B------:R-:W-:Y:S01]  /*3040*/  FFMA.FTZ R89, R98, R145, R89 ;  /* 0x0000009162597223 */ /* 0x000fe20000010059 */
[----:B------:R-:W-:Y:S01]  /*3050*/  FADD.FTZ R74, R82, R137 ;  /* 0x00000089524a7221 */ /* 0x000fe20000010000 */
[----:B------:R-:W-:Y:S01]  /*3060*/  FADD.FTZ R72, R88, R135 ;  /* 0x0000008758487221 */ /* 0x000fe20000010000 */
[----:B------:R-:W-:Y:S01]  /*3070*/  FMUL.FTZ R149, R55, R154 ;  /* 0x0000009a37957220 */ /* 0x000fe20000410000 */
[----:B------:R-:W-:Y:S01]  /*3080*/  FADD.FTZ R82, R73, R150 ;  /* 0x0000009649527221 */ /* 0x000fe20000010000 */
[----:B------:R-:W-:Y:S01]  /*3090*/  FFMA.FTZ R88, R103, R150, R70 ;  /* 0x0000009667587223 */ /* 0x000fe20000010046 */
[----:B------:R-:W-:Y:S01]  /*30a0*/  FFMA.FTZ R91, R104, R143, R77 ;  /* 0x0000008f685b7223 */ /* 0x000fe2000001004d */
        /* <DEDUP_REMOVED lines=107> */
[----:B------:R-:W-:-:S02]  /*3760*/  HADD2.F32 R70, -RZ, R83.H0_H0 ;  /* 0x20000053ff467230 */ /* 0x000fc40000004100 */
[----:B------:R-:W-:Y:S01]  /*3770*/  FMUL.FTZ R86, R71, R86 ;  /* 0x0000005647567220 */ /* 0x000fe20000410000 */
[----:B------:R-:W-:Y:S01]  /*3780*/  FMUL.FTZ R159, R52, R81 ;  /* 0x00000051349f7220 */ /* 0x000fe20000410000 */
[----:B------:R-:W-:Y:S01]  /*3790*/  FADD.FTZ R82, R82, R161 ;  /* 0x000000a152527221 */ /* 0x000fe20000010000 */
        /* <DEDUP_REMOVED lines=10> */
[----:B------:R-:W-:Y:S01]  /*3840*/  FADD.FTZ R83, R73, R80 ;  /* 0x0000005049537221 */ /* 0x000fe20000010000 */
        /* <DEDUP_REMOVED lines=45> */
.L_x_951:
        /* <DEDUP_REMOVED lines=32> */
[----:B------:R-:W-:-:S03]  /*3d20*/  FADD.FTZ R154, R154, R87 ;  /* 0x000000579a9a7221 */ /* 0x000fc60000010000 */
[----:B--2---:R-:W-:Y:S01]  /*3d30*/  FADD.FTZ R85, R85, R88 ;  /* 0x0000005855557221 */ /* 0x004fe20000010000 */
[----:B------:R-:W-:Y:S02]  /*3d40*/  FADD.FTZ R154, R154, R89 ;  /* 0x000000599a9a7221 */ /* 0x000fe40000010000 */
[----:B------:R-:W-:Y:S01]  /*3d50*/  LDS.64 R88, [R30] ;  /* 0x000000001e587984 */ /* 0x000fe20000000a00 */
[----:B---3--:R-:W-:Y:S01]  /*3d60*/  FADD.FTZ R85, R85, R90 ;  /* 0x0000005a55557221 */ /* 0x008fe20000010000 */
        /* <DEDUP_REMOVED lines=8> */
[----:B----4-:R-:W-:Y:S01]  /*3df0*/  FADD.FTZ R87, R85, R78 ;  /* 0x0000004e55577221 */ /* 0x010fe20000010000 */
[----:B------:R-:W-:Y:S02]  /*3e00*/  FADD.FTZ R154, R154, R79 ;  /* 0x0000004f9a9a7221 */ /* 0x000fe40000010000 */
[----:B------:R-:W1:Y:S01]  /*3e10*/  LDS.64 R84, [R25] ;  /* 0x0000000019547984 */ /* 0x000e620000000a00 */
[----:B------:R-:W-:Y:S01]  /*3e20*/  FADD.FTZ R87, R87, R80 ;  /* 0x0000005057577221 */ /* 0x000fe20000010000 */
[----:B------:R-:W-:Y:S02]  /*3e30*/  FADD.FTZ R154, R154, R81 ;  /* 0x000000519a9a7221 */ /* 0x000fe40000010000 */
[----:B------:R-:W2:Y:S04]  /*3e40*/  LDS.64 R78, [R26] ;  /* 0x000000001a4e7984 */ /* 0x000ea80000000a00 */
[----:B------:R-:W3:Y:S01]  /*3e50*/  LDS.64 R80, [R31] ;  /* 0x000000001f507984 */ /* 0x000ee20000000a00 */
[----:B0-----:R-:W-:Y:S01]  /*3e60*/  FADD.FTZ R82, R87, R82 ;  /* 0x0000005257527221 */ /* 0x001fe20000010000 */
[----:B------:R-:W-:-:S02]  /*3e70*/  FADD.FTZ R154, R154, R83 ;  /* 0x000000539a9a7221 */ /* 0x000fc40000010000 */
[----:B------:R-:W0:Y:S01]  /*3e80*/  LDS.64 R86, [R32] ;  /* 0x0000000020567984 */ /* 0x000e220000000a00 */
[----:B-1----:R-:W-:Y:S01]  /*3e90*/  FADD.FTZ R83, R82, R84 ;  /* 0x0000005452537221 */ /* 0x002fe20000010000 */
[----:B------:R-:W-:-:S03]  /*3ea0*/  FADD.FTZ R154, R154, R85 ;  /* 0x000000559a9a7221 */ /* 0x000fc60000010000 */
[----:B--2---:R-:W-:Y:S01]  /*3eb0*/  FADD.FTZ R83, R83, R78 ;  /* 0x0000004e53537221 */ /* 0x004fe20000010000 */
[----:B------:R-:W-:Y:S02]  /*3ec0*/  FADD.FTZ R154, R154, R79 ;  /* 0x0000004f9a9a7221 */ /* 0x000fe40000010000 */
[----:B------:R-:W1:Y:S01]  /*3ed0*/  LDS.64 R78, [R33] ;  /* 0x00000000214e7984 */ /* 0x000e620000000a00 */
        /* <DEDUP_REMOVED lines=10> */
[----:B------:R-:W-:-:S03]  /*3f80*/  FADD.FTZ R154, R154, R89 ;  /* 0x000000599a9a7221 */ /* 0x000fc60000010000 */
[----:B---3--:R-:W-:Y:S01]  /*3f90*/  FADD.FTZ R85, R83, R80 ;  /* 0x0000005053557221 */ /* 0x008fe20000010000 */
[----:B------:R-:W-:Y:S01]  /*3fa0*/  FADD.FTZ R154, R154, R81 ;  /* 0x000000519a9a7221 */ /* 0x000fe20000010000 */
[----:B------:R-:W2:Y:S02]  /*3fb0*/  LDS.64 R82, [R34] ;  /* 0x0000000022527984 */ /* 0x000ea40000000a00 */
[----:B0-----:R-:W-:Y:S01]  /*3fc0*/  FADD.FTZ R89, R85, R86 ;  /* 0x0000005655597221 */ /* 0x001fe20000010000 */
[----:B------:R-:W-:Y:S01]  /*3fd0*/  FADD.FTZ R154, R154, R87 ;  /* 0x000000579a9a7221 */ /* 0x000fe20000010000 */
[----:B------:R-:W0:Y:S04]  /*3fe0*/  LDS.64 R80, [R35] ;  /* 0x0000000023507984 */ /* 0x000e280000000a00 */
[----:B------:R-:W3:Y:S04]  /*3ff0*/  LDS.64 R84, [R39] ;  /* 0x0000000027547984 */ /* 0x000ee80000000a00 */
[----:B------:R-:W4:Y:S01]  /*4000*/  LDS.64 R86, [R40] ;  /* 0x0000000028567984 */ /* 0x000f220000000a00 */
[----:B-1----:R-:W-:Y:S01]  /*4010*/  FADD.FTZ R78, R89, R78 ;  /* 0x0000004e594e7221 */ /* 0x002fe20000010000 */
[----:B------:R-:W-:-:S02]  /*4020*/  FADD.FTZ R154, R154, R79 ;  /* 0x0000004f9a9a7221 */ /* 0x000fc40000010000 */
[----:B------:R-:W1:Y:S01]  /*4030*/  LDS.64 R88, [R41] ;  /* 0x0000000029587984 */ /* 0x000e620000000a00 */
[----:B--2---:R-:W-:Y:S01]  /*4040*/  FADD.FTZ R79, R78, R82 ;  /* 0x000000524e4f7221 */ /* 0x004fe20000010000 */
[----:B------:R-:W-:Y:S02]  /*4050*/  FADD.FTZ R154, R154, R83 ;  /* 0x000000539a9a7221 */ /* 0x000fe40000010000 */
[----:B------:R-:W-:Y:S01]  /*4060*/  LDS.64 R82, [R44] ;  /* 0x000000002c527984 */ /* 0x000fe20000000a00 */
[----:B0-----:R-:W-:Y:S01]  /*4070*/  FADD.FTZ R79, R79, R80 ;  /* 0x000000504f4f7221 */ /* 0x001fe20000010000 */
[----:B------:R-:W-:-:S03]  /*4080*/  FADD.FTZ R154, R154, R81 ;  /* 0x000000519a9a7221 */ /* 0x000fc60000010000 */
[----:B------:R-:W-:Y:S01]  /*4090*/  FADD.FTZ R79, R79, R90 ;  /* 0x0000005a4f4f7221 */ /* 0x000fe20000010000 */
        /* <DEDUP_REMOVED lines=10> */
[----:B------:R-:W0:Y:S01]  /*4140*/  LDS.64 R78, [R42] ;  /* 0x000000002a4e7984 */ /* 0x000e220000000a00 */
[----:B----4-:R-:W-:Y:S01]  /*4150*/  FADD.FTZ R85, R81, R86 ;  /* 0x0000005651557221 */ /* 0x010fe20000010000 */
[----:B------:R-:W-:Y:S02]  /*4160*/  FADD.FTZ R154, R154, R87 ;  /* 0x000000579a9a7221 */ /* 0x000fe40000010000 */
[----:B------:R-:W2:Y:S01]  /*4170*/  LDS.64 R80, [R43] ;  /* 0x000000002b507984 */ /* 0x000ea20000000a00 */
[----:B-1----:R-:W-:Y:S01]  /*4180*/  FADD.FTZ R88, R85, R88 ;  /* 0x0000005855587221 */ /* 0x002fe20000010000 */
[----:B------:R-:W-:Y:S02]  /*4190*/  FADD.FTZ R154, R154, R89 ;  /* 0x000000599a9a7221 */ /* 0x000fe40000010000 */
[----:B------:R-:W1:Y:S04]  /*41a0*/  LDS.64 R84, [R45] ;  /* 0x000000002d547984 */ /* 0x000e680000000a00 */
[----:B------:R-:W3:Y:S01]  /*41b0*/  LDS.64 R86, [R46] ;  /* 0x000000002e567984 */ /* 0x000ee20000000a00 */
[----:B0-----:R-:W-:Y:S01]  /*41c0*/  FADD.FTZ R89, R88, R78 ;  /* 0x0000004e58597221 */ /* 0x001fe20000010000 */
[----:B------:R-:W-:-:S03]  /*41d0*/  FADD.FTZ R154, R154, R79 ;  /* 0x0000004f9a9a7221 */ /* 0x000fc60000010000 */
[----:B--2---:R-:W-:Y:S01]  /*41e0*/  FADD.FTZ R89, R89, R80 ;  /* 0x0000005059597221 */ /* 0x004fe20000010000 */
[----:B------:R-:W-:-:S03]  /*41f0*/  FADD.FTZ R154, R154, R81 ;  /* 0x000000519a9a7221 */ /* 0x000fc60000010000 */
[----:B------:R-:W-:Y:S01]  /*4200*/  FADD.FTZ R89, R89, R82 ;  /* 0x0000005259597221 */ /* 0x000fe20000010000 */
[----:B------:R-:W-:-:S03]  /*4210*/  FADD.FTZ R154, R154, R83 ;  /* 0x000000539a9a7221 */ /* 0x000fc60000010000 */
[----:B-1----:R-:W-:Y:S01]  /*4220*/  FADD.FTZ R89, R89, R84 ;  /* 0x0000005459597221 */ /* 0x002fe20000010000 */
[----:B------:R-:W-:-:S03]  /*4230*/  FADD.FTZ R154, R154, R85 ;  /* 0x000000559a9a7221 */ /* 0x000fc60000010000 */
[----:B---3--:R-:W-:Y:S01]  /*4240*/  FADD.FTZ R89, R89, R86 ;  /* 0x0000005659597221 */ /* 0x008fe20000010000 */
[----:B------:R-:W-:-:S03]  /*4250*/  FADD.FTZ R154, R154, R87 ;  /* 0x000000579a9a7221 */ /* 0x000fc60000010000 */
[----:B------:R-:W-:Y:S01]  /*4260*/  FADD.FTZ R89, R89, R90 ;  /* 0x0000005a59597221 */ /* 0x000fe20000010000 */
[----:B------:R-:W-:-:S03]  /*4270*/  FADD.FTZ R154, R154, R91 ;  /* 0x0000005b9a9a7221 */ /* 0x000fc60000010000 */
[----:B------:R-:W-:Y:S01]  /*4280*/  FADD.FTZ R89, R89, R92 ;  /* 0x0000005c59597221 */ /* 0x000fe20000010000 */
[----:B------:R-:W-:-:S03]  /*4290*/  FADD.FTZ R154, R154, R93 ;  /* 0x0000005d9a9a7221 */ /* 0x000fc60000010000 */
[----:B------:R-:W-:Y:S01]  /*42a0*/  FADD.FTZ R94, R89, R94 ;  /* 0x0000005e595e7221 */ /* 0x000fe20000010000 */
[----:B------:R-:W-:-:S07]  /*42b0*/  FADD.FTZ R95, R154, R95 ;  /* 0x0000005f9a5f7221 */ /* 0x000fce0000010000 */
.L_x_953:
[----:B------:R-:W-:Y:S05]  /*42c0*/  BSYNC.RECONVERGENT B0 ;  /* 0x0000000000007941 */ /* 0x000fea0003800200 */
.L_x_952:
[----:B------:R-:W1:Y:S01]  /*42d0*/  SHFL.BFLY PT, R79, R94, 0x2, 0x1f ;  /* 0x0c401f005e4f7f89 */ /* 0x000e6200000e0000 */
[----:B------:R-:W-:Y:S01]  /*42e0*/  LOP3.LUT P0, RZ, R2, 0x3fb, RZ, 0xc0, !PT ;  /* 0x000003fb02ff7812 */ /* 0x000fe2000780c0ff */
[----:B------:R-:W-:Y:S04]  /*42f0*/  BSSY.RECONVERGENT B0, `(.L_x_954) ;  /* 0x0000043000007945 */ /* 0x000fe80003800200 */
[----:B------:R-:W-:Y:S01]  /*4300*/  BSSY.RELIABLE B1, `(.L_x_955) ;  /* 0x000003a000017945 */ /* 0x000fe20003800100 */
[----:B------:R-:W2:Y:S01]  /*4310*/  SHFL.BFLY PT, R78, R95, 0x2, 0x1f ;  /* 0x0c401f005f4e7f89 */ /* 0x000ea200000e0000 */
[----:B-1----:R-:W-:Y:S01]  /*4320*/  FADD.FTZ R80, R79, R94 ;  /* 0x0000005e4f507221 */ /* 0x002fe20000010000 */
[----:B--2---:R-:W-:-:S04]  /*4330*/  FADD.FTZ R81, R78, R95 ;  /* 0x0000005f4e517221 */ /* 0x004fc80000010000 */
[----:B------:R-:W1:Y:S01]  /*4340*/  SHFL.BFLY PT, R79, R80, 0x1, 0x1f ;  /* 0x0c201f00504f7f89 */ /* 0x000e6200000e0000 */
[----:B------:R-:W-:-:S03]  /*4350*/  MOV R78, UR4 ;  /* 0x00000004004e7c02 */ /* 0x000fc60008000f00 */
[----:B------:R-:W2:Y:S01]  /*4360*/  SHFL.BFLY PT, R82, R81, 0x1, 0x1f ;  /* 0x0c201f0051527f89 */ /* 0x000ea200000e0000 */
[----:B------:R-:W-:-:S04]  /*4370*/  @!P0 LEA R78, R78, R5, 0x1 ;  /* 0x000000054e4e8211 */ /* 0x000fc800078e08ff */
        /* <DEDUP_REMOVED lines=14> */
.L_x_957:
[----:B------:R-:W-:Y:S01]  /*4460*/  NOP ;  /* 0x0000000000007918 */ /* 0x000fe20000000000 */
.L_x_958:
[----:B------:R-:W-:Y:S05]  /*4470*/  BRA.U !UP1, `(.L_x_959) ;  /* 0x00000001090c7547 */ /* 0x000fea000b800000 */
[----:B------:R-:W-:Y:S01]  /*4480*/  UCGABAR_WAIT ;  /* 0x0000000000007dc7 */ /* 0x000fe20008000000 */
[----:B------:R-:W-:Y:S01]  /*4490*/  CCTL.IVALL ;  /* 0x00000000ff00798f */ /* 0x000fe20002000000 */
[----:B------:R-:W-:Y:S05]  /*44a0*/  BRA `(.L_x_960) ;  /* 0x0000000000047947 */ /* 0x000fea0003800000 */
.L_x_959:
[----:B------:R-:W-:Y:S06]  /*44b0*/  BAR.SYNC.DEFER_BLOCKING 0x0 ;  /* 0x0000000000007b1d */ /* 0x000fec0000010000 */
.L_x_960:
        /* <DEDUP_REMOVED lines=11> */
.L_x_956:
        /* <DEDUP_REMOVED lines=8> */
.L_x_963:
[----:B------:R-:W-:Y:S01]  /*45f0*/  NOP ;  /* 0x0000000000007918 */ /* 0x000fe20000000000 */
.L_x_964:
[----:B------:R-:W-:Y:S05]  /*4600*/  BRA.U !UP1, `(.L_x_965) ;  /* 0x00000001090c7547 */ /* 0x000fea000b800000 */
[----:B------:R-:W-:Y:S01]  /*4610*/  UCGABAR_WAIT ;  /* 0x0000000000007dc7 */ /* 0x000fe20008000000 */
[----:B------:R-:W-:Y:S01]  /*4620*/  CCTL.IVALL ;  /* 0x00000000ff00798f */ /* 0x000fe20002000000 */
[----:B------:R-:W-:Y:S05]  /*4630*/  BRA `(.L_x_961) ;  /* 0x0000000000047947 */ /* 0x000fea0003800000 */
.L_x_965:
[----:B------:R-:W-:Y:S06]  /*4640*/  BAR.SYNC.DEFER_BLOCKING 0x0 ;  /* 0x0000000000007b1d */ /* 0x000fec0000010000 */
.L_x_961:
[----:B------:R-:W-:Y:S02]  /*4650*/  ISETP.GT.U32.AND P1, PT, R2, 0x3, PT ;  /* 0x000000030200780c */ /* 0x000fe40003f24070 */
[----:B-1----:R-:W-:Y:S02]  /*4660*/  CS2R R82, SRZ ;  /* 0x0000000000527805 */ /* 0x002fe4000001ff00 */
[----:B------:R-:W-:-:S09]  /*4670*/  PLOP3.LUT P0, PT, PT, PT, PT, 0x8, 0x80 ;  /* 0x000000000080781c */ /* 0x000fd20003f0e170 */
[----:B------:R-:W-:Y:S05]  /*4680*/  @P1 BREAK.RELIABLE B1 ;  /* 0x0000000000011942 */ /* 0x000fea0003800100 */
[----:B------:R-:W-:Y:S05]  /*4690*/  @P1 BRA `(.L_x_966) ;  /* 0x0000000000201947 */ /* 0x000fea0003800000 */
.L_x_962:
[----:B------:R-:W-:Y:S05]  /*46a0*/  BSYNC.RELIABLE B1 ;  /* 0x0000000000017941 */ /* 0x000fea0003800100 */
.L_x_955:
[----:B-1----:R-:W-:-:S04]  /*46b0*/  MOV R79, UR4 ;  /* 0x00000004004f7c02 */ /* 0x002fc80008000f00 */
[----:B------:R-:W-:-:S05]  /*46c0*/  LEA R79, R79, R62, 0x1 ;  /* 0x0000003e4f4f7211 */ /* 0x000fca00078e08ff */
[----:B------:R-:W-:-:S06]  /*46d0*/  IMAD.WIDE.U32 R78, R79, 0x8, R164 ;  /* 0x000000084f4e7825 */ /* 0x000fcc00078e00a4 */
[----:B------:R-:W2:Y:S01]  /*46e0*/  LD.E.64 R78, desc[UR18][R78.64] ;  /* 0x000000124e4e7980 */ /* 0x000ea2000c101b00 */
[----:B------:R-:W-:Y:S01]  /*46f0*/  PLOP3.LUT P0, PT, PT, PT, PT, 0x80, 0x8 ;  /* 0x000000000008781c */ /* 0x000fe20003f0f070 */
[----:B--2---:R-:W-:Y:S01]  /*4700*/  FADD.FTZ R82, RZ, R78 ;  /* 0x0000004eff527221 */ /* 0x004fe20000010000 */
[----:B------:R-:W-:-:S11]  /*4710*/  FADD.FTZ R83, RZ, R79 ;  /* 0x0000004fff537221 */ /* 0x000fd60000010000 */
.L_x_966:
[----:B------:R-:W-:Y:S05]  /*4720*/  BSYNC.RECONVERGENT B0 ;  /* 0x0000000000007941 */ /* 0x000fea0003800200 */
.L_x_954:
        /* <DEDUP_REMOVED lines=8> */
.L_x_968:
[----:B------:R-:W-:Y:S01]  /*47b0*/  NOP ;  /* 0x0000000000007918 */ /* 0x000fe20000000000 */
.L_x_967:
[----:B------:R-:W1:Y:S01]  /*47c0*/  SHFL.BFLY PT, R79, R82, 0x1, 0x1f ;  /* 0x0c201f00524f7f89 */ /* 0x000e6200000e0000 */
[----:B------:R-:W-:-:S03]  /*47d0*/  ISETP.NE.OR P0, PT, R60, RZ, !P0 ;  /* 0x000000ff3c00720c */ /* 0x000fc60004705670 */
[----:B------:R-:W2:Y:S01]  /*47e0*/  SHFL.BFLY PT, R78, R83, 0x1, 0x1f ;  /* 0x0c201f00534e7f89 */ /* 0x000ea200000e0000 */
[----:B-1----:R-:W-:Y:S01]  /*47f0*/  FADD.FTZ R79, R79, R82 ;  /* 0x000000524f4f7221 */ /* 0x002fe20000010000 */
[----:B--2---:R-:W-:-:S08]  /*4800*/  FADD.FTZ R80, R78, R83 ;  /* 0x000000534e507221 */ /* 0x004fd00000010000 */
[----:B------:R-:W-:Y:S01]  /*4810*/  @!P0 FMUL.FTZ R78, R79, 9.7656251455191522837e-05 ;  /* 0x38cccccd4f4e8820 */ /* 0x000fe20000410000 */
[----:B------:R-:W-:-:S05]  /*4820*/  @!P0 FMUL.FTZ R79, R80, 9.7656251455191522837e-05 ;  /* 0x38cccccd504f8820 */ /* 0x000fca0000410000 */
[----:B------:R-:W-:Y:S01]  /*4830*/  @!P0 STS.64 [R63], R78 ;  /* 0x0000004e3f008388 */ /* 0x000fe20000000a00 */
[----:B------:R-:W-:Y:S01]  /*4840*/  BAR.SYNC.DEFER_BLOCKING 0x0 ;  /* 0x0000000000007b1d */ /* 0x000fe20000010000 */
[----:B------:R-:W-:-:S04]  /*4850*/  IADD3 R66, P0, PT, R66, UR30, RZ ;  /* 0x0000001e42427c10 */ /* 0x000fc8000ff1e0ff */
        /* <DEDUP_REMOVED lines=8> */
[--C-:B------:R-:W-:Y:S01]  /*48e0*/  FADD.FTZ R150, R150, -R80.reuse ;  /* 0x8000005096967221 */ /* 0x100fe20000010000 */
[--C-:B0-----:R-:W-:Y:S01]  /*48f0*/  FADD.FTZ R84, R149, -R80.reuse ;  /* 0x8000005095547221 */ /* 0x101fe20000010000 */
[--C-:B------:R-:W-:Y:S01]  /*4900*/  FADD.FTZ R135, R135, -R80.reuse ;  /* 0x8000005087877221 */ /* 0x100fe20000010000 */
[--C-:B------:R-:W-:Y:S01]  /*4910*/  FADD.FTZ R133, R133, -R80.reuse ;  /* 0x8000005085857221 */ /* 0x100fe20000010000 */
[--C-:B------:R-:W-:Y:S01]  /*4920*/  FADD.FTZ R147, R147, -R80.reuse ;  /* 0x8000005093937221 */ /* 0x100fe20000010000 */
[----:B------:R-:W-:Y:S01]  /*4930*/  FADD.FTZ R145, R145, -R80 ;  /* 0x8000005091917221 */ /* 0x000fe20000010000 */
[-C--:B------:R-:W-:Y:S01]  /*4940*/  FFMA.FTZ R108, R108, -R81.reuse, R139 ;  /* 0x800000516c6c7223 */ /* 0x080fe2000001008b */
[-C--:B------:R-:W-:Y:S01]  /*4950*/  FFMA.FTZ R106, R106, -R81.reuse, R137 ;  /* 0x800000516a6a7223 */ /* 0x080fe20000010089 */
        /* <DEDUP_REMOVED lines=31> */
[C---:B------:R-:W-:Y:S01]  /*4b50*/  FMUL.FTZ R83, R69.reuse, R106 ;  /* 0x0000006a45537220 */ /* 0x040fe20000410000 */
[C---:B------:R-:W-:Y:S01]  /*4b60*/  FMUL.FTZ R79, R69.reuse, R150 ;  /* 0x00000096454f7220 */ /* 0x040fe20000410000 */
[----:B------:R-:W-:Y:S01]  /*4b70*/  FMUL.FTZ R84, R69, R84 ;  /* 0x0000005445547220 */ /* 0x000fe20000410000 */
        /* <DEDUP_REMOVED lines=77> */
.L_x_970:
[----:B------:R-:W-:Y:S06]  /*5050*/  BAR.SYNC.DEFER_BLOCKING 0x0 ;  /* 0x0000000000007b1d */ /* 0x000fec0000010000 */
.L_x_969:
[----:B------:R-:W-:Y:S01]  /*5060*/  ULOP3.LUT UR4, UR4, 0x1, URZ, 0x3c, !UPT ;  /* 0x0000000104047892 */ /* 0x000fe2000f8e3cff */
[----:B------:R-:W-:Y:S11]  /*5070*/  BRA.U !UP0, `(.L_x_971) ;  /* 0xffffffc108947547 */ /* 0x000ff6000b83ffff */
.L_x_950:
[----:B0-----:R-:W0:Y:S02]  /*5080*/  S2R R5, SR_TID.X ;  /* 0x0000000000057919 */ /* 0x001e240000002100 */
[----:B0-----:R-:W-:-:S13]  /*5090*/  ISETP.NE.AND P0, PT, R5, RZ, PT ;  /* 0x000000ff0500720c */ /* 0x001fda0003f05270 */
[----:B------:R-:W-:Y:S05]  /*50a0*/  @P0 BRA `(.L_x_972) ;  /* 0x0000000000200947 */ /* 0x000fea0003800000 */
.L_x_973:
        /* <DEDUP_REMOVED lines=8> */
.L_x_972:
        /* <DEDUP_REMOVED lines=59> */
.L_x_986:
        /* <DEDUP_REMOVED lines=25> */
.L_x_978:
        /* <DEDUP_REMOVED lines=33> */
.L_x_977:
[----:B------:R-:W-:Y:S05]  /*5880*/  BSYNC.RECONVERGENT B1 ;  /* 0x0000000000017941 */ /* 0x000fea0003800200 */
.L_x_976:
        /* <DEDUP_REMOVED lines=25> */
.L_x_980:
[----:B------:R-:W-:Y:S05]  /*5a20*/  BSYNC.RECONVERGENT B1 ;  /* 0x0000000000017941 */ /* 0x000fea0003800200 */
.L_x_979:
        /* <DEDUP_REMOVED lines=30> */
.L_x_975:
[----:B------:R-:W-:Y:S05]  /*5c10*/  BSYNC.RECONVERGENT B0 ;  /* 0x0000000000007941 */ /* 0x000fea0003800200 */
.L_x_974:
        /* <DEDUP_REMOVED lines=9> */
.L_x_985:
        /* <DEDUP_REMOVED lines=31> */
.L_x_996:
        /* <DEDUP_REMOVED lines=8> */
[----:B0-----:R-:W-:Y:S01]  /*5f20*/  IMAD.WIDE R14, R15, 0x2, R18 ;  /* 0x000000020f0e7825 */ /* 0x001fe200078e0212 */
[----:B------:R2:W-:Y:S04]  /*5f30*/  STG.E.U16 desc[UR18][R12.64], R23 ;  /* 0x000000170c007986 */ /* 0x0005e8000c101512 */
[----:B------:R2:W-:Y:S02]  /*5f40*/  STG.E.U16 desc[UR18][R14.64], R24 ;  /* 0x000000180e007986 */ /* 0x0005e4000c101512 */
.L_x_984:
[----:B------:R-:W-:Y:S05]  /*5f50*/  BSYNC.RECONVERGENT B0 ;  /* 0x0000000000007941 */ /* 0x000fea0003800200 */
.L_x_983:
[C---:B------:R-:W-:Y:S02]  /*5f60*/  ISETP.GE.U32.AND P2, PT, R22.reuse, 0xc, PT ;  /* 0x0000000c1600780c */ /* 0x040fe40003f46070 */
[----:B------:R-:W-:-:S11]  /*5f70*/  IADD3 R22, PT, PT, R22, 0x14, RZ ;  /* 0x0000001416167810 */ /* 0x000fd60007ffe0ff */
[----:B------:R-:W-:Y:S05]  /*5f80*/  @!P2 BRA `(.L_x_985) ;  /* 0xfffffffc0048a947 */ /* 0x000fea000383ffff */
.L_x_981:
[----:B------:R-:W-:Y:S05]  /*5f90*/  WARPSYNC.ALL ;  /* 0x0000000000007948 */ /* 0x000fea0003800000 */
[----:B------:R-:W-:Y:S01]  /*5fa0*/  IADD3 R11, PT, PT, R11, 0x240, RZ ;  /* 0x000002400b0b7810 */ /* 0x000fe20007ffe0ff */
[----:B------:R-:W-:Y:S03]  /*5fb0*/  BAR.SYNC.DEFER_BLOCKING 0x0 ;  /* 0x0000000000007b1d */ /* 0x000fe60000010000 */
[----:B------:R-:W-:-:S13]  /*5fc0*/  ISETP.GE.AND P1, PT, R11, UR9, PT ;  /* 0x000000090b007c0c */ /* 0x000fda000bf26270 */
[----:B------:R-:W-:Y:S05]  /*5fd0*/  @!P1 BRA `(.L_x_986) ;  /* 0xfffffff400409947 */ /* 0x000fea000383ffff */
[----:B------:R-:W-:Y:S05]  /*5fe0*/  EXIT ;  /* 0x000000000000794d */ /* 0x000fea0003800000 */
.L_x_982:
        /* <DEDUP_REMOVED lines=8> */
.L_x_988:
[----:B------:R-:W-:Y:S05]  /*6070*/  BSYNC B0 ;  /* 0x0000000000007941 */ /* 0x000fea0003800000 */
.L_x_987:
        /* <DEDUP_REMOVED lines=8> */
.L_x_989:
[----:B------:R-:W-:Y:S01]  /*6100*/  FADD.FTZ R15, R15, R12 ;  /* 0x0000000c0f0f7221 */ /* 0x000fe20000010000 */
[----:B------:R-:W-:-:S04]  /*6110*/  HFMA2 R29, -RZ, RZ, 0, 2.384185791015625e-07 ;  /* 0x00000004ff1d7431 */ /* 0x000fc800000001ff */
[----:B------:R-:W-:Y:S02]  /*6120*/  MOV R30, R15 ;  /* 0x0000000f001e7202 */ /* 0x000fe40000000f00 */
[----:B------:R-:W-:-:S07]  /*6130*/  MOV R14, R28 ;  /* 0x0000001c000e7202 */ /* 0x000fce0000000f00 */
[----:B------:R-:W-:Y:S05]  /*6140*/  WARPSYNC.COLLECTIVE R27, `(.L_x_990) ;  /* 0x000000001b087348 */ /* 0x000fea0003c00000 */
[----:B------:R0:W1:Y:S02]  /*6150*/  SHFL.BFLY P3, R28, R30, R29, R32 ;  /* 0x0c00001d1e1c7389 */ /* 0x0000640000060020 */
[----:B01----:R-:W-:Y:S05]  /*6160*/  ENDCOLLECTIVE ;  /* 0x000000000000791b */ /* 0x003fea0003800000 */
.L_x_990:
[----:B------:R-:W-:-:S05]  /*6170*/  FADD.FTZ R14, R14, R13 ;  /* 0x0000000d0e0e7221 */ /* 0x000fca0000010000 */
[----:B------:R-:W-:Y:S02]  /*6180*/  MOV R30, R14 ;  /* 0x0000000e001e7202 */ /* 0x000fe40000000f00 */
[----:B------:R-:W-:-:S07]  /*6190*/  MOV R24, R28 ;  /* 0x0000001c00187202 */ /* 0x000fce0000000f00 */
[----:B------:R-:W-:Y:S05]  /*61a0*/  WARPSYNC.COLLECTIVE R27, `(.L_x_991) ;  /* 0x000000001b087348 */ /* 0x000fea0003c00000 */
[----:B------:R0:W1:Y:S02]  /*61b0*/  SHFL.BFLY P3, R28, R30, R29, R32 ;  /* 0x0c00001d1e1c7389 */ /* 0x0000640000060020 */
[----:B01----:R-:W-:Y:S05]  /*61c0*/  ENDCOLLECTIVE ;  /* 0x000000000000791b */ /* 0x003fea0003800000 */
.L_x_991:
[----:B------:R-:W-:Y:S01]  /*61d0*/  FADD.FTZ R24, R15, R24 ;  /* 0x000000180f187221 */ /* 0x000fe20000010000 */
[----:B------:R-:W-:-:S04]  /*61e0*/  HFMA2 R29, -RZ, RZ, 0, 1.1920928955078125e-07 ;  /* 0x00000002ff1d7431 */ /* 0x000fc800000001ff */
[----:B------:R-:W-:Y:S02]  /*61f0*/  MOV R30, R24 ;  /* 0x00000018001e7202 */ /* 0x000fe40000000f00 */
[----:B------:R-:W-:-:S07]  /*6200*/  MOV R23, R28 ;  /* 0x0000001c00177202 */ /* 0x000fce0000000f00 */
[----:B------:R-:W-:Y:S05]  /*6210*/  WARPSYNC.COLLECTIVE R27, `(.L_x_992) ;  /* 0x000000001b087348 */ /* 0x000fea0003c00000 */
[----:B------:R0:W1:Y:S02]  /*6220*/  SHFL.BFLY P3, R28, R30, R29, R32 ;  /* 0x0c00001d1e1c7389 */ /* 0x0000640000060020 */
[----:B01----:R-:W-:Y:S05]  /*6230*/  ENDCOLLECTIVE ;  /* 0x000000000000791b */ /* 0x003fea0003800000 */
.L_x_992:
[----:B------:R-:W-:-:S05]  /*6240*/  FADD.FTZ R23, R14, R23 ;  /* 0x000000170e177221 */ /* 0x000fca0000010000 */
[----:B------:R-:W-:Y:S02]  /*6250*/  MOV R30, R23 ;  /* 0x00000017001e7202 */ /* 0x000fe40000000f00 */
[----:B------:R-:W-:-:S07]  /*6260*/  MOV R25, R28 ;  /* 0x0000001c00197202 */ /* 0x000fce0000000f00 */
[----:B------:R-:W-:Y:S05]  /*6270*/  WARPSYNC.COLLECTIVE R27, `(.L_x_993) ;  /* 0x000000001b087348 */ /* 0x000fea0003c00000 */
[----:B------:R0:W1:Y:S02]  /*6280*/  SHFL.BFLY P3, R28, R30, R29, R32 ;  /* 0x0c00001d1e1c7389 */ /* 0x0000640000060020 */
[----:B01----:R-:W-:Y:S05]  /*6290*/  ENDCOLLECTIVE ;  /* 0x000000000000791b */ /* 0x003fea0003800000 */
.L_x_993:
[----:B------:R-:W-:Y:S01]  /*62a0*/  FADD.FTZ R25, R24, R25 ;  /* 0x0000001918197221 */ /* 0x000fe20000010000 */
[----:B------:R-:W-:-:S04]  /*62b0*/  HFMA2 R29, -RZ, RZ, 0, 5.9604644775390625e-08 ;  /* 0x00000001ff1d7431 */ /* 0x000fc800000001ff */
[----:B------:R-:W-:Y:S02]  /*62c0*/  MOV R30, R25 ;  /* 0x00000019001e7202 */ /* 0x000fe40000000f00 */
[----:B------:R-:W-:-:S07]  /*62d0*/  MOV R12, R28 ;  /* 0x0000001c000c7202 */ /* 0x000fce0000000f00 */
[----:B------:R-:W-:Y:S05]  /*62e0*/  WARPSYNC.COLLECTIVE R27, `(.L_x_994) ;  /* 0x000000001b087348 */ /* 0x000fea0003c00000 */
[----:B------:R0:W1:Y:S02]  /*62f0*/  SHFL.BFLY P3, R28, R30, R29, R32 ;  /* 0x0c00001d1e1c7389 */ /* 0x0000640000060020 */
[----:B01----:R-:W-:Y:S05]  /*6300*/  ENDCOLLECTIVE ;  /* 0x000000000000791b */ /* 0x003fea0003800000 */
.L_x_994:
[----:B------:R-:W-:-:S05]  /*6310*/  FADD.FTZ R12, R23, R12 ;  /* 0x0000000c170c7221 */ /* 0x000fca0000010000 */
[----:B------:R-:W-:Y:S02]  /*6320*/  MOV R30, R12 ;  /* 0x0000000c001e7202 */ /* 0x000fe40000000f00 */
[----:B------:R-:W-:-:S07]  /*6330*/  MOV R26, R28 ;  /* 0x0000001c001a7202 */ /* 0x000fce0000000f00 */
[----:B------:R-:W-:Y:S05]  /*6340*/  WARPSYNC.COLLECTIVE R27, `(.L_x_995) ;  /* 0x000000001b087348 */ /* 0x000fea0003c00000 */
[----:B------:R0:W1:Y:S02]  /*6350*/  SHFL.BFLY P3, R28, R30, R29, R32 ;  /* 0x0c00001d1e1c7389 */ /* 0x0000640000060020 */
[----:B01----:R-:W-:Y:S05]  /*6360*/  ENDCOLLECTIVE ;  /* 0x000000000000791b */ /* 0x003fea0003800000 */
.L_x_995:
[----:B------:R-:W-:Y:S01]  /*6370*/  FADD.FTZ R26, R25, R26 ;  /* 0x0000001a191a7221 */ /* 0x000fe20000010000 */
[----:B------:R-:W-:Y:S01]  /*6380*/  MOV R13, R28 ;  /* 0x0000001c000d7202 */ /* 0x000fe20000000f00 */
[----:B------:R-:W-:Y:S06]  /*6390*/  BRA `(.L_x_996) ;  /* 0xfffffff800c07947 */ /* 0x000fec000383ffff */
.L_x_997:
        /* <DEDUP_REMOVED lines=14> */
.L_x_1155:


//--------------------- .text._ZN13group_norm_v218gn_bwd_cuda_kernelI6__halfLi320ELi3ELi16ELi160ELi64ELb1ELb1ELi32ELi320ELi320ELi4ELb1ELi168ELb0ELb0ELNS_15WgradSyncMethodE3ENS_16CompileConditionILi1000EEEEEvPT_S6_S6_PKS5_S8_S8_S8_PKfflPfPj --------------------------
	.section	.text._ZN13group_norm_v218gn_bwd_cuda_kernelI6__halfLi320ELi3ELi16ELi160ELi64ELb1ELb1ELi32ELi320ELi320ELi4ELb1ELi168ELb0ELb0ELNS_15WgradSyncMethodE3ENS_16CompileConditionILi1000EEEEEvPT_S6_S6_PKS5_S8_S8_S8_PKfflPfPj,"ax",@progbits
	.align	128
        .global         _ZN13group_norm_v218gn_bwd_cuda_kernelI6__halfLi320ELi3ELi16ELi160ELi64ELb1ELb1ELi32ELi320ELi320ELi4ELb1ELi168ELb0ELb0ELNS_15WgradSyncMethodE3ENS_16CompileConditionILi1000EEEEEvPT_S6_S6_PKS5_S8_S8_S8_PKfflPfPj
        .type           _ZN13group_norm_v218gn_bwd_cuda_kernelI6__halfLi320ELi3ELi16ELi160ELi64ELb1ELb1ELi32ELi320ELi320ELi4ELb1ELi168ELb0ELb0ELNS_15WgradSyncMethodE3ENS_16CompileConditionILi1000EEEEEvPT_S6_S6_PKS5_S8_S8_S8_PKfflPfPj,@function
        .size           _ZN13group_norm_v218gn_bwd_cuda_kernelI6__halfLi320ELi3ELi16ELi160ELi64ELb1ELb1ELi32ELi320ELi320ELi4ELb1ELi168ELb0ELb0ELNS_15WgradSyncMethodE3ENS_16CompileConditionILi1000EEEEEvPT_S6_S6_PKS5_S8_S8_S8_PKfflPfPj,(.L_x_1156 - _ZN13group_norm_v218gn_bwd_cuda_kernelI6__halfLi320ELi3ELi16ELi160ELi64ELb1ELb1ELi32ELi320ELi320ELi4ELb1ELi168ELb0ELb0ELNS_15WgradSyncMethodE3ENS_16CompileConditionILi1000EEEEEvPT_S6_S6_PKS5_S8_S8_S8_PKfflPfPj)
        .other          _ZN13group_norm_v218gn_bwd_cuda_kernelI6__halfLi320ELi3ELi16ELi160ELi64ELb1ELb1ELi32ELi320ELi320ELi4ELb1ELi168ELb0ELb0ELNS_15WgradSyncMethodE3ENS_16CompileConditionILi1000EEEEEvPT_S6_S6_PKS5_S8_S8_S8_PKfflPfPj,@"STO_CUDA_ENTRY STV_DEFAULT"
_ZN13group_norm_v218gn_bwd_cuda_kernelI6__halfLi320ELi3ELi16ELi160ELi64ELb1ELb1ELi32ELi320ELi320ELi4ELb1ELi168ELb0ELb0ELNS_15WgradSyncMethodE3ENS_16CompileConditionILi1000EEEEEvPT_S6_S6_PKS5_S8_S8_S8_PKfflPfPj:
.text._ZN13group_norm_v218gn_bwd_cuda_kernelI6__halfLi320ELi3ELi16ELi160ELi64ELb1ELb1ELi32ELi320ELi320ELi4ELb1ELi168ELb0ELb0ELNS_15WgradSyncMethodE3ENS_16CompileConditionILi1000EEEEEvPT_S6_S6_PKS5_S8_S8_S8_PKfflPfPj:
        /* <DEDUP_REMOVED lines=30> */
.L_x_1000:
[----:B0-----:R-:W2:Y:S04]  /*01e0*/  LD.E.STRONG.GPU R5, desc[UR14][R2.64+0x2a0] ;  /* 0x0002a00e02057980 */ /* 0x001ea8000c10f900 */
[----:B--2---:R-:W-:Y:S01]  /*01f0*/  CCTL.IVALL ;  /* 0x00000000ff00798f */ /* 0x004fe20002000000 */
[----:B------:R-:W-:Y:S05]  /*0200*/  YIELD ;  /* 0x0000000000007946 */ /* 0x000fea0003800000 */
[----:B-----5:R-:W-:-:S04]  /*0210*/  LOP3.LUT R5, R5, R0, RZ, 0x3c, !PT ;  /* 0x0000000005057212 */ /* 0x020fc800078e3cff */
[----:B------:R-:W-:-:S13]  /*0220*/  ISETP.GT.AND P0, PT, R5, -0x1, PT ;  /* 0xffffffff0500780c */ /* 0x000fda0003f04270 */
[----:B------:R-:W-:Y:S05]  /*0230*/  @P0 BRA `(.L_x_1000) ;  /* 0xfffffffc00e80947 */ /* 0x000fea000383ffff */
.L_x_999:
[----:B------:R-:W-:Y:S05]  /*0240*/  WARPSYNC.ALL ;  /* 0x0000000000007948 */ /* 0x000fea0003800000 */
[----:B------:R-:W-:Y:S06]  /*0250*/  BAR.SYNC.DEFER_BLOCKING 0x0 ;  /* 0x0000000000007b1d */ /* 0x000fec0000010000 */
[----:B------:R-:W-:Y:S05]  /*0260*/  BRA `(.L_x_1001) ;  /* 0x0000005800907947 */ /* 0x000fea0003800000 */
.L_x_998:
        /* <DEDUP_REMOVED lines=21> */
[----:B------:R0:W-:Y:S02]  /*03c0*/  STL [R1+0x54], RZ ;  /* 0x000054ff01007387 */ /* 0x0001e40000100800 */
[----:B------:R-:W-:-:S02]  /*03d0*/  IMAD R9, R9, 0xccd, RZ ;  /* 0x00000ccd09097824 */ /* 0x000fc400078e02ff */
[----:B------:R0:W-:Y:S03]  /*03e0*/  STL [R1+0x4c], RZ ;  /* 0x00004cff01007387 */ /* 0x0001e60000100800 */
[----:B------:R-:W-:Y:S01]  /*03f0*/  SHF.R.U32.HI R9, RZ, 0x13, R9 ;  /* 0x00000013ff097819 */ /* 0x000fe20000011609 */
[----:B------:R0:W-:Y:S04]  /*0400*/  STL [R1+0x44], RZ ;  /* 0x000044ff01007387 */ /* 0x0001e80000100800 */
[----:B------:R0:W-:Y:S04]  /*0410*/  STL [R1+0x34], RZ ;  /* 0x000034ff01007387 */ /* 0x0001e80000100800 */
[----:B------:R0:W-:Y:S04]  /*0420*/  STL [R1+0x50], RZ ;  /* 0x000050ff01007387 */ /* 0x0001e80000100800 */
[----:B------:R0:W-:Y:S04]  /*0430*/  STL [R1+0x48], RZ ;  /* 0x000048ff01007387 */ /* 0x0001e80000100800 */
[----:B------:R0:W-:Y:S04]  /*0440*/  STL [R1+0x40], RZ ;  /* 0x000040ff01007387 */ /* 0x0001e80000100800 */
[----:B------:R0:W-:Y:S04]  /*0450*/  STL [R1+0x30], RZ ;  /* 0x000030ff01007387 */ /* 0x0001e80000100800 */
[----:B------:R0:W-:Y:S01]  /*0460*/  STL [R1+0xa4], R9 ;  /* 0x0000a40901007387 */ /* 0x0001e20000100800 */
[----:B--2---:R-:W-:-:S02]  /*0470*/  HADD2.F32 R0, -RZ, R10.H0_H0 ;  /* 0x2000000aff007230 */ /* 0x004fc40000004100 */
[----:B------:R-:W-:Y:S02]  /*0480*/  HADD2.F32 R2, -RZ, R10.H1_H1 ;  /* 0x3000000aff027230 */ /* 0x000fe40000004100 */
[--C-:B------:R-:W-:Y:S02]  /*0490*/  HADD2.F32 R3, -RZ, R11.reuse.H0_H0 ;  /* 0x2000000bff037230 */ /* 0x100fe40000004100 */
[----:B------:R-:W-:Y:S02]  /*04a0*/  HADD2.F32 R4, -RZ, R11.H1_H1 ;  /* 0x3000000bff047230 */ /* 0x000fe40000004100 */
[--C-:B---3--:R-:W-:Y:S02]  /*04b0*/  HADD2.F32 R5, -RZ, R12.reuse.H0_H0 ;  /* 0x2000000cff057230 */ /* 0x108fe40000004100 */
[----:B------:R-:W-:Y:S02]  /*04c0*/  HADD2.F32 R6, -RZ, R12.H1_H1 ;  /* 0x3000000cff067230 */ /* 0x000fe40000004100 */
[----:B------:R-:W-:-:S02]  /*04d0*/  HADD2.F32 R7, -RZ, R13.H0_H0 ;  /* 0x2000000dff077230 */ /* 0x000fc40000004100 */
[----:B0-----:R-:W-:-:S07]  /*04e0*/  HADD2.F32 R8, -RZ, R13.H1_H1 ;  /* 0x3000000dff087230 */ /* 0x001fce0000004100 */
.L_x_1013:
[----:B-1----:R-:W2:Y:S01]  /*04f0*/  LDL R14, [R1+0xa4] ;  /* 0x0000a400010e7983 */ /* 0x002ea20000100800 */
[----:B------:R-:W0:Y:S01]  /*0500*/  S2UR UR8, SR_CTAID.Y ;  /* 0x00000000000879c3 */ /* 0x000e220000002600 */
[----:B------:R-:W-:Y:S01]  /*0510*/  USHF.R.U64 UR13, UR10, 0x3, UR5 ;  /* 0x000000030a0d7899 */ /* 0x000fe20008001205 */
[----:B------:R-:W1:Y:S01]  /*0520*/  S2R R29, SR_TID.X ;  /* 0x00000000001d7919 */ /* 0x000e620000002100 */
[----:B------:R-:W-:Y:S01]  /*0530*/  USHF.R.U32.HI UR6, URZ, 0x3, UR5 ;  /* 0x00000003ff067899 */ /* 0x000fe20008011605 */
[----:B------:R-:W3:Y:S03]  /*0540*/  LDCU.64 UR16, c[0x0][0x3b8] ;  /* 0x00007700ff1077ac */ /* 0x000ee60008000a00 */
[----:B------:R-:W-:Y:S01]  /*0550*/  MOV R15, UR13 ;  /* 0x0000000d000f7c02 */ /* 0x000fe20008000f00 */
[----:B------:R-:W4:Y:S01]  /*0560*/  S2UR UR18, SR_CTAID.X ;  /* 0x00000000001279c3 */ /* 0x000f220000002500 */
[----:B------:R-:W-:-:S02]  /*0570*/  USHF.L.U32 UR9, UR13, 0x5, URZ ;  /* 0x000000050d097899 */ /* 0x000fc400080006ff */
[----:B------:R-:W-:Y:S02]  /*0580*/  USHF.L.U64.HI UR12, UR13, 0x5, UR6 ;  /* 0x000000050d0c7899 */ /* 0x000fe40008010206 */
[----:B------:R-:W-:-:S04]  /*0590*/  UIMAD UR6, UR6, 0x28000, URZ ;  /* 0x00028000060678a4 */ /* 0x000fc8000f8e02ff */
[----:B------:R-:W-:-:S05]  /*05a0*/  MOV R11, UR12 ;  /* 0x0000000c000b7c02 */ /* 0x000fca0008000f00 */
[----:B------:R-:W3:Y:S01]  /*05b0*/  LDCU.64 UR12, c[0x0][0x3a0] ;  /* 0x00007400ff0c77ac */ /* 0x000ee20008000a00 */
[----:B0-----:R-:W-:Y:S02]  /*05c0*/  ULOP3.LUT UR11, UR8, 0x7, URZ, 0xc0, !UPT ;  /* 0x00000007080b7892 */ /* 0x001fe4000f8ec0ff */
[----:B----4-:R-:W-:-:S04]  /*05d0*/  USHF.L.U32 UR7, UR18, 0x5, URZ ;  /* 0x0000000512077899 */ /* 0x010fc800080006ff */
[----:B------:R-:W-:Y:S02]  /*05e0*/  MOV R12, UR11 ;  /* 0x0000000b000c7c02 */ /* 0x000fe40008000f00 */
[----:B-1----:R-:W-:Y:S02]  /*05f0*/  LOP3.LUT R9, R29, 0xffff, RZ, 0xc0, !PT ;  /* 0x0000ffff1d097812 */ /* 0x002fe400078ec0ff */
[----:B------:R-:W-:-:S03]  /*0600*/  MOV R13, UR7 ;  /* 0x00000007000d7c02 */ /* 0x000fc60008000f00 */
        /* <DEDUP_REMOVED lines=10> */
[----:B------:R-:W-:Y:S02]  /*06b0*/  SHF.L.U32 R12, R9, 0x2, RZ ;  /* 0x00000002090c7819 */ /* 0x000fe400000006ff */
[----:B------:R-:W-:Y:S01]  /*06c0*/  LOP3.LUT R9, R28, 0x20, R13, 0xf8, !PT ;  /* 0x000000201c097812 */ /* 0x000fe200078ef80d */
[----:B------:R-:W-:-:S04]  /*06d0*/  HFMA2 R13, -RZ, RZ, 0, 0 ;  /* 0x00000000ff0d7431 */ /* 0x000fc800000001ff */
[----:B------:R-:W-:Y:S02]  /*06e0*/  IMAD R9, R9, 0xa00, RZ ;  /* 0x00000a0009097824 */ /* 0x000fe400078e02ff */
[----:B------:R-:W-:-:S04]  /*06f0*/  IMAD.WIDE.U32 R12, R15, 0x28000, R12 ;  /* 0x000280000f0c7825 */ /* 0x000fc800078e000c */
[----:B--2---:R-:W-:-:S03]  /*0700*/  IMAD.WIDE.U32 R10, R14, 0x2, R10 ;  /* 0x000000020e0a7825 */ /* 0x004fc600078e000a */
[----:B---3--:R-:W-:-:S04]  /*0710*/  LEA R18, P0, R10, UR16, 0x2 ;  /* 0x000000100a127c11 */ /* 0x008fc8000f8010ff */
[----:B------:R-:W-:Y:S01]  /*0720*/  LEA.HI.X R19, R10, UR17, R11, 0x2, P0 ;  /* 0x000000110a137c11 */ /* 0x000fe200080f140b */
[----:B------:R-:W0:Y:S01]  /*0730*/  S2R R61, SR_CgaCtaId ;  /* 0x00000000003d7919 */ /* 0x000e220000008800 */
[----:B------:R-:W-:Y:S01]  /*0740*/  IADD3 R9, P0, PT, R9, R12, RZ ;  /* 0x0000000c09097210 */ /* 0x000fe20007f1e0ff */
[----:B------:R-:W1:Y:S03]  /*0750*/  LDCU.64 UR16, c[0x0][0x3c8] ;  /* 0x00007900ff1077ac */ /* 0x000e660008000a00 */
[----:B------:R-:W-:Y:S01]  /*0760*/  IADD3.X R12, PT, PT, R13, UR6, RZ, P0, !PT ;  /* 0x000000060d0c7c10 */ /* 0x000fe200087fe4ff */
[----:B------:R-:W2:Y:S01]  /*0770*/  LDG.E.64.CONSTANT R18, desc[UR14][R18.64] ;  /* 0x0000000e12127981 */ /* 0x000ea2000c1e9b00 */
[C---:B------:R-:W-:Y:S01]  /*0780*/  SHF.L.U32 R22, R9.reuse, 0x1, RZ ;  /* 0x0000000109167819 */ /* 0x040fe200000006ff */
[----:B------:R-:W3:Y:S01]  /*0790*/  LDCU.64 UR6, c[0x0][0x398] ;  /* 0x00007300ff0677ac */ /* 0x000ee20008000a00 */
[----:B------:R-:W-:-:S02]  /*07a0*/  SHF.L.U64.HI R14, R9, 0x1, R12 ;  /* 0x00000001090e7819 */ /* 0x000fc4000001020c */
[----:B------:R-:W-:-:S04]  /*07b0*/  IADD3 R16, P0, PT, R22, UR12, RZ ;  /* 0x0000000c16107c10 */ /* 0x000fc8000ff1e0ff */
[----:B------:R-:W-:-:S05]  /*07c0*/  IADD3.X R17, PT, PT, R14, UR13, RZ, P0, !PT ;  /* 0x0000000d0e117c10 */ /* 0x000fca00087fe4ff */
[----:B------:R-:W4:Y:S04]  /*07d0*/  LDG.E.64.CONSTANT R12, desc[UR14][R16.64] ;  /* 0x0000000e100c7981 */ /* 0x000f28000c1e9b00 */
[----:B------:R-:W4:Y:S04]  /*07e0*/  LDG.E.64.CONSTANT R24, desc[UR14][R16.64+0x5000] ;  /* 0x0050000e10187981 */ /* 0x000f28000c1e9b00 */
[----:B------:R-:W4:Y:S04]  /*07f0*/  LDG.E.64.CONSTANT R38, desc[UR14][R16.64+0x14000] ;  /* 0x0140000e10267981 */ /* 0x000f28000c1e9b00 */
[----:B------:R-:W4:Y:S04]  /*0800*/  LDG.E.64.CONSTANT R10, desc[UR14][R16.64+0xa000] ;  /* 0x00a0000e100a7981 */ /* 0x000f28000c1e9b00 */
[----:B------:R-:W4:Y:S01]  /*0810*/  LDG.E.64.CONSTANT R20, desc[UR14][R16.64+0xf000] ;  /* 0x00f0000e10147981 */ /* 0x000f22000c1e9b00 */
[----:B---3--:R-:W-:Y:S01]  /*0820*/  IADD3 R26, P0, PT, R22, UR6, RZ ;  /* 0x00000006161a7c10 */ /* 0x008fe2000ff1e0ff */
[----:B------:R-:W2:Y:S02]  /*0830*/  LDCU UR6, c[0x0][0x3c0] ;  /* 0x00007800ff0677ac */ /* 0x000ea40008000800 */
[----:B------:R3:W-:Y:S01]  /*0840*/  STL [R1+0x98], R22 ;  /* 0x0000981601007387 */ /* 0x0007e20000100800 */
[----:B------:R-:W-:-:S03]  /*0850*/  IADD3.X R27, PT, PT, R14, UR7, RZ, P0, !PT ;  /* 0x000000070e1b7c10 */ /* 0x000fc600087fe4ff */
[----:B------:R1:W-:Y:S01]  /*0860*/  STL [R1+0x9c], R14 ;  /* 0x00009c0e01007387 */ /* 0x0003e20000100800 */
[----:B------:R-:W-:-:S03]  /*0870*/  LOP3.LUT R29, R29, 0xffff, RZ, 0xc0, !PT ;  /* 0x0000ffff1d1d7812 */ /* 0x000fc600078ec0ff */
[----:B------:R-:W4:Y:S04]  /*0880*/  LDG.E.64.CONSTANT R40, desc[UR14][R26.64+0x5000] ;  /* 0x0050000e1a287981 */ /* 0x000f28000c1e9b00 */
[----:B---3--:R-:W3:Y:S04]  /*0890*/  LDG.E.64.CONSTANT R22, desc[UR14][R26.64] ;  /* 0x0000000e1a167981 */ /* 0x008ee8000c1e9b00 */
[----:B------:R-:W3:Y:S04]  /*08a0*/  LDG.E.64.CONSTANT R32, desc[UR14][R26.64+0xa000] ;  /* 0x00a0000e1a207981 */ /* 0x000ee8000c1e9b00 */
[----:B------:R-:W3:Y:S04]  /*08b0*/  LDG.E.64.CONSTANT R34, desc[UR14][R16.64+0x19000] ;  /* 0x0190000e10227981 */ /* 0x000ee8000c1e9b00 */
[----:B------:R-:W3:Y:S01]  /*08c0*/  LDG.E.64.CONSTANT R36, desc[UR14][R26.64+0xf000] ;  /* 0x00f0000e1a247981 */ /* 0x000ee2000c1e9b00 */
[----:B--2---:R-:W-:-:S06]  /*08d0*/  FADD.FTZ R9, R19, UR6 ;  /* 0x0000000613097e21 */ /* 0x004fcc0008010000 */
[----:B------:R-:W2:Y:S01]  /*08e0*/  MUFU.RSQ R9, R9 ;  /* 0x0000000900097308 */ /* 0x000ea20000001400 */
[----:B----4-:R-:W-:-:S05]  /*08f0*/  HADD2.F32 R15, -RZ, R12.H0_H0 ;  /* 0x2000000cff0f7230 */ /* 0x010fca0000004100 */
[----:B-1----:R-:W-:Y:S01]  /*0900*/  FADD.FTZ R14, -R18, R15 ;  /* 0x0000000f120e7221 */ /* 0x002fe20000010100 */
[----:B------:R-:W-:-:S05]  /*0910*/  HADD2.F32 R15, -RZ, R12.H1_H1 ;  /* 0x3000000cff0f7230 */ /* 0x000fca0000004100 */
[C---:B------:R-:W-:Y:S01]  /*0920*/  FADD.FTZ R12, -R18.reuse, R15 ;  /* 0x0000000f120c7221 */ /* 0x040fe20000010100 */
[--C-:B------:R-:W-:Y:S02]  /*0930*/  HADD2.F32 R15, -RZ, R13.reuse.H0_H0 ;  /* 0x2000000dff0f7230 */ /* 0x100fe40000004100 */
[----:B--2---:R-:W-:Y:S01]  /*0940*/  FMUL.FTZ R30, R9, R14 ;  /* 0x0000000e091e7220 */ /* 0x004fe20000410000 */
[----:B------:R-:W-:Y:S02]  /*0950*/  HADD2.F32 R13, -RZ, R13.H1_H1 ;  /* 0x3000000dff0d7230 */ /* 0x000fe40000004100 */
[----:B------:R-:W-:-:S04]  /*0960*/  FADD.FTZ R14, -R18, R15 ;  /* 0x0000000f120e7221 */ /* 0x000fc80000010100 */
[C---:B------:R-:W-:Y:S01]  /*0970*/  FMUL.FTZ R15, R9.reuse, R14 ;  /* 0x0000000e090f7220 */ /* 0x040fe20000410000 */
[----:B------:R-:W-:Y:S01]  /*0980*/  FADD.FTZ R14, -R18, R13 ;  /* 0x0000000d120e7221 */ /* 0x000fe20000010100 */
[--C-:B------:R-:W-:Y:S01]  /*0990*/  HADD2.F32 R13, -RZ, R24.reuse.H0_H0 ;  /* 0x20000018ff0d7230 */ /* 0x100fe20000004100 */
[----:B------:R-:W-:Y:S01]  /*09a0*/  STL [R1+0xfc], R39 ;  /* 0x0000fc2701007387 */ /* 0x000fe20000100800 */
[C---:B------:R-:W-:Y:S01]  /*09b0*/  FMUL.FTZ R19, R9.reuse, R12 ;  /* 0x0000000c09137220 */ /* 0x040fe20000410000 */
[----:B-----5:R-:W-:Y:S02]  /*09c0*/  FFMA.FTZ R55, R0, R30, R5 ;  /* 0x0000001e00377223 */ /* 0x020fe40000010005 */
[----:B------:R1:W-:Y:S01]  /*09d0*/  STL [R1+0x3c], R30 ;  /* 0x00003c1e01007387 */ /* 0x0003e20000100800 */
[----:B------:R-:W-:Y:S01]  /*09e0*/  FFMA.FTZ R57, R2, R19, R6 ;  /* 0x0000001302397223 */ /* 0x000fe20000010006 */
[----:B------:R-:W-:Y:S02]  /*09f0*/  FMUL.FTZ R14, R9, R14 ;  /* 0x0000000e090e7220 */ /* 0x000fe40000410000 */
[----:B------:R2:W-:Y:S01]  /*0a00*/  STL [R1+0x7c], R19 ;  /* 0x00007c1301007387 */ /* 0x0005e20000100800 */
[----:B-1----:R-:W-:Y:S01]  /*0a10*/  FADD.FTZ R30, -R18, R13 ;  /* 0x0000000d121e7221 */ /* 0x002fe20000010100 */
[----:B------:R-:W-:-:S03]  /*0a20*/  HADD2.F32 R13, -RZ, R24.H1_H1 ;  /* 0x30000018ff0d7230 */ /* 0x000fc60000004100 */
[----:B--2---:R-:W-:Y:S01]  /*0a30*/  FMUL.FTZ R19, R9, R30 ;  /* 0x0000001e09137220 */ /* 0x004fe20000410000 */
[----:B------:R-:W-:Y:S01]  /*0a40*/  STL [R1+0x74], R15 ;  /* 0x0000740f01007387 */ /* 0x000fe20000100800 */
[----:B------:R-:W-:Y:S02]  /*0a50*/  FADD.FTZ R24, -R18, R13 ;  /* 0x0000000d12187221 */ /* 0x000fe40000010100 */
[----:B------:R-:W-:Y:S01]  /*0a60*/  FFMA.FTZ R13, R0, R19, R5 ;  /* 0x00000013000d7223 */ /* 0x000fe20000010005 */
[----:B------:R-:W-:Y:S01]  /*0a70*/  STL [R1+0x88], R14 ;  /* 0x0000880e01007387 */ /* 0x000fe20000100800 */
[----:B------:R-:W-:-:S03]  /*0a80*/  HADD2.F32 R30, -RZ, R25.H1_H1 ;  /* 0x30000019ff1e7230 */ /* 0x000fc60000004100 */
[----:B------:R1:W-:Y:S01]  /*0a90*/  STL [R1+0x84], R19 ;  /* 0x0000841301007387 */ /* 0x0003e20000100800 */
[----:B------:R-:W-:Y:S01]  /*0aa0*/  FMUL.FTZ R12, R55, -1.4426950216293334961 ;  /* 0xbfb8aa3b370c7820 */ /* 0x000fe20000410000 */
[C---:B------:R-:W-:Y:S01]  /*0ab0*/  FADD.FTZ R30, -R18.reuse, R30 ;  /* 0x0000001e121e7221 */ /* 0x040fe20000010100 */
[----:B-1----:R-:W-:Y:S02]  /*0ac0*/  HADD2.F32 R19, -RZ, R25.H0_H0 ;  /* 0x20000019ff137230 */ /* 0x002fe40000004100 */
[C---:B------:R-:W-:Y:S01]  /*0ad0*/  FMUL.FTZ R24, R9.reuse, R24 ;  /* 0x0000001809187220 */ /* 0x040fe20000410000 */
[----:B------:R-:W-:Y:S02]  /*0ae0*/  HADD2.F32 R25, -RZ, R10.H0_H0 ;  /* 0x2000000aff197230 */ /* 0x000fe40000004100 */
[----:B------:R-:W-:Y:S01]  /*0af0*/  FADD.FTZ R19, -R18, R19 ;  /* 0x0000001312137221 */ /* 0x000fe20000010100 */
[----:B------:R-:W1:Y:S01]  /*0b00*/  MUFU.EX2 R12, R12 ;  /* 0x0000000c000c7308 */ /* 0x000e620000000800 */
[----:B------:R-:W-:-:S02]  /*0b10*/  FMUL.FTZ R31, R9, R30 ;  /* 0x0000001e091f7220 */ /* 0x000fc40000410000 */
[----:B------:R-:W-:Y:S01]  /*0b20*/  FMUL.FTZ R19, R9, R19 ;  /* 0x0000001309137220 */ /* 0x000fe20000410000 */
[----:B------:R-:W-:Y:S01]  /*0b30*/  FFMA.FTZ R49, R3, R15, R7 ;  /* 0x0000000f03317223 */ /* 0x000fe20000010007 */
[----:B------:R-:W-:Y:S02]  /*0b40*/  HADD2.F32 R30, -RZ, R10.H1_H1 ;  /* 0x3000000aff1e7230 */ /* 0x000fe40000004100 */
[----:B------:R-:W-:Y:S01]  /*0b50*/  FMUL.FTZ R50, R57, -1.4426950216293334961 ;  /* 0xbfb8aa3b39327820 */ /* 0x000fe20000410000 */
[----:B------:R-:W-:Y:S01]  /*0b60*/  FADD.FTZ R10, -R18, R25 ;  /* 0x00000019120a7221 */ /* 0x000fe20000010100 */
[----:B------:R-:W-:Y:S01]  /*0b70*/  STL [R1+0x94], R24 ;  /* 0x0000941801007387 */ /* 0x000fe20000100800 */
[----:B------:R-:W-:Y:S01]  /*0b80*/  FMUL.FTZ R47, R49, -1.4426950216293334961 ;  /* 0xbfb8aa3b312f7820 */ /* 0x000fe20000410000 */
[----:B------:R-:W-:Y:S02]  /*0b90*/  FFMA.FTZ R25, R4, R31, R8 ;  /* 0x0000001f04197223 */ /* 0x000fe40000010008 */
[----:B------:R-:W-:Y:S01]  /*0ba0*/  STL [R1+0x90], R19 ;  /* 0x0000901301007387 */ /* 0x000fe20000100800 */
[----:B------:R-:W2:Y:S03]  /*0bb0*/  MUFU.EX2 R50, R50 ;  /* 0x0000003200327308 */ /* 0x000ea60000000800 */
[----:B------:R4:W-:Y:S01]  /*0bc0*/  STL [R1+0x8c], R31 ;  /* 0x00008c1f01007387 */ /* 0x0009e20000100800 */
[----:B------:R-:W-:-:S04]  /*0bd0*/  FADD.FTZ R30, -R18, R30 ;  /* 0x0000001e121e7221 */ /* 0x000fc80000010100 */
[----:B------:R-:W0:Y:S01]  /*0be0*/  MUFU.EX2 R47, R47 ;  /* 0x0000002f002f7308 */ /* 0x000e220000000800 */
[C---:B----4-:R-:W-:Y:S01]  /*0bf0*/  FMUL.FTZ R31, R9.reuse, R10 ;  /* 0x0000000a091f7220 */ /* 0x050fe20000410000 */
[--C-:B------:R-:W-:Y:S02]  /*0c00*/  HADD2.F32 R10, -RZ, R11.reuse.H0_H0 ;  /* 0x2000000bff0a7230 */ /* 0x100fe40000004100 */
[----:B------:R-:W-:Y:S01]  /*0c10*/  FFMA.FTZ R48, R4, R14, R8 ;  /* 0x0000000e04307223 */ /* 0x000fe20000010008 */
[----:B------:R-:W-:Y:S01]  /*0c20*/  FMUL.FTZ R39, R9, R30 ;  /* 0x0000001e09277220 */ /* 0x000fe20000410000 */
[----:B-1----:R-:W-:Y:S01]  /*0c30*/  FADD.FTZ R12, R12, 1 ;  /* 0x3f8000000c0c7421 */ /* 0x002fe20000010000 */
[----:B------:R-:W-:Y:S01]  /*0c40*/  STL [R1+0x80], R31 ;  /* 0x0000801f01007387 */ /* 0x000fe20000100800 */
[----:B------:R-:W-:Y:S01]  /*0c50*/  FADD.FTZ R10, -R18, R10 ;  /* 0x0000000a120a7221 */ /* 0x000fe20000010100 */
[----:B------:R-:W-:Y:S01]  /*0c60*/  FMUL.FTZ R58, R48, -1.4426950216293334961 ;  /* 0xbfb8aa3b303a7820 */ /* 0x000fe20000410000 */
[----:B--2---:R-:W-:Y:S01]  /*0c70*/  FADD.FTZ R50, R50, 1 ;  /* 0x3f80000032327421 */ /* 0x004fe20000010000 */
[----:B------:R-:W-:-:S02]  /*0c80*/  HADD2.F32 R11, -RZ, R11.H1_H1 ;  /* 0x3000000bff0b7230 */ /* 0x000fc40000004100 */
[----:B------:R-:W-:Y:S01]  /*0c90*/  FMUL.FTZ R10, R9, R10 ;  /* 0x0000000a090a7220 */ /* 0x000fe20000410000 */
[----:B------:R-:W-:Y:S01]  /*0ca0*/  STL [R1+0x78], R39 ;  /* 0x0000782701007387 */ /* 0x000fe20000100800 */
[----:B------:R-:W1:Y:S02]  /*0cb0*/  MUFU.RCP R12, R12 ;  /* 0x0000000c000c7308 */ /* 0x000e640000001000 */
[----:B------:R-:W-:Y:S01]  /*0cc0*/  FFMA.FTZ R43, R3, R10, R7 ;  /* 0x0000000a032b7223 */ /* 0x000fe20000010007 */
[----:B------:R2:W-:Y:S01]  /*0cd0*/  STL [R1+0x70], R10 ;  /* 0x0000700a01007387 */ /* 0x0005e20000100800 */
[----:B0-----:R-:W-:-:S03]  /*0ce0*/  FADD.FTZ R56, R47, 1 ;  /* 0x3f8000002f387421 */ /* 0x001fc60000010000 */
[----:B------:R-:W4:Y:S01]  /*0cf0*/  LDG.E.64.CONSTANT R14, desc[UR14][R16.64+0x1e000] ;  /* 0x01e0000e100e7981 */ /* 0x000f22000c1e9b00 */
[----:B------:R-:W0:Y:S01]  /*0d00*/  MUFU.EX2 R58, R58 ;  /* 0x0000003a003a7308 */ /* 0x000e220000000800 */
[----:B--2---:R-:W-:-:S04]  /*0d10*/  MOV R10, 0x400 ;  /* 0x00000400000a7802 */ /* 0x004fc80000000f00 */
[----:B------:R-:W-:-:S03]  /*0d20*/  IADD3 R10, PT, PT, R10, 0x2800, RZ ;  /* 0x000028000a0a7810 */ /* 0x000fc60007ffe0ff */
[----:B------:R-:W2:Y:S01]  /*0d30*/  MUFU.RCP R54, R50 ;  /* 0x0000003200367308 */ /* 0x000ea20000001000 */
[----:B------:R-:W-:Y:S01]  /*0d40*/  FADD.FTZ R11, -R18, R11 ;  /* 0x0000000b120b7221 */ /* 0x000fe20000010100 */
[----:B------:R-:W-:Y:S01]  /*0d50*/  FFMA.FTZ R42, R2, R39, R6 ;  /* 0x00000027022a7223 */ /* 0x000fe20000010006 */
[----:B------:R-:W-:Y:S01]  /*0d60*/  LEA R10, R61, R10, 0x18 ;  /* 0x0000000a3d0a7211 */ /* 0x000fe200078ec0ff */
[----:B------:R-:W-:-:S04]  /*0d70*/  FFMA.FTZ R45, R0, R31, R5 ;  /* 0x0000001f002d7223 */ /* 0x000fc80000010005 */
[----:B------:R-:W3:Y:S01]  /*0d80*/  MUFU.RCP R56, R56 ;  /* 0x0000003800387308 */ /* 0x000ee20000001000 */
[----:B------:R-:W-:Y:S02]  /*0d90*/  IMAD R29, R29, 0x28, R10 ;  /* 0x000000281d1d7824 */ /* 0x000fe400078e020a */
[----:B------:R-:W-:Y:S01]  /*0da0*/  FMUL.FTZ R39, R9, R11 ;  /* 0x0000000b09277220 */ /* 0x000fe20000410000 */
[--C-:B------:R-:W-:Y:S02]  /*0db0*/  HADD2.F32 R10, -RZ, R20.reuse.H0_H0 ;  /* 0x20000014ff0a7230 */ /* 0x100fe40000004100 */
[----:B-1----:R-:W-:Y:S01]  /*0dc0*/  FADD.FTZ R11, -R12, 1 ;  /* 0x3f8000000c0b7421 */ /* 0x002fe20000010100 */
[----:B0-----:R-:W-:Y:S01]  /*0dd0*/  FADD.FTZ R58, R58, 1 ;  /* 0x3f8000003a3a7421 */ /* 0x001fe20000010000 */
[----:B------:R-:W-:Y:S01]  /*0de0*/  HADD2.F32 R20, -RZ, R20.H1_H1 ;  /* 0x30000014ff147230 */ /* 0x000fe20000004100 */
[----:B------:R-:W4:Y:S01]  /*0df0*/  LDG.E.64.CONSTANT R30, desc[UR14][R26.64+0x14000] ;  /* 0x0140000e1a1e7981 */ /* 0x000f22000c1e9b00 */
[----:B------:R-:W-:Y:S01]  /*0e00*/  FADD.FTZ R10, -R18, R10 ;  /* 0x0000000a120a7221 */ /* 0x000fe20000010100 */
[----:B------:R-:W-:Y:S01]  /*0e10*/  LEA R28, R28, R29, 0x3 ;  /* 0x0000001d1c1c7211 */ /* 0x000fe200078e18ff */
[----:B------:R-:W-:Y:S01]  /*0e20*/  FFMA.FTZ R55, R55, R11, 1 ;  /* 0x3f80000037377423 */ /* 0x000fe2000001000b */
[----:B------:R0:W-:Y:S01]  /*0e30*/  STL [R1+0x6c], R39 ;  /* 0x00006c2701007387 */ /* 0x0001e20000100800 */
[----:B------:R-:W-:Y:S01]  /*0e40*/  FFMA.FTZ R47, R4, R39, R8 ;  /* 0x00000027042f7223 */ /* 0x000fe20000010008 */
[----:B------:R-:W-:Y:S01]  /*0e50*/  FMUL.FTZ R11, R9, R10 ;  /* 0x0000000a090b7220 */ /* 0x000fe20000410000 */
[----:B--2---:R-:W-:Y:S01]  /*0e60*/  FADD.FTZ R61, -R54, 1 ;  /* 0x3f800000363d7421 */ /* 0x004fe20000010100 */
[----:B------:R-:W-:Y:S01]  /*0e70*/  FADD.FTZ R20, -R18, R20 ;  /* 0x0000001412147221 */ /* 0x000fe20000010100 */
[----:B------:R-:W1:Y:S01]  /*0e80*/  MUFU.RCP R58, R58 ;  /* 0x0000003a003a7308 */ /* 0x000e620000001000 */
[----:B------:R2:W-:Y:S01]  /*0e90*/  STL [R1+0xa0], R28 ;  /* 0x0000a01c01007387 */ /* 0x0005e20000100800 */
[----:B0-----:R-:W-:-:S03]  /*0ea0*/  HADD2.F32 R39, -RZ, R21.H0_H0 ;  /* 0x20000015ff277230 */ /* 0x001fc60000004100 */
[----:B------:R3:W-:Y:S01]  /*0eb0*/  STL [R1+0x68], R11 ;  /* 0x0000680b01007387 */ /* 0x0007e20000100800 */
[----:B------:R-:W-:Y:S01]  /*0ec0*/  FFMA.FTZ R10, R0, R11, R5 ;  /* 0x0000000b000a7223 */ /* 0x000fe20000010005 */
[----:B------:R-:W-:Y:S01]  /*0ed0*/  FFMA.FTZ R57, R57, R61, 1 ;  /* 0x3f80000039397423 */ /* 0x000fe2000001003d */
[----:B------:R-:W-:Y:S01]  /*0ee0*/  HADD2.F32 R21, -RZ, R21.H1_H1 ;  /* 0x30000015ff157230 */ /* 0x000fe20000004100 */
[----:B------:R-:W-:Y:S01]  /*0ef0*/  MOV R61, R39 ;  /* 0x00000027003d7202 */ /* 0x000fe20000000f00 */
[----:B------:R-:W-:Y:S01]  /*0f00*/  FMUL.FTZ R39, R9, R20 ;  /* 0x0000001409277220 */ /* 0x000fe20000410000 */
[----:B--2---:R-:W2:Y:S01]  /*0f10*/  LDG.E.64.CONSTANT R28, desc[UR14][R26.64+0x19000] ;  /* 0x0190000e1a1c7981 */ /* 0x004ea2000c1e9b00 */
[----:B---3--:R-:W-:Y:S02]  /*0f20*/  FADD.FTZ R11, -R56, 1 ;  /* 0x3f800000380b7421 */ /* 0x008fe40000010100 */
[----:B------:R-:W-:Y:S01]  /*0f30*/  FADD.FTZ R61, -R18, R61 ;  /* 0x0000003d123d7221 */ /* 0x000fe20000010100 */
[----:B------:R-:W-:Y:S01]  /*0f40*/  FMUL.FTZ R20, R12, R55 ;  /* 0x000000370c147220 */ /* 0x000fe20000410000 */
[----:B------:R-:W-:Y:S01]  /*0f50*/  FMUL.FTZ R53, R13, -1.4426950216293334961 ;  /* 0xbfb8aa3b0d357820 */ /* 0x000fe20000410000 */
[----:B------:R-:W-:Y:S01]  /*0f60*/  FFMA.FTZ R49, R49, R11, 1 ;  /* 0x3f80000031317423 */ /* 0x000fe2000001000b */
[----:B------:R-:W-:Y:S01]  /*0f70*/  FFMA.FTZ R11, R2, R39, R6 ;  /* 0x00000027020b7223 */ /* 0x000fe20000010006 */
[----:B------:R-:W-:Y:S01]  /*0f80*/  MOV R12, R21 ;  /* 0x00000015000c7202 */ /* 0x000fe20000000f00 */
[----:B------:R0:W-:Y:S01]  /*0f90*/  STL [R1+0x64], R39 ;  /* 0x0000642701007387 */ /* 0x0001e20000100800 */
[----:B------:R-:W-:Y:S01]  /*0fa0*/  FMUL.FTZ R21, R54, R57 ;  /* 0x0000003936157220 */ /* 0x000fe20000410000 */
[----:B------:R-:W-:-:S02]  /*0fb0*/  FMUL.FTZ R55, R11, -1.4426950216293334961 ;  /* 0xbfb8aa3b0b377820 */ /* 0x000fc40000410000 */
[----:B------:R-:W-:Y:S01]  /*0fc0*/  FADD.FTZ R57, -R18, R12 ;  /* 0x0000000c12397221 */ /* 0x000fe20000010100 */
[----:B------:R-:W-:Y:S01]  /*0fd0*/  FMUL.FTZ R56, R56, R49 ;  /* 0x0000003138387220 */ /* 0x000fe20000410000 */
[----:B------:R3:W-:Y:S01]  /*0fe0*/  MUFU.EX2 R54, R55 ;  /* 0x0000003700367308 */ /* 0x0007e20000000800 */
[----:B------:R-:W-:Y:S01]  /*0ff0*/  FFMA.FTZ R24, R2, R24, R6 ;  /* 0x0000001802187223 */ /* 0x000fe20000010006 */
[--C-:B------:R-:W-:Y:S01]  /*1000*/  FFMA.FTZ R19, R3, R19, R7.reuse ;  /* 0x0000001303137223 */ /* 0x100fe20000010007 */
[----:B------:R-:W-:Y:S01]  /*1010*/  FMUL.FTZ R46, R25, -1.4426950216293334961 ;  /* 0xbfb8aa3b192e7820 */ /* 0x000fe20000410000 */
[----:B0-----:R-:W-:Y:S01]  /*1020*/  FMUL.FTZ R39, R9, R61 ;  /* 0x0000003d09277220 */ /* 0x001fe20000410000 */
[----:B-1----:R-:W-:Y:S01]  /*1030*/  FADD.FTZ R49, -R58, 1 ;  /* 0x3f8000003a317421 */ /* 0x002fe20000010100 */
[----:B------:R-:W-:Y:S01]  /*1040*/  FMUL.FTZ R44, R43, -1.4426950216293334961 ;  /* 0xbfb8aa3b2b2c7820 */ /* 0x000fe20000410000 */
[----:B------:R-:W2:Y:S01]  /*1050*/  LDG.E.64.CONSTANT R16, desc[UR14][R16.64+0x23000] ;  /* 0x0230000e10107981 */ /* 0x000ea2000c1e9b00 */
[----:B------:R-:W-:Y:S01]  /*1060*/  FFMA.FTZ R12, R3, R39, R7 ;  /* 0x00000027030c7223 */ /* 0x000fe20000010007 */
[----:B---3--:R-:W-:-:S02]  /*1070*/  HADD2.F32 R55, -RZ, R38.H0_H0 ;  /* 0x20000026ff377230 */ /* 0x008fc40000004100 */
[----:B------:R0:W-:Y:S01]  /*1080*/  STL [R1+0x60], R39 ;  /* 0x0000602701007387 */ /* 0x0001e20000100800 */
[----:B------:R-:W-:Y:S02]  /*1090*/  FFMA.FTZ R49, R48, R49, 1 ;  /* 0x3f80000030317423 */ /* 0x000fe40000010031 */
[----:B------:R-:W-:Y:S01]  /*10a0*/  FADD.FTZ R55, -R18, R55 ;  /* 0x0000003712377221 */ /* 0x000fe20000010100 */
[----:B0-----:R-:W-:Y:S01]  /*10b0*/  FMUL.FTZ R39, R9, R57 ;  /* 0x0000003909277220 */ /* 0x001fe20000410000 */
[----:B------:R-:W-:-:S03]  /*10c0*/  FMUL.FTZ R58, R58, R49 ;  /* 0x000000313a3a7220 */ /* 0x000fc60000410000 */
[----:B------:R-:W-:Y:S01]  /*10d0*/  FFMA.FTZ R48, R4, R39, R8 ;  /* 0x0000002704307223 */ /* 0x000fe20000010008 */
[----:B------:R0:W-:Y:S03]  /*10e0*/  STL [R1+0x5c], R39 ;  /* 0x00005c2701007387 */ /* 0x0001e60000100800 */
[----:B------:R-:W-:Y:S01]  /*10f0*/  FMUL.FTZ R49, R48, -1.4426950216293334961 ;  /* 0xbfb8aa3b30317820 */ /* 0x000fe20000410000 */
[----:B0-----:R-:W-:-:S03]  /*1100*/  FMUL.FTZ R39, R9, R55 ;  /* 0x0000003709277220 */ /* 0x001fc60000410000 */
[----:B------:R0:W-:Y:S02]  /*1110*/  MUFU.EX2 R55, R49 ;  /* 0x0000003100377308 */ /* 0x0001e40000000800 */
[----:B------:R1:W-:Y:S01]  /*1120*/  STL [R1+0x58], R39 ;  /* 0x0000582701007387 */ /* 0x0003e20000100800 */
[----:B0-----:R-:W-:Y:S01]  /*1130*/  FFMA.FTZ R49, R0, R39, R5 ;  /* 0x0000002700317223 */ /* 0x001fe20000010005 */
[----:B-1----:R-:W-:-:S05]  /*1140*/  HADD2.F32 R39, -RZ, R22.H0_H0 ;  /* 0x20000016ff277230 */ /* 0x002fca0000004100 */
[----:B------:R-:W-:Y:S02]  /*1150*/  FMUL.FTZ R20, R39, R20 ;  /* 0x0000001427147220 */ /* 0x000fe40000410000 */
[----:B------:R-:W3:Y:S01]  /*1160*/  LDL.LU R39, [R1+0xfc] ;  /* 0x0000fc0001277983 */ /* 0x000ee20000300800 */
[----:B------:R-:W0:Y:S01]  /*1170*/  MUFU.EX2 R53, R53 ;  /* 0x0000003500357308 */ /* 0x000e220000000800 */
[----:B------:R-:W-:Y:S01]  /*1180*/  FMUL.FTZ R51, R24, -1.4426950216293334961 ;  /* 0xbfb8aa3b18337820 */ /* 0x000fe20000410000 */
[----:B------:R-:W-:-:S06]  /*1190*/  FMUL.FTZ R52, R19, -1.4426950216293334961 ;  /* 0xbfb8aa3b13347820 */ /* 0x000fcc0000410000 */
[----:B------:R-:W1:Y:S08]  /*11a0*/  MUFU.EX2 R51, R51 ;  /* 0x0000003300337308 */ /* 0x000e700000000800 */
[----:B------:R-:W1:Y:S01]  /*11b0*/  MUFU.EX2 R52, R52 ;  /* 0x0000003400347308 */ /* 0x000e620000000800 */
[----:B0-----:R-:W-:Y:S01]  /*11c0*/  FADD.FTZ R53, R53, 1 ;  /* 0x3f80000035357421 */ /* 0x001fe20000010000 */
[----:B------:R-:W-:-:S06]  /*11d0*/  FMUL.FTZ R60, R45, -1.4426950216293334961 ;  /* 0xbfb8aa3b2d3c7820 */ /* 0x000fcc0000410000 */
[----:B------:R-:W0:Y:S01]  /*11e0*/  MUFU.EX2 R46, R46 ;  /* 0x0000002e002e7308 */ /* 0x000e220000000800 */
[----:B-1----:R-:W-:Y:S01]  /*11f0*/  FADD.FTZ R51, R51, 1 ;  /* 0x3f80000033337421 */ /* 0x002fe20000010000 */
[----:B------:R-:W-:-:S06]  /*1200*/  HADD2.F32 R22, -RZ, R22.H1_H1 ;  /* 0x30000016ff167230 */ /* 0x000fcc0000004100 */
[----:B------:R-:W-:Y:S01]  /*1210*/  MUFU.RCP R53, R53 ;  /* 0x0000003500357308 */ /* 0x000fe20000001000 */
[----:B------:R-:W-:Y:S01]  /*1220*/  FMUL.FTZ R21, R22, R21 ;  /* 0x0000001516157220 */ /* 0x000fe20000410000 */
[----:B------:R-:W-:Y:S01]  /*1230*/  FADD.FTZ R52, R52, 1 ;  /* 0x3f80000034347421 */ /* 0x000fe20000010000 */
[----:B------:R-:W-:-:S05]  /*1240*/  HADD2.F32 R22, -RZ, R23.H0_H0 ;  /* 0x20000017ff167230 */ /* 0x000fca0000004100 */
[----:B------:R-:W1:Y:S01]  /*1250*/  MUFU.EX2 R60, R60 ;  /* 0x0000003c003c7308 */ /* 0x000e620000000800 */
[----:B0-----:R-:W-:-:S07]  /*1260*/  FADD.FTZ R46, R46, 1 ;  /* 0x3f8000002e2e7421 */ /* 0x001fce0000010000 */
[----:B------:R-:W0:Y:S01]  /*1270*/  MUFU.RCP R51, R51 ;  /* 0x0000003300337308 */ /* 0x000e220000001000 */
[----:B------:R-:W-:Y:S01]  /*1280*/  FMUL.FTZ R22, R22, R56 ;  /* 0x0000003816167220 */ /* 0x000fe20000410000 */
[----:B------:R-:W-:Y:S01]  /*1290*/  FMUL.FTZ R59, R42, -1.4426950216293334961 ;  /* 0xbfb8aa3b2a3b7820 */ /* 0x000fe20000410000 */
[----:B------:R-:W-:Y:S01]  /*12a0*/  FMUL.FTZ R50, R47, -1.4426950216293334961 ;  /* 0xbfb8aa3b2f327820 */ /* 0x000fe20000410000 */
[----:B------:R-:W-:-:S04]  /*12b0*/  HADD2.F32 R38, -RZ, R38.H1_H1 ;  /* 0x30000026ff267230 */ /* 0x000fc80000004100 */
[----:B------:R-:W0:Y:S01]  /*12c0*/  MUFU.RCP R52, R52 ;  /* 0x0000003400347308 */ /* 0x000e220000001000 */
[----:B------:R-:W-:-:S07]  /*12d0*/  HADD2.F32 R23, -RZ, R23.H1_H1 ;  /* 0x30000017ff177230 */ /* 0x000fce0000004100 */
[----:B------:R0:W-:Y:S01]  /*12e0*/  MUFU.RCP R56, R46 ;  /* 0x0000002e00387308 */ /* 0x0001e20000001000 */
[----:B-1----:R-:W-:Y:S01]  /*12f0*/  FADD.FTZ R60, R60, 1 ;  /* 0x3f8000003c3c7421 */ /* 0x002fe20000010000 */
[----:B------:R-:W-:Y:S01]  /*1300*/  FADD.FTZ R38, -R18, R38 ;  /* 0x0000002612267221 */ /* 0x000fe20000010100 */
[----:B0-----:R-:W-:-:S05]  /*1310*/  FADD.FTZ R46, -R53, 1 ;  /* 0x3f800000352e7421 */ /* 0x001fca0000010100 */
[----:B------:R-:W0:Y:S01]  /*1320*/  MUFU.EX2 R44, R44 ;  /* 0x0000002c002c7308 */ /* 0x000e220000000800 */
[----:B------:R-:W-:Y:S01]  /*1330*/  FFMA.FTZ R46, R13, R46, 1 ;  /* 0x3f8000000d2e7423 */ /* 0x000fe2000001002e */
[----:B------:R-:W-:Y:S01]  /*1340*/  FADD.FTZ R13, -R51, 1 ;  /* 0x3f800000330d7421 */ /* 0x000fe20000010100 */
[----:B------:R-:W-:-:S05]  /*1350*/  FMUL.FTZ R23, R23, R58 ;  /* 0x0000003a17177220 */ /* 0x000fca0000410000 */
[----:B------:R-:W1:Y:S01]  /*1360*/  MUFU.EX2 R59, R59 ;  /* 0x0000003b003b7308 */ /* 0x000e620000000800 */
[----:B------:R-:W-:Y:S01]  /*1370*/  FMUL.FTZ R58, R53, R46 ;  /* 0x0000002e353a7220 */ /* 0x000fe20000410000 */
[----:B------:R-:W-:-:S06]  /*1380*/  FFMA.FTZ R13, R24, R13, 1 ;  /* 0x3f800000180d7423 */ /* 0x000fcc000001000d */
[----:B------:R-:W1:Y:S01]  /*1390*/  MUFU.EX2 R50, R50 ;  /* 0x0000003200327308 */ /* 0x000e620000000800 */
[----:B------:R-:W-:Y:S01]  /*13a0*/  FADD.FTZ R53, -R52, 1 ;  /* 0x3f80000034357421 */ /* 0x000fe20000010100 */
[----:B------:R-:W-:-:S06]  /*13b0*/  FMUL.FTZ R51, R51, R13 ;  /* 0x0000000d33337220 */ /* 0x000fcc0000410000 */
[----:B------:R0:W1:Y:S01]  /*13c0*/  MUFU.RCP R46, R60 ;  /* 0x0000003c002e7308 */ /* 0x0000620000001000 */
[----:B------:R-:W-:Y:S01]  /*13d0*/  FFMA.FTZ R19, R19, R53, 1 ;  /* 0x3f80000013137423 */ /* 0x000fe20000010035 */
[----:B0-----:R-:W-:-:S04]  /*13e0*/  FMUL.FTZ R60, R9, R38 ;  /* 0x00000026093c7220 */ /* 0x001fc80000410000 */
[----:B------:R-:W-:Y:S01]  /*13f0*/  FFMA.FTZ R13, R2, R60, R6 ;  /* 0x0000003c020d7223 */ /* 0x000fe20000010006 */
[----:B------:R0:W-:Y:S01]  /*1400*/  STL [R1+0x38], R60 ;  /* 0x0000383c01007387 */ /* 0x0001e20000100800 */
[----:B------:R-:W-:Y:S01]  /*1410*/  FADD.FTZ R53, R44, 1 ;  /* 0x3f8000002c357421 */ /* 0x000fe20000010000 */
[----:B-1----:R-:W-:Y:S01]  /*1420*/  FADD.FTZ R59, R59, 1 ;  /* 0x3f8000003b3b7421 */ /* 0x002fe20000010000 */
[----:B------:R-:W-:Y:S01]  /*1430*/  FADD.FTZ R50, R50, 1 ;  /* 0x3f80000032327421 */ /* 0x000fe20000010000 */
[----:B0-----:R-:W-:Y:S01]  /*1440*/  FMUL.FTZ R60, R10, -1.4426950216293334961 ;  /* 0xbfb8aa3b0a3c7820 */ /* 0x001fe20000410000 */
[----:B------:R-:W-:Y:S01]  /*1450*/  FADD.FTZ R44, -R56, 1 ;  /* 0x3f800000382c7421 */ /* 0x000fe20000010100 */
[----:B------:R-:W-:Y:S08]  /*1460*/  MUFU.RCP R24, R59 ;  /* 0x0000003b00187308 */ /* 0x000ff00000001000 */
[----:B------:R-:W0:Y:S01]  /*1470*/  MUFU.EX2 R60, R60 ;  /* 0x0000003c003c7308 */ /* 0x000e220000000800 */
[----:B------:R-:W-:Y:S01]  /*1480*/  FFMA.FTZ R25, R25, R44, 1 ;  /* 0x3f80000019197423 */ /* 0x000fe2000001002c */
[----:B------:R-:W-:-:S06]  /*1490*/  FMUL.FTZ R57, R12, -1.4426950216293334961 ;  /* 0xbfb8aa3b0c397820 */ /* 0x000fcc0000410000 */
[----:B------:R-:W1:Y:S01]  /*14a0*/  MUFU.RCP R53, R53 ;  /* 0x0000003500357308 */ /* 0x000e620000001000 */
[--C-:B------:R-:W-:Y:S02]  /*14b0*/  HADD2.F32 R38, -RZ, R40.reuse.H0_H0 ;  /* 0x20000028ff267230 */ /* 0x100fe40000004100 */
[----:B------:R-:W-:Y:S01]  /*14c0*/  FMUL.FTZ R25, R56, R25 ;  /* 0x0000001938197220 */ /* 0x000fe20000410000 */
[----:B------:R-:W-:-:S04]  /*14d0*/  HADD2.F32 R40, -RZ, R40.H1_H1 ;  /* 0x30000028ff287230 */ /* 0x000fc80000004100 */
[----:B------:R-:W1:Y:S01]  /*14e0*/  MUFU.RCP R50, R50 ;  /* 0x0000003200327308 */ /* 0x000e620000001000 */
[--C-:B------:R-:W-:Y:S02]  /*14f0*/  HADD2.F32 R56, -RZ, R41.reuse.H0_H0 ;  /* 0x20000029ff387230 */ /* 0x100fe40000004100 */
[----:B------:R-:W-:Y:S01]  /*1500*/  FMUL.FTZ R52, R52, R19 ;  /* 0x0000001334347220 */ /* 0x000fe20000410000 */
[----:B------:R-:W-:Y:S02]  /*1510*/  HADD2.F32 R44, -RZ, R41.H1_H1 ;  /* 0x30000029ff2c7230 */ /* 0x000fe40000004100 */
[----:B------:R-:W-:Y:S01]  /*1520*/  FMUL.FTZ R40, R40, R51 ;  /* 0x0000003328287220 */ /* 0x000fe20000410000 */
[----:B------:R-:W-:Y:S01]  /*1530*/  FADD.FTZ R51, -R46, 1 ;  /* 0x3f8000002e337421 */ /* 0x000fe20000010100 */
[----:B------:R-:W-:Y:S01]  /*1540*/  FMUL.FTZ R41, R56, R52 ;  /* 0x0000003438297220 */ /* 0x000fe20000410000 */
[----:B------:R-:W1:Y:S01]  /*1550*/  MUFU.EX2 R57, R57 ;  /* 0x0000003900397308 */ /* 0x000e620000000800 */
[----:B0-----:R-:W-:Y:S01]  /*1560*/  FADD.FTZ R52, R60, 1 ;  /* 0x3f8000003c347421 */ /* 0x001fe20000010000 */
[----:B------:R-:W-:Y:S01]  /*1570*/  FMUL.FTZ R44, R44, R25 ;  /* 0x000000192c2c7220 */ /* 0x000fe20000410000 */
[----:B------:R-:W-:Y:S01]  /*1580*/  FFMA.FTZ R51, R45, R51, 1 ;  /* 0x3f8000002d337423 */ /* 0x000fe20000010033 */
[----:B------:R-:W-:Y:S01]  /*1590*/  FADD.FTZ R56, -R24, 1 ;  /* 0x3f80000018387421 */ /* 0x000fe20000010100 */
[----:B-1----:R-:W-:-:S03]  /*15a0*/  FADD.FTZ R25, -R53, 1 ;  /* 0x3f80000035197421 */ /* 0x002fc60000010100 */
[----:B------:R0:W1:Y:S01]  /*15b0*/  MUFU.RCP R45, R52 ;  /* 0x00000034002d7308 */ /* 0x0000620000001000 */
[----:B------:R-:W-:Y:S01]  /*15c0*/  FFMA.FTZ R42, R42, R56, 1 ;  /* 0x3f8000002a2a7423 */ /* 0x000fe20000010038 */
[----:B------:R-:W-:Y:S01]  /*15d0*/  FFMA.FTZ R25, R43, R25, 1 ;  /* 0x3f8000002b197423 */ /* 0x000fe20000010019 */
[----:B------:R-:W-:Y:S01]  /*15e0*/  FADD.FTZ R56, R54, 1 ;  /* 0x3f80000036387421 */ /* 0x000fe20000010000 */
[----:B------:R-:W-:Y:S01]  /*15f0*/  FMUL.FTZ R43, R46, R51 ;  /* 0x000000332e2b7220 */ /* 0x000fe20000410000 */
[----:B0-----:R-:W-:Y:S01]  /*1600*/  FADD.FTZ R52, -R50, 1 ;  /* 0x3f80000032347421 */ /* 0x001fe20000010100 */
[----:B------:R-:W-:-:S03]  /*1610*/  FMUL.FTZ R61, R49, -1.4426950216293334961 ;  /* 0xbfb8aa3b313d7820 */ /* 0x000fc60000410000 */
[----:B------:R-:W-:Y:S01]  /*1620*/  FFMA.FTZ R54, R47, R52, 1 ;  /* 0x3f8000002f367423 */ /* 0x000fe20000010034 */
[----:B------:R0:W1:Y:S01]  /*1630*/  MUFU.RCP R46, R56 ;  /* 0x00000038002e7308 */ /* 0x0000620000001000 */
[--C-:B------:R-:W-:Y:S02]  /*1640*/  HADD2.F32 R47, -RZ, R32.reuse.H0_H0 ;  /* 0x20000020ff2f7230 */ /* 0x100fe40000004100 */
[----:B------:R-:W-:Y:S01]  /*1650*/  FADD.FTZ R57, R57, 1 ;  /* 0x3f80000039397421 */ /* 0x000fe20000010000 */
[----:B------:R-:W-:Y:S01]  /*1660*/  FMUL.FTZ R54, R50, R54 ;  /* 0x0000003632367220 */ /* 0x000fe20000410000 */
[----:B------:R-:W-:Y:S01]  /*1670*/  FMUL.FTZ R19, R13, -1.4426950216293334961 ;  /* 0xbfb8aa3b0d137820 */ /* 0x000fe20000410000 */
[----:B------:R-:W-:Y:S01]  /*1680*/  FMUL.FTZ R38, R38, R58 ;  /* 0x0000003a26267220 */ /* 0x000fe20000410000 */
[----:B------:R-:W-:Y:S01]  /*1690*/  FADD.FTZ R50, R55, 1 ;  /* 0x3f80000037327421 */ /* 0x000fe20000010000 */
[----:B------:R-:W-:Y:S01]  /*16a0*/  MUFU.EX2 R61, R61 ;  /* 0x0000003d003d7308 */ /* 0x000fe20000000800 */
[----:B------:R-:W-:-:S02]  /*16b0*/  HADD2.F32 R32, -RZ, R32.H1_H1 ;  /* 0x30000020ff207230 */ /* 0x000fc40000004100 */
[----:B------:R-:W-:Y:S01]  /*16c0*/  FMUL.FTZ R42, R24, R42 ;  /* 0x0000002a182a7220 */ /* 0x000fe20000410000 */
[----:B------:R-:W-:Y:S02]  /*16d0*/  HADD2.F32 R55, -RZ, R33.H1_H1 ;  /* 0x30000021ff377230 */ /* 0x000fe40000004100 */
[----:B------:R-:W-:Y:S02]  /*16e0*/  FMUL.FTZ R53, R53, R25 ;  /* 0x0000001935357220 */ /* 0x000fe40000410000 */
[----:B------:R-:W-:Y:S01]  /*16f0*/  MUFU.EX2 R19, R19 ;  /* 0x0000001300137308 */ /* 0x000fe20000000800 */
[----:B------:R-:W-:Y:S01]  /*1700*/  FMUL.FTZ R32, R32, R42 ;  /* 0x0000002a20207220 */ /* 0x000fe20000410000 */
[----:B------:R-:W-:Y:S01]  /*1710*/  FMUL.FTZ R42, R55, R54 ;  /* 0x00000036372a7220 */ /* 0x000fe20000410000 */
[----:B------:R-:W-:Y:S01]  /*1720*/  HADD2.F32 R54, -RZ, R34.H0_H0 ;  /* 0x20000022ff367230 */ /* 0x000fe20000004100 */
[----:B------:R-:W2:Y:S04]  /*1730*/  LDG.E.64.CONSTANT R24, desc[UR14][R26.64+0x1e000] ;  /* 0x01e0000e1a187981 */ /* 0x000ea8000c1e9b00 */
[----:B------:R-:W-:Y:S01]  /*1740*/  MUFU.RCP R50, R50 ;  /* 0x0000003200327308 */ /* 0x000fe20000001000 */
[----:B------:R-:W-:Y:S01]  /*1750*/  FADD.FTZ R54, -R18, R54 ;  /* 0x0000003612367221 */ /* 0x000fe20000010100 */
[----:B------:R-:W2:Y:S01]  /*1760*/  LDG.E.64.CONSTANT R26, desc[UR14][R26.64+0x23000] ;  /* 0x0230000e1a1a7981 */ /* 0x000ea2000c1e9b00 */
[----:B---3--:R-:W-:-:S02]  /*1770*/  HADD2.F32 R51, -RZ, R39.H0_H0 ;  /* 0x20000027ff337230 */ /* 0x008fc40000004100 */
[----:B------:R-:W-:-:S03]  /*1780*/  HADD2.F32 R52, -RZ, R39.H1_H1 ;  /* 0x30000027ff347230 */ /* 0x000fc60000004100 */
[C---:B0-----:R-:W-:Y:S02]  /*1790*/  FADD.FTZ R56, -R18.reuse, R51 ;  /* 0x0000003312387221 */ /* 0x041fe40000010100 */
[----:B------:R-:W-:Y:S01]  /*17a0*/  FADD.FTZ R52, -R18, R52 ;  /* 0x0000003412347221 */ /* 0x000fe20000010100 */
[----:B------:R0:W3:Y:S01]  /*17b0*/  MUFU.RCP R51, R57 ;  /* 0x0000003900337308 */ /* 0x0000e20000001000 */
[----:B------:R-:W-:Y:S01]  /*17c0*/  FMUL.FTZ R58, R9, R56 ;  /* 0x00000038093a7220 */ /* 0x000fe20000410000 */
[----:B------:R-:W-:Y:S01]  /*17d0*/  FMUL.FTZ R39, R47, R43 ;  /* 0x0000002b2f277220 */ /* 0x000fe20000410000 */
[----:B------:R-:W-:-:S03]  /*17e0*/  FMUL.FTZ R47, R9, R52 ;  /* 0x00000034092f7220 */ /* 0x000fc60000410000 */
[----:B------:R-:W-:Y:S01]  /*17f0*/  STL [R1+0x2c], R58 ;  /* 0x00002c3a01007387 */ /* 0x000fe20000100800 */
[----:B0-----:R-:W-:-:S03]  /*1800*/  HADD2.F32 R57, -RZ, R33.H0_H0 ;  /* 0x20000021ff397230 */ /* 0x001fc60000004100 */
[----:B------:R0:W-:Y:S01]  /*1810*/  STL [R1+0x28], R47 ;  /* 0x0000282f01007387 */ /* 0x0001e20000100800 */
[----:B------:R-:W-:Y:S01]  /*1820*/  FFMA.FTZ R43, R3, R58, R7 ;  /* 0x0000003a032b7223 */ /* 0x000fe20000010007 */
[----:B-1----:R-:W-:Y:S01]  /*1830*/  FADD.FTZ R56, -R45, 1 ;  /* 0x3f8000002d387421 */ /* 0x002fe20000010100 */
[----:B------:R-:W-:Y:S02]  /*1840*/  FMUL.FTZ R33, R57, R53 ;  /* 0x0000003539217220 */ /* 0x000fe40000410000 */
[----:B------:R-:W-:Y:S01]  /*1850*/  FMUL.FTZ R52, R43, -1.4426950216293334961 ;  /* 0xbfb8aa3b2b347820 */ /* 0x000fe20000410000 */
[----:B0-----:R-:W-:Y:S01]  /*1860*/  FFMA.FTZ R47, R4, R47, R8 ;  /* 0x0000002f042f7223 */ /* 0x001fe20000010008 */
[----:B------:R-:W-:-:S03]  /*1870*/  FADD.FTZ R57, -R46, 1 ;  /* 0x3f8000002e397421 */ /* 0x000fc60000010100 */
[----:B------:R-:W-:Y:S01]  /*1880*/  FMUL.FTZ R53, R47, -1.4426950216293334961 ;  /* 0xbfb8aa3b2f357820 */ /* 0x000fe20000410000 */
[----:B------:R-:W-:Y:S01]  /*1890*/  FFMA.FTZ R56, R10, R56, 1 ;  /* 0x3f8000000a387423 */ /* 0x000fe20000010038 */
[----:B---3--:R-:W-:Y:S02]  /*18a0*/  FADD.FTZ R55, -R51, 1 ;  /* 0x3f80000033377421 */ /* 0x008fe40000010100 */
[----:B------:R0:W-:Y:S01]  /*18b0*/  MUFU.EX2 R10, R53 ;  /* 0x00000035000a7308 */ /* 0x0001e20000000800 */
[----:B------:R-:W-:Y:S01]  /*18c0*/  FMUL.FTZ R58, R9, R54 ;  /* 0x00000036093a7220 */ /* 0x000fe20000410000 */
[----:B------:R-:W-:Y:S01]  /*18d0*/  FFMA.FTZ R55, R12, R55, 1 ;  /* 0x3f8000000c377423 */ /* 0x000fe20000010037 */
[----:B------:R-:W-:Y:S01]  /*18e0*/  FADD.FTZ R12, R19, 1 ;  /* 0x3f800000130c7421 */ /* 0x000fe20000010000 */
[----:B0-----:R-:W-:Y:S01]  /*18f0*/  FFMA.FTZ R53, R11, R57, 1 ;  /* 0x3f8000000b357423 */ /* 0x001fe20000010039 */
[----:B------:R-:W-:-:S03]  /*1900*/  FADD.FTZ R11, R61, 1 ;  /* 0x3f8000003d0b7421 */ /* 0x000fc60000010000 */
[----:B------:R-:W0:Y:S01]  /*1910*/  MUFU.EX2 R52, R52 ;  /* 0x0000003400347308 */ /* 0x000e220000000800 */
[----:B------:R-:W-:Y:S01]  /*1920*/  FADD.FTZ R57, -R50, 1 ;  /* 0x3f80000032397421 */ /* 0x000fe20000010100 */
[----:B------:R-:W-:-:S03]  /*1930*/  FFMA.FTZ R19, R0, R58, R5 ;  /* 0x0000003a00137223 */ /* 0x000fc60000010005 */
[----:B------:R-:W-:-:S03]  /*1940*/  FFMA.FTZ R57, R48, R57, 1 ;  /* 0x3f80000030397423 */ /* 0x000fc60000010039 */
[----:B------:R-:W1:Y:S01]  /*1950*/  MUFU.RCP R11, R11 ;  /* 0x0000000b000b7308 */ /* 0x000e620000001000 */
[----:B------:R-:W-:Y:S01]  /*1960*/  FMUL.FTZ R48, R19, -1.4426950216293334961 ;  /* 0xbfb8aa3b13307820 */ /* 0x000fe20000410000 */
[----:B------:R-:W-:Y:S01]  /*1970*/  FMUL.FTZ R56, R45, R56 ;  /* 0x000000382d387220 */ /* 0x000fe20000410000 */
[----:B------:R-:W-:Y:S01]  /*1980*/  FMUL.FTZ R57, R50, R57 ;  /* 0x0000003932397220 */ /* 0x000fe20000410000 */
[----:B------:R-:W-:Y:S01]  /*1990*/  FMUL.FTZ R45, R46, R53 ;  /* 0x000000352e2d7220 */ /* 0x000fe20000410000 */
[----:B------:R-:W-:-:S03]  /*19a0*/  FMUL.FTZ R46, R51, R55 ;  /* 0x00000037332e7220 */ /* 0x000fc60000410000 */
[----:B------:R3:W-:Y:S01]  /*19b0*/  MUFU.EX2 R50, R48 ;  /* 0x0000003000327308 */ /* 0x0007e20000000800 */
[--C-:B------:R-:W-:Y:S02]  /*19c0*/  HADD2.F32 R51, -RZ, R36.reuse.H0_H0 ;  /* 0x20000024ff337230 */ /* 0x100fe40000004100 */
[----:B0-----:R-:W-:Y:S01]  /*19d0*/  FADD.FTZ R52, R52, 1 ;  /* 0x3f80000034347421 */ /* 0x001fe20000010000 */
[----:B------:R-:W-:-:S04]  /*19e0*/  HADD2.F32 R53, -RZ, R36.H1_H1 ;  /* 0x30000024ff357230 */ /* 0x000fc80000004100 */
[----:B------:R0:W4:Y:S01]  /*19f0*/  MUFU.RCP R55, R12 ;  /* 0x0000000c00377308 */ /* 0x0001220000001000 */
[----:B---3--:R-:W-:Y:S02]  /*1a00*/  HADD2.F32 R48, -RZ, R34.H1_H1 ;  /* 0x30000022ff307230 */ /* 0x008fe40000004100 */
[--C-:B------:R-:W-:Y:S02]  /*1a10*/  HADD2.F32 R34, -RZ, R37.reuse.H1_H1 ;  /* 0x30000025ff227230 */ /* 0x100fe40000004100 */
[----:B------:R-:W-:Y:S01]  /*1a20*/  FMUL.FTZ R36, R51, R56 ;  /* 0x0000003833247220 */ /* 0x000fe20000410000 */
[----:B0-----:R-:W-:Y:S02]  /*1a30*/  HADD2.F32 R12, -RZ, R37.H0_H0 ;  /* 0x20000025ff0c7230 */ /* 0x001fe40000004100 */
[----:B------:R-:W-:Y:S01]  /*1a40*/  FADD.FTZ R37, -R18, R48 ;  /* 0x0000003012257221 */ /* 0x000fe20000010100 */
[----:B------:R0:W3:Y:S01]  /*1a50*/  MUFU.RCP R54, R52 ;  /* 0x0000003400367308 */ /* 0x0000e20000001000 */
[----:B------:R4:W-:Y:S01]  /*1a60*/  STL [R1+0xf8], R42 ;  /* 0x0000f82a01007387 */ /* 0x0009e20000100800 */
[----:B-1----:R-:W-:Y:S01]  /*1a70*/  FADD.FTZ R51, -R11, 1 ;  /* 0x3f8000000b337421 */ /* 0x002fe20000010100 */
[----:B------:R-:W-:Y:S01]  /*1a80*/  FMUL.FTZ R46, R12, R46 ;  /* 0x0000002e0c2e7220 */ /* 0x000fe20000410000 */
[----:B------:R-:W-:-:S02]  /*1a90*/  HADD2.F32 R12, -RZ, R35.H0_H0 ;  /* 0x20000023ff0c7230 */ /* 0x000fc40000004100 */
[----:B0-----:R-:W-:Y:S01]  /*1aa0*/  FADD.FTZ R52, R10, 1 ;  /* 0x3f8000000a347421 */ /* 0x001fe20000010000 */
[----:B----4-:R-:W-:Y:S01]  /*1ab0*/  FMUL.FTZ R42, R9, R37 ;  /* 0x00000025092a7220 */ /* 0x010fe20000410000 */
[----:B------:R-:W-:Y:S01]  /*1ac0*/  FFMA.FTZ R51, R49, R51, 1 ;  /* 0x3f80000031337423 */ /* 0x000fe20000010033 */
[----:B------:R-:W-:Y:S02]  /*1ad0*/  FADD.FTZ R10, -R18, R12 ;  /* 0x0000000c120a7221 */ /* 0x000fe40000010100 */
[----:B------:R-:W-:Y:S01]  /*1ae0*/  FFMA.FTZ R49, R2, R42, R6 ;  /* 0x0000002a02317223 */ /* 0x000fe20000010006 */
[----:B------:R-:W0:Y:S01]  /*1af0*/  MUFU.RCP R52, R52 ;  /* 0x0000003400347308 */ /* 0x000e220000001000 */
[----:B------:R-:W-:Y:S02]  /*1b00*/  HADD2.F32 R35, -RZ, R35.H1_H1 ;  /* 0x30000023ff237230 */ /* 0x000fe40000004100 */
[----:B------:R-:W-:Y:S01]  /*1b10*/  FMUL.FTZ R45, R53, R45 ;  /* 0x0000002d352d7220 */ /* 0x000fe20000410000 */
[----:B------:R-:W-:Y:S01]  /*1b20*/  FMUL.FTZ R10, R9, R10 ;  /* 0x0000000a090a7220 */ /* 0x000fe20000410000 */
[----:B------:R-:W-:Y:S01]  /*1b30*/  FMUL.FTZ R53, R49, -1.4426950216293334961 ;  /* 0xbfb8aa3b31357820 */ /* 0x000fe20000410000 */
[----:B------:R-:W-:Y:S01]  /*1b40*/  FADD.FTZ R12, -R55, 1 ;  /* 0x3f800000370c7421 */ /* 0x000fe20000010100 */
[----:B------:R-:W-:Y:S01]  /*1b50*/  FMUL.FTZ R51, R11, R51 ;  /* 0x000000330b337220 */ /* 0x000fe20000410000 */
[----:B------:R-:W-:Y:S01]  /*1b60*/  FADD.FTZ R11, -R18, R35 ;  /* 0x00000023120b7221 */ /* 0x000fe20000010100 */
[----:B------:R-:W-:Y:S01]  /*1b70*/  FFMA.FTZ R48, R3, R10, R7 ;  /* 0x0000000a03307223 */ /* 0x000fe20000010007 */
[----:B------:R-:W-:Y:S01]  /*1b80*/  FFMA.FTZ R13, R13, R12, 1 ;  /* 0x3f8000000d0d7423 */ /* 0x000fe2000001000c */
[----:B------:R-:W1:Y:S01]  /*1b90*/  MUFU.EX2 R53, R53 ;  /* 0x0000003500357308 */ /* 0x000e620000000800 */
[----:B------:R-:W-:-:S02]  /*1ba0*/  HADD2.F32 R12, -RZ, R14.H0_H0 ;  /* 0x2000000eff0c7230 */ /* 0x000fc40000004100 */
[----:B------:R-:W-:Y:S01]  /*1bb0*/  FMUL.FTZ R11, R9, R11 ;  /* 0x0000000b090b7220 */ /* 0x000fe20000410000 */
[----:B------:R-:W-:Y:S01]  /*1bc0*/  FMUL.FTZ R56, R48, -1.4426950216293334961 ;  /* 0xbfb8aa3b30387820 */ /* 0x000fe20000410000 */
[----:B---3--:R-:W-:Y:S01]  /*1bd0*/  FADD.FTZ R35, -R54, 1 ;  /* 0x3f80000036237421 */ /* 0x008fe20000010100 */
[----:B------:R-:W-:Y:S01]  /*1be0*/  FADD.FTZ R50, R50, 1 ;  /* 0x3f80000032327421 */ /* 0x000fe20000010000 */
[----:B------:R-:W-:Y:S01]  /*1bf0*/  FFMA.FTZ R37, R4, R11, R8 ;  /* 0x0000000b04257223 */ /* 0x000fe20000010008 */
[----:B------:R-:W-:Y:S01]  /*1c00*/  FADD.FTZ R12, -R18, R12 ;  /* 0x0000000c120c7221 */ /* 0x000fe20000010100 */
[----:B------:R-:W-:Y:S01]  /*1c10*/  FFMA.FTZ R43, R43, R35, 1 ;  /* 0x3f8000002b2b7423 */ /* 0x000fe20000010023 */
[----:B------:R-:W-:Y:S01]  /*1c20*/  FMUL.FTZ R55, R55, R13 ;  /* 0x0000000d37377220 */ /* 0x000fe20000410000 */
[----:B------:R-:W3:Y:S01]  /*1c30*/  MUFU.EX2 R56, R56 ;  /* 0x0000003800387308 */ /* 0x000ee20000000800 */
[----:B0-----:R-:W-:Y:S01]  /*1c40*/  FADD.FTZ R35, -R52, 1 ;  /* 0x3f80000034237421 */ /* 0x001fe20000010100 */
[----:B------:R-:W-:Y:S01]  /*1c50*/  FMUL.FTZ R13, R37, -1.4426950216293334961 ;  /* 0xbfb8aa3b250d7820 */ /* 0x000fe20000410000 */
[----:B------:R-:W-:Y:S01]  /*1c60*/  FMUL.FTZ R12, R9, R12 ;  /* 0x0000000c090c7220 */ /* 0x000fe20000410000 */
[----:B------:R-:W-:Y:S01]  /*1c70*/  FMUL.FTZ R54, R54, R43 ;  /* 0x0000002b36367220 */ /* 0x000fe20000410000 */
[----:B------:R-:W-:-:S03]  /*1c80*/  FFMA.FTZ R43, R47, R35, 1 ;  /* 0x3f8000002f2b7423 */ /* 0x000fc60000010023 */
[----:B------:R-:W0:Y:S01]  /*1c90*/  MUFU.RCP R50, R50 ;  /* 0x0000003200327308 */ /* 0x000e220000001000 */
[----:B------:R-:W-:Y:S01]  /*1ca0*/  FFMA.FTZ R35, R0, R12, R5 ;  /* 0x0000000c00237223 */ /* 0x000fe20000010005 */
[----:B------:R4:W-:Y:S01]  /*1cb0*/  STL [R1+0x24], R58 ;  /* 0x0000243a01007387 */ /* 0x0009e20000100800 */
[----:B-1----:R-:W-:-:S05]  /*1cc0*/  FADD.FTZ R53, R53, 1 ;  /* 0x3f80000035357421 */ /* 0x002fca0000010000 */
[----:B------:R1:W0:Y:S01]  /*1cd0*/  MUFU.EX2 R47, R13 ;  /* 0x0000000d002f7308 */ /* 0x0002220000000800 */
[----:B----4-:R-:W-:Y:S02]  /*1ce0*/  HADD2.F32 R58, -RZ, R30.H0_H0 ;  /* 0x2000001eff3a7230 */ /* 0x010fe40000004100 */
[----:B-1----:R-:W-:Y:S02]  /*1cf0*/  HADD2.F32 R13, -RZ, R14.H1_H1 ;  /* 0x3000000eff0d7230 */ /* 0x002fe40000004100 */
[----:B------:R-:W-:Y:S01]  /*1d00*/  FMUL.FTZ R14, R35, -1.4426950216293334961 ;  /* 0xbfb8aa3b230e7820 */ /* 0x000fe20000410000 */
[----:B------:R-:W-:Y:S02]  /*1d10*/  FMUL.FTZ R51, R58, R51 ;  /* 0x000000333a337220 */ /* 0x000fe40000410000 */
[----:B------:R1:W-:Y:S01]  /*1d20*/  MUFU.RCP R58, R53 ;  /* 0x00000035003a7308 */ /* 0x0003e20000001000 */
[----:B------:R-:W-:Y:S01]  /*1d30*/  FADD.FTZ R13, -R18, R13 ;  /* 0x0000000d120d7221 */ /* 0x000fe20000010100 */
[----:B------:R-:W-:-:S03]  /*1d40*/  FMUL.FTZ R52, R52, R43 ;  /* 0x0000002b34347220 */ /* 0x000fc60000410000 */
[----:B------:R-:W-:-:S03]  /*1d50*/  FMUL.FTZ R13, R9, R13 ;  /* 0x0000000d090d7220 */ /* 0x000fc60000410000 */
[----:B------:R-:W4:Y:S01]  /*1d60*/  MUFU.EX2 R14, R14 ;  /* 0x0000000e000e7308 */ /* 0x000f220000000800 */
[----:B-1----:R-:W-:Y:S02]  /*1d70*/  HADD2.F32 R53, -RZ, R30.H1_H1 ;  /* 0x3000001eff357230 */ /* 0x002fe40000004100 */
[----:B---3--:R-:W-:Y:S01]  /*1d80*/  FADD.FTZ R30, R56, 1 ;  /* 0x3f800000381e7421 */ /* 0x008fe20000010000 */
[----:B------:R-:W-:Y:S02]  /*1d90*/  FFMA.FTZ R43, R2, R13, R6 ;  /* 0x0000000d022b7223 */ /* 0x000fe40000010006 */
[----:B------:R-:W-:Y:S01]  /*1da0*/  FMUL.FTZ R53, R53, R55 ;  /* 0x0000003735357220 */ /* 0x000fe20000410000 */
[----:B0-----:R-:W-:Y:S01]  /*1db0*/  FADD.FTZ R55, -R50, 1 ;  /* 0x3f80000032377421 */ /* 0x001fe20000010100 */
[----:B------:R-:W-:Y:S01]  /*1dc0*/  FADD.FTZ R56, R47, 1 ;  /* 0x3f8000002f387421 */ /* 0x000fe20000010000 */
[----:B------:R-:W0:Y:S01]  /*1dd0*/  MUFU.RCP R30, R30 ;  /* 0x0000001e001e7308 */ /* 0x000e220000001000 */
[----:B------:R-:W-:Y:S01]  /*1de0*/  FMUL.FTZ R34, R34, R57 ;  /* 0x0000003922227220 */ /* 0x000fe20000410000 */
[----:B------:R-:W-:Y:S01]  /*1df0*/  FFMA.FTZ R19, R19, R55, 1 ;  /* 0x3f80000013137423 */ /* 0x000fe20000010037 */
[----:B------:R-:W-:Y:S01]  /*1e00*/  FMUL.FTZ R57, R43, -1.4426950216293334961 ;  /* 0xbfb8aa3b2b397820 */ /* 0x000fe20000410000 */
[----:B------:R-:W-:-:S02]  /*1e10*/  HADD2.F32 R47, -RZ, R31.H0_H0 ;  /* 0x2000001fff2f7230 */ /* 0x000fc40000004100 */
[----:B------:R-:W-:Y:S02]  /*1e20*/  HADD2.F32 R55, -RZ, R31.H1_H1 ;  /* 0x3000001fff377230 */ /* 0x000fe40000004100 */
[----:B------:R-:W1:Y:S01]  /*1e30*/  MUFU.RCP R31, R56 ;  /* 0x00000038001f7308 */ /* 0x000e620000001000 */
[----:B------:R-:W-:Y:S01]  /*1e40*/  FMUL.FTZ R54, R47, R54 ;  /* 0x000000362f367220 */ /* 0x000fe20000410000 */
[----:B------:R-:W-:Y:S02]  /*1e50*/  HADD2.F32 R47, -RZ, R15.H0_H0 ;  /* 0x2000000fff2f7230 */ /* 0x000fe40000004100 */
[----:B----4-:R-:W-:Y:S01]  /*1e60*/  FADD.FTZ R14, R14, 1 ;  /* 0x3f8000000e0e7421 */ /* 0x010fe20000010000 */
[----:B------:R-:W-:-:S03]  /*1e70*/  FMUL.FTZ R50, R50, R19 ;  /* 0x0000001332327220 */ /* 0x000fc60000410000 */
[----:B------:R-:W3:Y:S01]  /*1e80*/  MUFU.EX2 R57, R57 ;  /* 0x0000003900397308 */ /* 0x000ee20000000800 */
[----:B------:R-:W-:Y:S01]  /*1e90*/  FMUL.FTZ R52, R55, R52 ;  /* 0x0000003437347220 */ /* 0x000fe20000410000 */
[----:B0-----:R-:W-:-:S06]  /*1ea0*/  FADD.FTZ R55, -R30, 1 ;  /* 0x3f8000001e377421 */ /* 0x001fcc0000010100 */
[----:B------:R0:W4:Y:S01]  /*1eb0*/  MUFU.RCP R19, R14 ;  /* 0x0000000e00137308 */ /* 0x0001220000001000 */
[----:B------:R-:W-:Y:S01]  /*1ec0*/  FFMA.FTZ R48, R48, R55, 1 ;  /* 0x3f80000030307423 */ /* 0x000fe20000010037 */
[----:B0-----:R-:W-:Y:S01]  /*1ed0*/  FADD.FTZ R14, -R18, R47 ;  /* 0x0000002f120e7221 */ /* 0x001fe20000010100 */
[----:B-1----:R-:W-:-:S03]  /*1ee0*/  FADD.FTZ R47, -R31, 1 ;  /* 0x3f8000001f2f7421 */ /* 0x002fc60000010100 */
[----:B------:R-:W-:Y:S01]  /*1ef0*/  FMUL.FTZ R14, R9, R14 ;  /* 0x0000000e090e7220 */ /* 0x000fe20000410000 */
[----:B------:R-:W-:Y:S01]  /*1f00*/  STL [R1+0xec], R36 ;  /* 0x0000ec2401007387 */ /* 0x000fe20000100800 */
[----:B------:R-:W-:Y:S02]  /*1f10*/  FFMA.FTZ R37, R37, R47, 1 ;  /* 0x3f80000025257423 */ /* 0x000fe4000001002f */
[----:B------:R-:W-:Y:S01]  /*1f20*/  FFMA.FTZ R61, R3, R14, R7 ;  /* 0x0000000e033d7223 */ /* 0x000fe20000010007 */
[----:B------:R-:W-:Y:S01]  /*1f30*/  STL [R1+0xe0], R45 ;  /* 0x0000e02d01007387 */ /* 0x000fe20000100800 */
[----:B---3--:R-:W-:Y:S01]  /*1f40*/  FADD.FTZ R57, R57, 1 ;  /* 0x3f80000039397421 */ /* 0x008fe20000010000 */
[----:B------:R-:W-:Y:S02]  /*1f50*/  FMUL.FTZ R48, R30, R48 ;  /* 0x000000301e307220 */ /* 0x000fe40000410000 */
[----:B------:R0:W-:Y:S01]  /*1f60*/  STL [R1+0xd4], R46 ;  /* 0x0000d42e01007387 */ /* 0x0001e20000100800 */
[----:B------:R-:W-:-:S03]  /*1f70*/  FMUL.FTZ R30, R61, -1.4426950216293334961 ;  /* 0xbfb8aa3b3d1e7820 */ /* 0x000fc60000410000 */
[----:B------:R-:W-:Y:S01]  /*1f80*/  STL [R1+0xc8], R34 ;  /* 0x0000c82201007387 */ /* 0x000fe20000100800 */
[----:B------:R-:W-:Y:S01]  /*1f90*/  FADD.FTZ R56, -R58, 1 ;  /* 0x3f8000003a387421 */ /* 0x000fe20000010100 */
[----:B------:R-:W-:Y:S02]  /*1fa0*/  FMUL.FTZ R31, R31, R37 ;  /* 0x000000251f1f7220 */ /* 0x000fe40000410000 */
[----:B------:R1:W-:Y:S01]  /*1fb0*/  STL [R1+0x14], R42 ;  /* 0x0000142a01007387 */ /* 0x0003e20000100800 */
[----:B------:R-:W3:Y:S01]  /*1fc0*/  MUFU.RCP R47, R57 ;  /* 0x00000039002f7308 */ /* 0x000ee20000001000 */
[----:B--2---:R-:W-:Y:S02]  /*1fd0*/  HADD2.F32 R37, -RZ, R28.H0_H0 ;  /* 0x2000001cff257230 */ /* 0x004fe40000004100 */
[----:B0-----:R-:W2:Y:S01]  /*1fe0*/  LDL.LU R46, [R1+0x44] ;  /* 0x00004400012e7983 */ /* 0x001ea20000300800 */
[----:B------:R-:W-:-:S03]  /*1ff0*/  FFMA.FTZ R49, R49, R56, 1 ;  /* 0x3f80000031317423 */ /* 0x000fc60000010038 */
[----:B-1----:R-:W2:Y:S01]  /*2000*/  LDL.LU R42, [R1+0x30] ;  /* 0x00003000012a7983 */ /* 0x002ea20000300800 */
[----:B------:R-:W0:Y:S03]  /*2010*/  MUFU.EX2 R30, R30 ;  /* 0x0000001e001e7308 */ /* 0x000e260000000800 */
[----:B------:R-:W2:Y:S04]  /*2020*/  LDL.LU R36, [R1+0x34] ;  /* 0x0000340001247983 */ /* 0x000ea80000300800 */
[----:B------:R-:W2:Y:S04]  /*2030*/  LDL R45, [R1+0x88] ;  /* 0x00008800012d7983 */ /* 0x000ea80000100800 */
[----:B------:R-:W2:Y:S01]  /*2040*/  LDL R34, [R1+0x90] ;  /* 0x0000900001227983 */ /* 0x000ea20000100800 */
[----:B------:R-:W-:-:S03]  /*2050*/  FMUL.FTZ R37, R37, R50 ;  /* 0x0000003225257220 */ /* 0x000fc60000410000 */
[----:B------:R1:W-:Y:S01]  /*2060*/  STL [R1+0xb0], R10 ;  /* 0x0000b00a01007387 */ /* 0x0003e20000100800 */
[----:B------:R-:W-:Y:S02]  /*2070*/  HADD2.F32 R50, -RZ, R28.H1_H1 ;  /* 0x3000001cff327230 */ /* 0x000fe40000004100 */
[----:B------:R-:W-:Y:S01]  /*2080*/  FMUL.FTZ R49, R58, R49 ;  /* 0x000000313a317220 */ /* 0x000fe20000410000 */
[----:B-1----:R-:W2:Y:S04]  /*2090*/  LDL R10, [R1+0x3c] ;  /* 0x00003c00010a7983 */ /* 0x002ea80000100800 */
[----:B------:R1:W-:Y:S01]  /*20a0*/  STL [R1+0xb4], R11 ;  /* 0x0000b40b01007387 */ /* 0x0003e20000100800 */
[----:B------:R-:W-:Y:S01]  /*20b0*/  FMUL.FTZ R50, R50, R49 ;  /* 0x0000003132327220 */ /* 0x000fe20000410000 */
[----:B----4-:R-:W-:Y:S01]  /*20c0*/  FADD.FTZ R49, -R19, 1 ;  /* 0x3f80000013317421 */ /* 0x010fe20000010100 */
[----:B------:R-:W-:Y:S01]  /*20d0*/  HADD2.F32 R15, -RZ, R15.H1_H1 ;  /* 0x3000000fff0f7230 */ /* 0x000fe20000004100 */
[----:B-1----:R-:W4:Y:S04]  /*20e0*/  LDL.LU R11, [R1+0x40] ;  /* 0x00004000010b7983 */ /* 0x002f280000300800 */
[----:B------:R1:W-:Y:S01]  /*20f0*/  STL [R1+0xb8], R12 ;  /* 0x0000b80c01007387 */ /* 0x0003e20000100800 */
[----:B------:R-:W-:-:S02]  /*2100*/  HADD2.F32 R28, -RZ, R29.H0_H0 ;  /* 0x2000001dff1c7230 */ /* 0x000fc40000004100 */
[----:B------:R-:W-:Y:S01]  /*2110*/  HADD2.F32 R29, -RZ, R29.H1_H1 ;  /* 0x3000001dff1d7230 */ /* 0x000fe20000004100 */
[----:B-1----:R-:W4:Y:S04]  /*2120*/  LDL.LU R12, [R1+0x4c] ;  /* 0x00004c00010c7983 */ /* 0x002f280000300800 */
[----:B------:R1:W-:Y:S01]  /*2130*/  STL [R1+0xbc], R13 ;  /* 0x0000bc0d01007387 */ /* 0x0003e20000100800 */
[----:B------:R-:W-:Y:S01]  /*2140*/  FFMA.FTZ R49, R35, R49, 1 ;  /* 0x3f80000023317423 */ /* 0x000fe20000010031 */
[----:B---3--:R-:W-:Y:S02]  /*2150*/  FADD.FTZ R35, -R47, 1 ;  /* 0x3f8000002f237421 */ /* 0x008fe40000010100 */
[----:B-1----:R-:W3:Y:S04]  /*2160*/  LDL R13, [R1+0x80] ;  /* 0x00008000010d7983 */ /* 0x002ee80000100800 */
[----:B------:R1:W-:Y:S01]  /*2170*/  STL [R1+0xc0], R51 ;  /* 0x0000c03301007387 */ /* 0x0003e20000100800 */
[----:B------:R-:W-:Y:S01]  /*2180*/  FADD.FTZ R15, -R18, R15 ;  /* 0x0000000f120f7221 */ /* 0x000fe20000010100 */
[----:B------:R-:W-:-:S02]  /*2190*/  FMUL.FTZ R28, R28, R48 ;  /* 0x000000301c1c7220 */ /* 0x000fc40000410000 */
[----:B-1----:R-:W3:Y:S04]  /*21a0*/  LDL R51, [R1+0x8c] ;  /* 0x00008c0001337983 */ /* 0x002ee80000100800 */
[----:B------:R1:W-:Y:S01]  /*21b0*/  STL [R1+0xc4], R53 ;  /* 0x0000c43501007387 */ /* 0x0003e20000100800 */
[----:B------:R-:W-:Y:S01]  /*21c0*/  FMUL.FTZ R29, R29, R31 ;  /* 0x0000001f1d1d7220 */ /* 0x000fe20000410000 */
[----:B0-----:R-:W-:Y:S02]  /*21d0*/  FADD.FTZ R31, R30, 1 ;  /* 0x3f8000001e1f7421 */ /* 0x001fe40000010000 */
[----:B-1----:R-:W3:Y:S04]  /*21e0*/  LDL.LU R53, [R1+0x48] ;  /* 0x0000480001357983 */ /* 0x002ee80000300800 */
[----:B------:R0:W-:Y:S01]  /*21f0*/  STL [R1+0xcc], R54 ;  /* 0x0000cc3601007387 */ /* 0x0001e20000100800 */
[----:B------:R-:W-:Y:S01]  /*2200*/  FFMA.FTZ R43, R43, R35, 1 ;  /* 0x3f8000002b2b7423 */ /* 0x000fe20000010023 */
[----:B------:R-:W-:-:S02]  /*2210*/  FMUL.FTZ R15, R9, R15 ;  /* 0x0000000f090f7220 */ /* 0x000fc40000410000 */
[----:B0-----:R-:W3:Y:S04]  /*2220*/  LDL.LU R54, [R1+0x54] ;  /* 0x0000540001367983 */ /* 0x001ee80000300800 */
[----:B------:R0:W-:Y:S01]  /*2230*/  STL [R1+0xd0], R52 ;  /* 0x0000d03401007387 */ /* 0x0001e20000100800 */
[----:B------:R1:W1:Y:S03]  /*2240*/  MUFU.RCP R35, R31 ;  /* 0x0000001f00237308 */ /* 0x0002660000001000 */
[----:B0-----:R-:W3:Y:S04]  /*2250*/  LDL R52, [R1+0x94] ;  /* 0x0000940001347983 */ /* 0x001ee80000100800 */
[----:B------:R0:W-:Y:S01]  /*2260*/  STL [R1+0xac], R14 ;  /* 0x0000ac0e01007387 */ /* 0x0001e20000100800 */
[----:B-1----:R-:W-:Y:S01]  /*2270*/  FMUL.FTZ R31, R47, R43 ;  /* 0x0000002b2f1f7220 */ /* 0x002fe20000410000 */
[----:B------:R-:W-:-:S02]  /*2280*/  FFMA.FTZ R43, R4, R15, R8 ;  /* 0x0000000f042b7223 */ /* 0x000fc40000010008 */
[----:B0-----:R-:W3:Y:S04]  /*2290*/  LDL.LU R14, [R1+0x50] ;  /* 0x00005000010e7983 */ /* 0x001ee80000300800 */
[----:B------:R0:W-:Y:S04]  /*22a0*/  STL [R1+0xd8], R37 ;  /* 0x0000d82501007387 */ /* 0x0001e80000100800 */
[----:B0-----:R-:W3:Y:S04]  /*22b0*/  LDL R37, [R1+0x84] ;  /* 0x0000840001257983 */ /* 0x001ee80000100800 */
[----:B------:R-:W-:Y:S04]  /*22c0*/  STL [R1+0xdc], R50 ;  /* 0x0000dc3201007387 */ /* 0x000fe80000100800 */
[----:B------:R-:W-:Y:S04]  /*22d0*/  STL [R1+0xe4], R28 ;  /* 0x0000e41c01007387 */ /* 0x000fe80000100800 */
[----:B------:R0:W-:Y:S04]  /*22e0*/  STL [R1+0xe8], R29 ;  /* 0x0000e81d01007387 */ /* 0x0001e80000100800 */
[----:B0-----:R-:W3:Y:S04]  /*22f0*/  LDL R29, [R1+0x74] ;  /* 0x00007400011d7983 */ /* 0x001ee80000100800 */
[----:B------:R0:W-:Y:S04]  /*2300*/  STL [R1+0xf0], R15 ;  /* 0x0000f00f01007387 */ /* 0x0001e80000100800 */
[----:B0-----:R-:W3:Y:S01]  /*2310*/  LDL R15, [R1+0x7c] ;  /* 0x00007c00010f7983 */ /* 0x001ee20000100800 */
[----:B------:R-:W-:Y:S01]  /*2320*/  FMUL.FTZ R30, R19, R49 ;  /* 0x00000031131e7220 */ /* 0x000fe20000410000 */
[----:B------:R-:W-:-:S02]  /*2330*/  HADD2.F32 R19, -RZ, R16.H0_H0 ;  /* 0x20000010ff137230 */ /* 0x000fc40000004100 */
[----:B------:R-:W-:-:S03]  /*2340*/  HADD2.F32 R16, -RZ, R16.H1_H1 ;  /* 0x30000010ff107230 */ /* 0x000fc60000004100 */
[C---:B------:R-:W-:Y:S01]  /*2350*/  FADD.FTZ R47, -R18.reuse, R19 ;  /* 0x00000013122f7221 */ /* 0x040fe20000010100 */
[--C-:B------:R-:W-:Y:S02]  /*2360*/  HADD2.F32 R48, -RZ, R17.reuse.H0_H0 ;  /* 0x20000011ff307230 */ /* 0x100fe40000004100 */
[----:B------:R-:W-:Y:S01]  /*2370*/  FMUL.FTZ R60, R43, -1.4426950216293334961 ;  /* 0xbfb8aa3b2b3c7820 */ /* 0x000fe20000410000 */
[----:B------:R-:W-:Y:S02]  /*2380*/  HADD2.F32 R19, -RZ, R17.H1_H1 ;  /* 0x30000011ff137230 */ /* 0x000fe40000004100 */
[C---:B------:R-:W-:Y:S01]  /*2390*/  FADD.FTZ R17, -R18.reuse, R16 ;  /* 0x0000001012117221 */ /* 0x040fe20000010100 */
[C---:B------:R-:W-:Y:S01]  /*23a0*/  FMUL.FTZ R16, R9.reuse, R47 ;  /* 0x0000002f09107220 */ /* 0x040fe20000410000 */
[C---:B------:R-:W-:Y:S01]  /*23b0*/  FADD.FTZ R48, -R18.reuse, R48 ;  /* 0x0000003012307221 */ /* 0x040fe20000010100 */
[----:B------:R-:W-:Y:S02]  /*23c0*/  FADD.FTZ R19, -R18, R19 ;  /* 0x0000001312137221 */ /* 0x000fe40000010100 */
[----:B------:R-:W-:Y:S01]  /*23d0*/  FFMA.FTZ R59, R0, R16, R5 ;  /* 0x00000010003b7223 */ /* 0x000fe20000010005 */
[----:B------:R-:W0:Y:S01]  /*23e0*/  MUFU.EX2 R60, R60 ;  /* 0x0000003c003c7308 */ /* 0x000e220000000800 */
[----:B------:R-:W-:Y:S01]  /*23f0*/  FMUL.FTZ R17, R9, R17 ;  /* 0x0000001109117220 */ /* 0x000fe20000410000 */
[----:B------:R-:W-:Y:S01]  /*2400*/  FADD.FTZ R18, -R35, 1 ;  /* 0x3f80000023127421 */ /* 0x000fe20000010100 */
[----:B------:R-:W-:-:S02]  /*2410*/  FMUL.FTZ R47, R59, -1.4426950216293334961 ;  /* 0xbfb8aa3b3b2f7820 */ /* 0x000fc40000410000 */
        /* <DEDUP_REMOVED lines=9> */
[----:B------:R-:W1:Y:S01]  /*24b0*/  MUFU.EX2 R48, R48 ;  /* 0x0000003000307308 */ /* 0x000e620000000800 */
[----:B0-----:R-:W-:Y:S01]  /*24c0*/  FADD.FTZ R60, R60, 1 ;  /* 0x3f8000003c3c7421 */ /* 0x001fe20000010000 */
[----:B------:R-:W-:-:S06]  /*24d0*/  FMUL.FTZ R55, R56, -1.4426950216293334961 ;  /* 0xbfb8aa3b38377820 */ /* 0x000fcc0000410000 */
[----:B------:R-:W0:Y:S01]  /*24e0*/  MUFU.EX2 R49, R49 ;  /* 0x0000003100317308 */ /* 0x000e220000000800 */
[----:B-1----:R-:W-:-:S07]  /*24f0*/  FADD.FTZ R47, R47, 1 ;  /* 0x3f8000002f2f7421 */ /* 0x002fce0000010000 */
[----:B------:R-:W1:Y:S01]  /*2500*/  MUFU.RCP R60, R60 ;  /* 0x0000003c003c7308 */ /* 0x000e620000001000 */
[----:B------:R-:W-:-:S07]  /*2510*/  FADD.FTZ R48, R48, 1 ;  /* 0x3f80000030307421 */ /* 0x000fce0000010000 */
[----:B------:R-:W1:Y:S01]  /*2520*/  MUFU.EX2 R55, R55 ;  /* 0x0000003700377308 */ /* 0x000e620000000800 */
[----:B0-----:R-:W-:-:S07]  /*2530*/  FADD.FTZ R49, R49, 1 ;  /* 0x3f80000031317421 */ /* 0x001fce0000010000 */
[----:B------:R-:W0:Y:S01]  /*2540*/  MUFU.RCP R47, R47 ;  /* 0x0000002f002f7308 */ /* 0x000e220000001000 */
[----:B------:R-:W-:Y:S01]  /*2550*/  FMUL.FTZ R35, R35, R61 ;  /* 0x0000003d23237220 */ /* 0x000fe20000410000 */
[----:B-1----:R-:W-:-:S06]  /*2560*/  FADD.FTZ R61, -R60, 1 ;  /* 0x3f8000003c3d7421 */ /* 0x002fcc0000010100 */
[----:B------:R-:W1:Y:S01]  /*2570*/  MUFU.RCP R48, R48 ;  /* 0x0000003000307308 */ /* 0x000e620000001000 */
[----:B------:R-:W-:Y:S01]  /*2580*/  FADD.FTZ R55, R55, 1 ;  /* 0x3f80000037377421 */ /* 0x000fe20000010000 */
[----:B------:R-:W-:-:S06]  /*2590*/  FFMA.FTZ R43, R43, R61, 1 ;  /* 0x3f8000002b2b7423 */ /* 0x000fcc000001003d */
[----:B------:R-:W1:Y:S01]  /*25a0*/  MUFU.RCP R49, R49 ;  /* 0x0000003100317308 */ /* 0x000e620000001000 */
[----:B------:R-:W-:Y:S01]  /*25b0*/  FMUL.FTZ R43, R60, R43 ;  /* 0x0000002b3c2b7220 */ /* 0x000fe20000410000 */
[----:B0-----:R-:W-:-:S06]  /*25c0*/  FADD.FTZ R60, -R47, 1 ;  /* 0x3f8000002f3c7421 */ /* 0x001fcc0000010100 */
[----:B------:R-:W0:Y:S01]  /*25d0*/  MUFU.RCP R55, R55 ;  /* 0x0000003700377308 */ /* 0x000e220000001000 */
[----:B------:R-:W-:Y:S01]  /*25e0*/  FFMA.FTZ R59, R59, R60, 1 ;  /* 0x3f8000003b3b7423 */ /* 0x000fe2000001003c */
[----:B-1----:R-:W-:-:S04]  /*25f0*/  FADD.FTZ R60, -R48, 1 ;  /* 0x3f800000303c7421 */ /* 0x002fc80000010100 */
[----:B------:R-:W-:Y:S01]  /*2600*/  FFMA.FTZ R58, R58, R60, 1 ;  /* 0x3f8000003a3a7423 */ /* 0x000fe2000001003c */
[----:B------:R-:W-:-:S04]  /*2610*/  FADD.FTZ R60, -R49, 1 ;  /* 0x3f800000313c7421 */ /* 0x000fc80000010100 */
[----:B------:R-:W-:Y:S01]  /*2620*/  FFMA.FTZ R57, R57, R60, 1 ;  /* 0x3f80000039397423 */ /* 0x000fe2000001003c */
[----:B0-----:R-:W-:-:S04]  /*2630*/  FADD.FTZ R60, -R55, 1 ;  /* 0x3f800000373c7421 */ /* 0x001fc80000010100 */
[----:B------:R-:W-:-:S04]  /*2640*/  FFMA.FTZ R56, R56, R60, 1 ;  /* 0x3f80000038387423 */ /* 0x000fc8000001003c */
[----:B------:R-:W-:Y:S01]  /*2650*/  FMUL.FTZ R61, R55, R56 ;  /* 0x00000038373d7220 */ /* 0x000fe20000410000 */
[----:B------:R-:W-:-:S05]  /*2660*/  HADD2.F32 R55, -RZ, R24.H0_H0 ;  /* 0x20000018ff377230 */ /* 0x000fca0000004100 */
[----:B------:R-:W-:Y:S01]  /*2670*/  FMUL.FTZ R30, R55, R30 ;  /* 0x0000001e371e7220 */ /* 0x000fe20000410000 */
[----:B------:R-:W-:Y:S02]  /*2680*/  HADD2.F32 R55, -RZ, R24.H1_H1 ;  /* 0x30000018ff377230 */ /* 0x000fe40000004100 */
[--C-:B------:R-:W-:Y:S02]  /*2690*/  HADD2.F32 R24, -RZ, R25.reuse.H0_H0 ;  /* 0x20000019ff187230 */ /* 0x100fe40000004100 */
[----:B------:R-:W-:Y:S02]  /*26a0*/  HADD2.F32 R25, -RZ, R25.H1_H1 ;  /* 0x30000019ff197230 */ /* 0x000fe40000004100 */
[----:B------:R-:W-:-:S03]  /*26b0*/  FMUL.FTZ R48, R48, R58 ;  /* 0x0000003a30307220 */ /* 0x000fc60000410000 */
[----:B------:R-:W-:Y:S01]  /*26c0*/  FMUL.FTZ R43, R25, R43 ;  /* 0x0000002b192b7220 */ /* 0x000fe20000410000 */
[--C-:B------:R-:W-:Y:S02]  /*26d0*/  HADD2.F32 R25, -RZ, R26.reuse.H0_H0 ;  /* 0x2000001aff197230 */ /* 0x100fe40000004100 */
[----:B------:R-:W-:Y:S02]  /*26e0*/  HADD2.F32 R26, -RZ, R26.H1_H1 ;  /* 0x3000001aff1a7230 */ /* 0x000fe40000004100 */
[----:B--2---:R-:W-:Y:S01]  /*26f0*/  FFMA.FTZ R60, R45, R23, R42 ;  /* 0x000000172d3c7223 */ /* 0x004fe2000001002a */
[----:B------:R0:W-:Y:S01]  /*2700*/  STL [R1+0xf4], R16 ;  /* 0x0000f41001007387 */ /* 0x0001e20000100800 */
[----:B------:R-:W-:Y:S01]  /*2710*/  FMUL.FTZ R47, R47, R59 ;  /* 0x0000003b2f2f7220 */ /* 0x000fe20000410000 */
[----:B------:R-:W-:Y:S01]  /*2720*/  FMUL.FTZ R35, R24, R35 ;  /* 0x0000002318237220 */ /* 0x000fe20000410000 */
[----:B------:R-:W-:Y:S01]  /*2730*/  FMUL.FTZ R42, R0, R20 ;  /* 0x00000014002a7220 */ /* 0x000fe20000410000 */
[----:B------:R-:W-:-:S02]  /*2740*/  HADD2.F32 R24, -RZ, R27.H0_H0 ;  /* 0x2000001bff187230 */ /* 0x000fc40000004100 */
[----:B------:R-:W-:Y:S01]  /*2750*/  FMUL.FTZ R48, R26, R48 ;  /* 0x000000301a307220 */ /* 0x000fe20000410000 */
[----:B------:R-:W-:Y:S01]  /*2760*/  FADD.FTZ R59, R23, R36 ;  /* 0x00000024173b7221 */ /* 0x000fe20000010000 */
[----:B------:R-:W-:Y:S01]  /*2770*/  FMUL.FTZ R49, R49, R57 ;  /* 0x0000003931317220 */ /* 0x000fe20000410000 */
[----:B------:R-:W-:Y:S01]  /*2780*/  FMUL.FTZ R31, R55, R31 ;  /* 0x0000001f371f7220 */ /* 0x000fe20000410000 */
[----:B------:R-:W-:Y:S01]  /*2790*/  FMUL.FTZ R36, R3, R22 ;  /* 0x0000001603247220 */ /* 0x000fe20000410000 */
[----:B0-----:R-:W-:Y:S01]  /*27a0*/  FMUL.FTZ R16, R2, R21 ;  /* 0x0000001502107220 */ /* 0x001fe20000410000 */
[----:B------:R0:W-:Y:S01]  /*27b0*/  STL [R1+0xa8], R5 ;  /* 0x0000a80501007387 */ /* 0x0001e20000100800 */
[----:B------:R-:W-:Y:S01]  /*27c0*/  FMUL.FTZ R28, R4, R23 ;  /* 0x00000017041c7220 */ /* 0x000fe20000410000 */
[----:B------:R-:W-:Y:S01]  /*27d0*/  FMUL.FTZ R47, R25, R47 ;  /* 0x0000002f192f7220 */ /* 0x000fe20000410000 */
[----:B------:R-:W-:Y:S01]  /*27e0*/  FMUL.FTZ R50, R0, R38 ;  /* 0x0000002600327220 */ /* 0x000fe20000410000 */
[----:B------:R-:W-:Y:S01]  /*27f0*/  FADD.FTZ R25, R22, R46 ;  /* 0x0000002e16197221 */ /* 0x000fe20000010000 */
[----:B------:R-:W-:Y:S01]  /*2800*/  FMUL.FTZ R49, R24, R49 ;  /* 0x0000003118317220 */ /* 0x000fe20000410000 */
[----:B------:R-:W-:Y:S01]  /*2810*/  FMUL.FTZ R46, R2, R40 ;  /* 0x00000028022e7220 */ /* 0x000fe20000410000 */
[----:B0-----:R-:W2:Y:S01]  /*2820*/  LDL R5, [R1+0x78] ;  /* 0x0000780001057983 */ /* 0x001ea20000100800 */
[----:B----4-:R-:W-:-:S03]  /*2830*/  FADD.FTZ R56, R21, R12 ;  /* 0x0000000c15387221 */ /* 0x010fc60000010000 */
[----:B------:R-:W4:Y:S01]  /*2840*/  LDL R12, [R1+0x70] ;  /* 0x00007000010c7983 */ /* 0x000f220000100800 */
[----:B------:R-:W-:Y:S01]  /*2850*/  FMUL.FTZ R58, R0, R39 ;  /* 0x00000027003a7220 */ /* 0x000fe20000410000 */
[----:B---3--:R-:W-:Y:S01]  /*2860*/  FADD.FTZ R24, R20, R54 ;  /* 0x0000003614187221 */ /* 0x008fe20000010000 */
[----:B------:R-:W-:-:S03]  /*2870*/  FMUL.FTZ R54, R3, R41 ;  /* 0x0000002903367220 */ /* 0x000fc60000410000 */
[----:B------:R-:W-:-:S04]  /*2880*/  FADD.FTZ R24, R24, R38 ;  /* 0x0000002618187221 */ /* 0x000fc80000010000 */
[----:B------:R-:W-:Y:S01]  /*2890*/  FADD.FTZ R24, R24, R39 ;  /* 0x0000002718187221 */ /* 0x000fe20000010000 */
[----:B------:R-:W-:Y:S01]  /*28a0*/  FFMA.FTZ R26, R10, R20, R14 ;  /* 0x000000140a1a7223 */ /* 0x000fe2000001000e */
[----:B------:R-:W-:Y:S01]  /*28b0*/  FADD.FTZ R20, R25, R41 ;  /* 0x0000002919147221 */ /* 0x000fe20000010000 */
[----:B------:R-:W-:Y:S02]  /*28c0*/  HADD2.F32 R14, -RZ, R27.H1_H1 ;  /* 0x3000001bff0e7230 */ /* 0x000fe40000004100 */
[----:B------:R-:W-:Y:S01]  /*28d0*/  FADD.FTZ R27, RZ, R42 ;  /* 0x0000002aff1b7221 */ /* 0x000fe20000010000 */
[----:B------:R-:W-:-:S04]  /*28e0*/  FFMA.FTZ R26, R37, R38, R26 ;  /* 0x00000026251a7223 */ /* 0x000fc8000001001a */
[----:B------:R-:W-:Y:S01]  /*28f0*/  FFMA.FTZ R25, R13, R39, R26 ;  /* 0x000000270d197223 */ /* 0x000fe2000001001a */
[----:B------:R-:W-:Y:S01]  /*2900*/  FFMA.FTZ R26, R10, R42, RZ ;  /* 0x0000002a0a1a7223 */ /* 0x000fe200000100ff */
[----:B------:R-:W-:Y:S01]  /*2910*/  FADD.FTZ R27, R27, R16 ;  /* 0x000000101b1b7221 */ /* 0x000fe20000010000 */
[----:B------:R-:W-:Y:S02]  /*2920*/  FFMA.FTZ R55, R29, R22, R11 ;  /* 0x000000161d377223 */ /* 0x000fe4000001000b */
[----:B------:R-:W3:Y:S04]  /*2930*/  LDL R11, [R1+0x6c] ;  /* 0x00006c00010b7983 */ /* 0x000ee80000100800 */
[----:B------:R0:W-:Y:S01]  /*2940*/  STL [R1+0x4], R42 ;  /* 0x0000042a01007387 */ /* 0x0001e20000100800 */
[----:B------:R-:W-:-:S03]  /*2950*/  FADD.FTZ R22, R56, R40 ;  /* 0x0000002838167221 */ /* 0x000fc60000010000 */
[----:B------:R1:W-:Y:S01]  /*2960*/  STL [R1+0x20], R16 ;  /* 0x0000201001007387 */ /* 0x0003e20000100800 */
[----:B------:R-:W-:-:S03]  /*2970*/  FFMA.FTZ R57, R15, R21, R53 ;  /* 0x000000150f397223 */ /* 0x000fc60000010035 */
[----:B------:R1:W-:Y:S01]  /*2980*/  STL [R1+0x1c], R36 ;  /* 0x00001c2401007387 */ /* 0x0003e20000100800 */
[----:B------:R-:W-:Y:S01]  /*2990*/  FMUL.FTZ R53, R4, R44 ;  /* 0x0000002c04357220 */ /* 0x000fe20000410000 */
[----:B------:R-:W-:Y:S02]  /*29a0*/  FFMA.FTZ R23, R52, R40, R57 ;  /* 0x0000002834177223 */ /* 0x000fe40000010039 */
[----:B------:R1:W-:Y:S01]  /*29b0*/  STL [R1+0x18], R28 ;  /* 0x0000181c01007387 */ /* 0x0003e20000100800 */
[----:B------:R-:W-:-:S03]  /*29c0*/  FFMA.FTZ R21, R34, R41, R55 ;  /* 0x0000002922157223 */ /* 0x000fc60000010037 */
[----:B------:R1:W-:Y:S04]  /*29d0*/  STL [R1+0x10], R50 ;  /* 0x0000103201007387 */ /* 0x0003e80000100800 */
[----:B------:R-:W3:Y:S04]  /*29e0*/  LDL R40, [R1+0x64] ;  /* 0x0000640001287983 */ /* 0x000ee80000100800 */
[----:B------:R1:W-:Y:S01]  /*29f0*/  STL [R1+0xc], R46 ;  /* 0x00000c2e01007387 */ /* 0x0003e20000100800 */
[----:B------:R-:W-:-:S03]  /*2a00*/  FFMA.FTZ R26, R15, R16, R26 ;  /* 0x000000100f1a7223 */ /* 0x000fc6000001001a */
[----:B------:R-:W3:Y:S04]  /*2a10*/  LDL R41, [R1+0x68] ;  /* 0x0000680001297983 */ /* 0x000ee80000100800 */
[----:B------:R3:W-:Y:S04]  /*2a20*/  STL [R1+0x8], R54 ;  /* 0x0000083601007387 */ /* 0x0007e80000100800 */
[----:B------:R3:W-:Y:S04]  /*2a30*/  STL [R1], R53 ;  /* 0x0000003501007387 */ /* 0x0007e80000100800 */
[----:B0-----:R-:W3:Y:S01]  /*2a40*/  LDL.LU R42, [R1+0xf8] ;  /* 0x0000f800012a7983 */ /* 0x001ee20000300800 */
[----:B------:R-:W-:-:S03]  /*2a50*/  FADD.FTZ R27, R27, R36 ;  /* 0x000000241b1b7221 */ /* 0x000fc60000010000 */
[----:B------:R-:W3:Y:S01]  /*2a60*/  LDL R10, [R1+0x60] ;  /* 0x00006000010a7983 */ /* 0x000ee20000100800 */
[----:B------:R-:W-:-:S03]  /*2a70*/  FFMA.FTZ R26, R29, R36, R26 ;  /* 0x000000241d1a7223 */ /* 0x000fc6000001001a */
[----:B-1----:R-:W3:Y:S04]  /*2a80*/  LDL.LU R16, [R1+0xf4] ;  /* 0x0000f40001107983 */ /* 0x002ee80000300800 */
[----:B------:R-:W3:Y:S04]  /*2a90*/  LDL.LU R15, [R1+0xf0] ;  /* 0x0000f000010f7983 */ /* 0x000ee80000300800 */
[----:B------:R-:W3:Y:S04]  /*2aa0*/  LDL R39, [R1+0x5c] ;  /* 0x00005c0001277983 */ /* 0x000ee80000100800 */
[----:B------:R-:W3:Y:S01]  /*2ab0*/  LDL.LU R36, [R1+0xec] ;  /* 0x0000ec0001247983 */ /* 0x000ee20000300800 */
[----:B------:R-:W-:Y:S01]  /*2ac0*/  FADD.FTZ R27, R27, R28 ;  /* 0x0000001c1b1b7221 */ /* 0x000fe20000010000 */
[----:B------:R-:W-:-:S02]  /*2ad0*/  FFMA.FTZ R26, R45, R28, R26 ;  /* 0x0000001c2d1a7223 */ /* 0x000fc4000001001a */
[----:B------:R-:W3:Y:S01]  /*2ae0*/  LDL.LU R29, [R1+0xe8] ;  /* 0x0000e800011d7983 */ /* 0x000ee20000300800 */
[----:B------:R-:W-:Y:S01]  /*2af0*/  FADD.FTZ R27, R27, R50 ;  /* 0x000000321b1b7221 */ /* 0x000fe20000010000 */
[----:B------:R-:W-:Y:S02]  /*2b00*/  FFMA.FTZ R26, R37, R50, R26 ;  /* 0x00000032251a7223 */ /* 0x000fe4000001001a */
[----:B------:R-:W3:Y:S01]  /*2b10*/  LDL.LU R28, [R1+0xe4] ;  /* 0x0000e400011c7983 */ /* 0x000ee20000300800 */
[----:B------:R-:W-:Y:S01]  /*2b20*/  FADD.FTZ R27, R27, R46 ;  /* 0x0000002e1b1b7221 */ /* 0x000fe20000010000 */
[----:B------:R-:W-:Y:S02]  /*2b30*/  FFMA.FTZ R26, R52, R46, R26 ;  /* 0x0000002e341a7223 */ /* 0x000fe4000001001a */
[----:B------:R-:W3:Y:S01]  /*2b40*/  LDL.LU R45, [R1+0xe0] ;  /* 0x0000e000012d7983 */ /* 0x000ee20000300800 */
[----:B------:R-:W-:-:S03]  /*2b50*/  FFMA.FTZ R60, R51, R44, R60 ;  /* 0x0000002c333c7223 */ /* 0x000fc6000001003c */
[----:B------:R-:W3:Y:S01]  /*2b60*/  LDL R38, [R1+0x58] ;  /* 0x0000580001267983 */ /* 0x000ee20000100800 */
[----:B------:R-:W-:Y:S01]  /*2b70*/  FADD.FTZ R59, R59, R44 ;  /* 0x0000002c3b3b7221 */ /* 0x000fe20000010000 */
[----:B------:R-:W-:Y:S02]  /*2b80*/  FADD.FTZ R22, R22, R32 ;  /* 0x0000002016167221 */ /* 0x000fe40000010000 */
[----:B------:R-:W3:Y:S01]  /*2b90*/  LDL.LU R50, [R1+0xdc] ;  /* 0x0000dc0001327983 */ /* 0x000ee20000300800 */
[----:B------:R-:W-:Y:S01]  /*2ba0*/  FMUL.FTZ R57, R2, R32 ;  /* 0x0000002002397220 */ /* 0x000fe20000410000 */
[----:B------:R-:W-:Y:S01]  /*2bb0*/  FADD.FTZ R20, R20, R33 ;  /* 0x0000002114147221 */ /* 0x000fe20000010000 */
[----:B------:R-:W-:Y:S01]  /*2bc0*/  FMUL.FTZ R56, R3, R33 ;  /* 0x0000002103387220 */ /* 0x000fe20000410000 */
[----:B------:R-:W3:Y:S01]  /*2bd0*/  LDL.LU R37, [R1+0xd8] ;  /* 0x0000d80001257983 */ /* 0x000ee20000300800 */
[----:B------:R-:W-:Y:S01]  /*2be0*/  FADD.FTZ R27, R27, R54 ;  /* 0x000000361b1b7221 */ /* 0x000fe20000010000 */
[----:B------:R-:W-:-:S02]  /*2bf0*/  FFMA.FTZ R26, R34, R54, R26 ;  /* 0x00000036221a7223 */ /* 0x000fc4000001001a */
[----:B------:R-:W3:Y:S04]  /*2c00*/  LDL.LU R46, [R1+0xd4] ;  /* 0x0000d400012e7983 */ /* 0x000ee80000300800 */
[----:B------:R-:W3:Y:S01]  /*2c10*/  LDL.LU R52, [R1+0xd0] ;  /* 0x0000d00001347983 */ /* 0x000ee20000300800 */
[----:B--2---:R-:W-:Y:S01]  /*2c20*/  FFMA.FTZ R23, R5, R32, R23 ;  /* 0x0000002005177223 */ /* 0x004fe20000010017 */
[----:B----4-:R-:W-:Y:S01]  /*2c30*/  FFMA.FTZ R21, R12, R33, R21 ;  /* 0x000000210c157223 */ /* 0x010fe20000010015 */
[-C--:B---3--:R-:W-:Y:S01]  /*2c40*/  FFMA.FTZ R33, R41, R36.reuse, R25 ;  /* 0x0000002429217223 */ /* 0x088fe20000010019 */
[----:B------:R-:W-:Y:S01]  /*2c50*/  FADD.FTZ R32, R24, R36 ;  /* 0x0000002418207221 */ /* 0x000fe20000010000 */
[----:B------:R-:W-:Y:S02]  /*2c60*/  FMUL.FTZ R44, R0, R36 ;  /* 0x00000024002c7220 */ /* 0x000fe40000410000 */
[----:B------:R-:W2:Y:S04]  /*2c70*/  LDL R36, [R1+0x2c] ;  /* 0x00002c0001247983 */ /* 0x000ea80000100800 */
[----:B------:R-:W3:Y:S04]  /*2c80*/  LDL.LU R54, [R1+0xcc] ;  /* 0x0000cc0001367983 */ /* 0x000ee80000300800 */
[----:B------:R-:W4:Y:S01]  /*2c90*/  LDL.LU R34, [R1+0xc8] ;  /* 0x0000c80001227983 */ /* 0x000f220000300800 */
[----:B------:R-:W-:Y:S01]  /*2ca0*/  FADD.FTZ R27, R27, R53 ;  /* 0x000000351b1b7221 */ /* 0x000fe20000010000 */
[----:B------:R-:W-:-:S02]  /*2cb0*/  FFMA.FTZ R26, R51, R53, R26 ;  /* 0x00000035331a7223 */ /* 0x000fc4000001001a */
[----:B------:R-:W2:Y:S04]  /*2cc0*/  LDL.LU R53, [R1+0xc4] ;  /* 0x0000c40001357983 */ /* 0x000ea80000300800 */
[----:B------:R-:W3:Y:S01]  /*2cd0*/  LDL.LU R51, [R1+0xc0] ;  /* 0x0000c00001337983 */ /* 0x000ee20000300800 */
[-C--:B------:R-:W-:Y:S01]  /*2ce0*/  FFMA.FTZ R60, R11, R42.reuse, R60 ;  /* 0x0000002a0b3c7223 */ /* 0x080fe2000001003c */
[----:B------:R-:W-:Y:S01]  /*2cf0*/  FADD.FTZ R59, R59, R42 ;  /* 0x0000002a3b3b7221 */ /* 0x000fe20000010000 */
[----:B------:R-:W-:Y:S01]  /*2d00*/  FMUL.FTZ R55, R4, R42 ;  /* 0x0000002a04377220 */ /* 0x000fe20000410000 */
[----:B------:R-:W2:Y:S01]  /*2d10*/  LDL R24, [R1+0x28] ;  /* 0x0000280001187983 */ /* 0x000ea20000100800 */
[----:B------:R-:W-:-:S03]  /*2d20*/  FFMA.FTZ R26, R13, R58, R26 ;  /* 0x0000003a0d1a7223 */ /* 0x000fc6000001001a */
[----:B------:R-:W2:Y:S04]  /*2d30*/  LDL.LU R13, [R1+0xbc] ;  /* 0x0000bc00010d7983 */ /* 0x000ea80000300800 */
[----:B------:R-:W2:Y:S01]  /*2d40*/  LDL R25, [R1+0x24] ;  /* 0x0000240001197983 */ /* 0x000ea20000100800 */
[----:B------:R-:W-:-:S03]  /*2d50*/  FFMA.FTZ R26, R5, R57, R26 ;  /* 0x00000039051a7223 */ /* 0x000fc6000001001a */
[----:B------:R-:W2:Y:S01]  /*2d60*/  LDL R5, [R1+0x14] ;  /* 0x0000140001057983 */ /* 0x000ea20000100800 */
[----:B------:R-:W-:Y:S01]  /*2d70*/  FFMA.FTZ R26, R12, R56, R26 ;  /* 0x000000380c1a7223 */ /* 0x000fe2000001001a */
[-C--:B----4-:R-:W-:Y:S01]  /*2d80*/  FFMA.FTZ R60, R39, R34.reuse, R60 ;  /* 0x00000022273c7223 */ /* 0x090fe2000001003c */
[----:B------:R-:W-:Y:S01]  /*2d90*/  FADD.FTZ R59, R59, R34 ;  /* 0x000000223b3b7221 */ /* 0x000fe20000010000 */
[----:B------:R-:W-:Y:S02]  /*2da0*/  FMUL.FTZ R42, R4, R34 ;  /* 0x00000022042a7220 */ /* 0x000fe40000410000 */
[----:B------:R-:W4:Y:S01]  /*2db0*/  LDL R34, [R1+0x38] ;  /* 0x0000380001227983 */ /* 0x000f220000100800 */
[----:B------:R-:W-:Y:S01]  /*2dc0*/  FFMA.FTZ R26, R11, R55, R26 ;  /* 0x000000370b1a7223 */ /* 0x000fe2000001001a */
[-C--:B------:R-:W-:Y:S01]  /*2dd0*/  FFMA.FTZ R23, R40, R45.reuse, R23 ;  /* 0x0000002d28177223 */ /* 0x080fe20000010017 */
[----:B------:R-:W-:Y:S01]  /*2de0*/  FADD.FTZ R22, R22, R45 ;  /* 0x0000002d16167221 */ /* 0x000fe20000010000 */
[----:B------:R-:W-:Y:S01]  /*2df0*/  FMUL.FTZ R45, R2, R45 ;  /* 0x0000002d022d7220 */ /* 0x000fe20000410000 */
[----:B------:R-:W-:Y:S01]  /*2e00*/  FFMA.FTZ R26, R41, R44, R26 ;  /* 0x0000002c291a7223 */ /* 0x000fe2000001001a */
[-C--:B------:R-:W-:Y:S01]  /*2e10*/  FFMA.FTZ R21, R10, R46.reuse, R21 ;  /* 0x0000002e0a157223 */ /* 0x080fe20000010015 */
[----:B------:R-:W-:Y:S01]  /*2e20*/  FADD.FTZ R20, R20, R46 ;  /* 0x0000002e14147221 */ /* 0x000fe20000010000 */
[C---:B------:R-:W-:Y:S01]  /*2e30*/  FMUL.FTZ R46, R3.reuse, R46 ;  /* 0x0000002e032e7220 */ /* 0x040fe20000410000 */
[----:B------:R-:W-:Y:S01]  /*2e40*/  FFMA.FTZ R26, R40, R45, R26 ;  /* 0x0000002d281a7223 */ /* 0x000fe2000001001a */
[-C--:B---3--:R-:W-:Y:S01]  /*2e50*/  FFMA.FTZ R33, R38, R51.reuse, R33 ;  /* 0x0000003326217223 */ /* 0x088fe20000010021 */
[----:B------:R-:W-:Y:S01]  /*2e60*/  FADD.FTZ R32, R32, R51 ;  /* 0x0000003320207221 */ /* 0x000fe20000010000 */
[----:B------:R-:W3:Y:S01]  /*2e70*/  LDL.LU R12, [R1+0xb8] ;  /* 0x0000b800010c7983 */ /* 0x000ee20000300800 */
[----:B------:R-:W-:Y:S01]  /*2e80*/  FFMA.FTZ R26, R10, R46, R26 ;  /* 0x0000002e0a1a7223 */ /* 0x000fe2000001001a */
[----:B------:R-:W-:Y:S01]  /*2e90*/  FMUL.FTZ R51, R0, R51 ;  /* 0x0000003300337220 */ /* 0x000fe20000410000 */
[----:B--2---:R-:W-:Y:S01]  /*2ea0*/  FMUL.FTZ R41, R2, R53 ;  /* 0x0000003502297220 */ /* 0x004fe20000410000 */
[----:B------:R-:W-:Y:S01]  /*2eb0*/  FMUL.FTZ R40, R3, R54 ;  /* 0x0000003603287220 */ /* 0x000fe20000410000 */
[----:B------:R-:W-:Y:S01]  /*2ec0*/  FFMA.FTZ R26, R39, R42, R26 ;  /* 0x0000002a271a7223 */ /* 0x000fe2000001001a */
[----:B------:R-:W2:Y:S03]  /*2ed0*/  LDL.LU R11, [R1+0xb4] ;  /* 0x0000b400010b7983 */ /* 0x000ea60000300800 */
[----:B------:R-:W-:Y:S01]  /*2ee0*/  FFMA.FTZ R26, R38, R51, R26 ;  /* 0x00000033261a7223 */ /* 0x000fe2000001001a */
[----:B------:R-:W3:Y:S01]  /*2ef0*/  LDL.LU R10, [R1+0xb0] ;  /* 0x0000b000010a7983 */ /* 0x000ee20000300800 */
[----:B------:R-:W-:Y:S01]  /*2f00*/  FMUL.FTZ R39, R4, R52 ;  /* 0x0000003404277220 */ /* 0x000fe20000410000 */
[-C--:B------:R-:W-:Y:S01]  /*2f10*/  FMUL.FTZ R38, R0, R37.reuse ;  /* 0x0000002500267220 */ /* 0x080fe20000410000 */
[----:B------:R-:W-:Y:S01]  /*2f20*/  FFMA.FTZ R33, R25, R37, R33 ;  /* 0x0000002519217223 */ /* 0x000fe20000010021 */
[----:B------:R-:W-:Y:S01]  /*2f30*/  FADD.FTZ R32, R32, R37 ;  /* 0x0000002520207221 */ /* 0x000fe20000010000 */
[----:B------:R-:W-:Y:S01]  /*2f40*/  FMUL.FTZ R37, R2, R50 ;  /* 0x0000003202257220 */ /* 0x000fe20000410000 */
[----:B------:R-:W-:Y:S01]  /*2f50*/  FFMA.FTZ R60, R24, R52, R60 ;  /* 0x00000034183c7223 */ /* 0x000fe2000001003c */
[----:B------:R-:W-:Y:S01]  /*2f60*/  FADD.FTZ R59, R59, R52 ;  /* 0x000000343b3b7221 */ /* 0x000fe20000010000 */
[----:B------:R-:W-:Y:S01]  /*2f70*/  FMUL.FTZ R61, R14, R61 ;  /* 0x0000003d0e3d7220 */ /* 0x000fe20000410000 */
[----:B------:R-:W-:-:S04]  /*2f80*/  FADD.FTZ R27, R27, R58 ;  /* 0x0000003a1b1b7221 */ /* 0x000fc80000010000 */
[----:B------:R-:W-:-:S04]  /*2f90*/  FADD.FTZ R27, R27, R57 ;  /* 0x000000391b1b7221 */ /* 0x000fc80000010000 */
[----:B------:R-:W-:Y:S01]  /*2fa0*/  FADD.FTZ R27, R27, R56 ;  /* 0x000000381b1b7221 */ /* 0x000fe20000010000 */
[----:B----4-:R-:W-:-:S04]  /*2fb0*/  FFMA.FTZ R26, R34, R41, R26 ;  /* 0x00000029221a7223 */ /* 0x010fc8000001001a */
[----:B------:R-:W-:-:S04]  /*2fc0*/  FFMA.FTZ R26, R36, R40, R26 ;  /* 0x00000028241a7223 */ /* 0x000fc8000001001a */
[----:B------:R-:W-:Y:S01]  /*2fd0*/  FFMA.FTZ R26, R24, R39, R26 ;  /* 0x00000027181a7223 */ /* 0x000fe2000001001a */
[----:B------:R-:W-:-:S03]  /*2fe0*/  FFMA.FTZ R23, R34, R53, R23 ;  /* 0x0000003522177223 */ /* 0x000fc60000010017 */
[----:B------:R-:W-:Y:S01]  /*2ff0*/  FFMA.FTZ R26, R25, R38, R26 ;  /* 0x00000026191a7223 */ /* 0x000fe2000001001a */
[----:B------:R-:W-:-:S03]  /*3000*/  FFMA.FTZ R52, R5, R50, R23 ;  /* 0x0000003205347223 */ /* 0x000fc60000010017 */
[----:B------:R-:W-:Y:S02]  /*3010*/  FFMA.FTZ R26, R5, R37, R26 ;  /* 0x00000025051a7223 */ /* 0x000fe4000001001a */
[----:B------:R-:W4:Y:S04]  /*3020*/  LDL.LU R5, [R1+0xa0] ;  /* 0x0000a00001057983 */ /* 0x000f280000300800 */
[----:B------:R-:W4:Y:S01]  /*3030*/  LDL.LU R14, [R1+0xac] ;  /* 0x0000ac00010e7983 */ /* 0x000f220000300800 */
[----:B------:R-:W-:-:S04]  /*3040*/  FADD.FTZ R27, R27, R55 ;  /* 0x000000371b1b7221 */ /* 0x000fc80000010000 */
[----:B------:R-:W-:-:S04]  /*3050*/  FADD.FTZ R27, R27, R44 ;  /* 0x0000002c1b1b7221 */ /* 0x000fc80000010000 */
        /* <DEDUP_REMOVED lines=9> */
[----:B------:R-:W-:Y:S01]  /*30f0*/  FMUL.FTZ R36, R3, R28 ;  /* 0x0000001c03247220 */ /* 0x000fe20000410000 */
[----:B------:R-:W-:Y:S02]  /*3100*/  FADD.FTZ R22, R22, R53 ;  /* 0x0000003516167221 */ /* 0x000fe40000010000 */
[----:B------:R-:W-:Y:S01]  /*3110*/  FADD.FTZ R27, R27, R37 ;  /* 0x000000251b1b7221 */ /* 0x000fe20000010000 */
[----:B------:R-:W-:Y:S01]  /*3120*/  FADD.FTZ R20, R20, R54 ;  /* 0x0000003614147221 */ /* 0x000fe20000010000 */
[-C--:B------:R-:W-:Y:S01]  /*3130*/  FMUL.FTZ R34, R4, R29.reuse ;  /* 0x0000001d04227220 */ /* 0x080fe20000410000 */
[----:B---3--:R-:W-:Y:S01]  /*3140*/  FFMA.FTZ R26, R10, R36, R26 ;  /* 0x000000240a1a7223 */ /* 0x008fe2000001001a */
[----:B------:R-:W-:Y:S01]  /*3150*/  FADD.FTZ R27, R27, R36 ;  /* 0x000000241b1b7221 */ /* 0x000fe20000010000 */
[----:B------:R-:W-:Y:S01]  /*3160*/  FADD.FTZ R53, R22, R50 ;  /* 0x0000003216357221 */ /* 0x000fe20000010000 */
[----:B------:R-:W-:Y:S01]  /*3170*/  FADD.FTZ R50, R20, R28 ;  /* 0x0000001c14327221 */ /* 0x000fe20000010000 */
[----:B--2---:R-:W-:Y:S01]  /*3180*/  FFMA.FTZ R60, R11, R29, R60 ;  /* 0x0000001d0b3c7223 */ /* 0x004fe2000001003c */
        /* <DEDUP_REMOVED lines=31> */
[----:B------:R-:W-:-:S02]  /*3380*/  FFMA.FTZ R30, R17, R48, R52 ;  /* 0x00000030111e7223 */ /* 0x000fc40000010034 */
[----:B------:R-:W-:Y:S01]  /*3390*/  FFMA.FTZ R52, R19, R61, R60 ;  /* 0x0000003d13347223 */ /* 0x000fe2000001003c */
[----:B------:R-:W-:Y:S02]  /*33a0*/  UIADD3 UR10, UP0, UPT, UR10, 0xa8, URZ ;  /* 0x000000a80a0a7890 */ /* 0x000fe4000ff1e0ff */
[----:B------:R-:W-:Y:S02]  /*33b0*/  USHF.L.U32 UR13, UR16, 0x3, URZ ;  /* 0x00000003100d7899 */ /* 0x000fe400080006ff */
[----:B------:R-:W-:Y:S02]  /*33c0*/  UIADD3.X UR5, UPT, UPT, URZ, UR5, URZ, UP0, !UPT ;  /* 0x00000005ff057290 */ /* 0x000fe400087fe4ff */
[----:B------:R-:W-:Y:S02]  /*33d0*/  USHF.L.U64.HI UR12, UR16, 0x3, UR17 ;  /* 0x00000003100c7899 */ /* 0x000fe40008010211 */
[----:B------:R-:W-:-:S04]  /*33e0*/  UISETP.GE.U32.AND UP0, UPT, UR10, UR13, UPT ;  /* 0x0000000d0a00728c */ /* 0x000fc8000bf06070 */
[----:B------:R-:W-:Y:S01]  /*33f0*/  UISETP.GE.AND.EX UP0, UPT, UR5, UR12, UPT, UP0 ;  /* 0x0000000c0500728c */ /* 0x000fe2000bf06300 */
[----:B----4-:R-:W-:-:S04]  /*3400*/  FFMA.FTZ R29, R14, R22, R29 ;  /* 0x000000160e1d7223 */ /* 0x010fc8000001001d */
[----:B------:R-:W-:-:S04]  /*3410*/  FFMA.FTZ R29, R15, R23, R29 ;  /* 0x000000170f1d7223 */ /* 0x000fc8000001001d */
[----:B------:R-:W-:-:S04]  /*3420*/  FFMA.FTZ R29, R16, R24, R29 ;  /* 0x00000018101d7223 */ /* 0x000fc8000001001d */
[----:B------:R-:W-:-:S04]  /*3430*/  FFMA.FTZ R29, R17, R25, R29 ;  /* 0x00000019111d7223 */ /* 0x000fc8000001001d */
[----:B------:R-:W-:Y:S01]  /*3440*/  FFMA.FTZ R29, R18, R26, R29 ;  /* 0x0000001a121d7223 */ /* 0x000fe2000001001d */
[----:B------:R-:W-:-:S03]  /*3450*/  FFMA.FTZ R54, R14, R35, R54 ;  /* 0x000000230e367223 */ /* 0x000fc60000010036 */
[----:B------:R-:W-:-:S05]  /*3460*/  FFMA.FTZ R29, R19, R27, R29 ;  /* 0x0000001b131d7223 */ /* 0x000fca000001001d */
[----:B------:R0:W-:Y:S02]  /*3470*/  STS.64 [R5], R28 ;  /* 0x0000001c05007388 */ /* 0x0001e40000000a00 */
[----:B0-----:R-:W-:Y:S02]  /*3480*/  FADD.FTZ R28, R53, R48 ;  /* 0x00000030351c7221 */ /* 0x001fe40000010000 */
[----:B------:R0:W5:Y:S01]  /*3490*/  LDL.LU R5, [R1+0xa8] ;  /* 0x0000a80001057983 */ /* 0x0001620000300800 */
[----:B------:R-:W-:Y:S01]  /*34a0*/  FFMA.FTZ R29, R18, R49, R54 ;  /* 0x00000031121d7223 */ /* 0x000fe20000010036 */
[----:B------:R-:W-:Y:S01]  /*34b0*/  FADD.FTZ R49, R50, R49 ;  /* 0x0000003132317221 */ /* 0x000fe20000010000 */
[----:B------:R-:W-:Y:S01]  /*34c0*/  FADD.FTZ R53, R59, R61 ;  /* 0x0000003d3b357221 */ /* 0x000fe20000010000 */
        /* <DEDUP_REMOVED lines=9> */
[----:B------:R1:W-:Y:S01]  /*3560*/  STL.64 [R1+0xa8], R2 ;  /* 0x0000a80201007387 */ /* 0x0003e20000100a00 */
[----:B------:R-:W2:Y:S01]  /*3570*/  S2UR UR7, SR_CgaCtaId ;  /* 0x00000000000779c3 */ /* 0x000ea20000008800 */
[----:B------:R-:W-:Y:S01]  /*3580*/  UMOV UR6, 0x400 ;  /* 0x0000040000067882 */ /* 0x000fe20000000000 */
[----:B------:R-:W-:Y:S02]  /*3590*/  MOV R48, R29 ;  /* 0x0000001d00307202 */ /* 0x000fe40000000f00 */
[----:B------:R-:W-:Y:S02]  /*35a0*/  MOV R61, R28 ;  /* 0x0000001c003d7202 */ /* 0x000fe40000000f00 */
[----:B------:R-:W-:Y:S02]  /*35b0*/  MOV R60, R30 ;  /* 0x0000001e003c7202 */ /* 0x000fe40000000f00 */
[----:B-1----:R-:W-:Y:S02]  /*35c0*/  MOV R3, R32 ;  /* 0x0000002000037202 */ /* 0x002fe40000000f00 */
[----:B0-----:R-:W0:Y:S01]  /*35d0*/  S2R R32, SR_TID.X ;  /* 0x0000000000207919 */ /* 0x001e220000002100 */
        /* <DEDUP_REMOVED lines=48> */
.L_x_1002:
[----:B0-----:R-:W0:Y:S01]  /*38e0*/  S2R R49, SR_TID.X ;  /* 0x0000000000317919 */ /* 0x001e220000002100 */
[----:B------:R-:W-:Y:S01]  /*38f0*/  BSSY.RECONVERGENT B0, `(.L_x_1003) ;  /* 0x0000127000007945 */ /* 0x000fe20003800200 */
[----:B-1----:R-:W-:Y:S02]  /*3900*/  CS2R R28, SRZ ;  /* 0x00000000001c7805 */ /* 0x002fe4000001ff00 */
[----:B0-----:R-:W-:-:S13]  /*3910*/  ISETP.GT.U32.AND P0, PT, R49, 0x7, PT ;  /* 0x000000073100780c */ /* 0x001fda0003f04070 */
        /* <DEDUP_REMOVED lines=292> */
.L_x_1004:
[----:B------:R-:W-:Y:S05]  /*4b60*/  BSYNC.RECONVERGENT B0 ;  /* 0x0000000000007941 */ /* 0x000fea0003800200 */
.L_x_1003:
        /* <DEDUP_REMOVED lines=21> */
.L_x_1006:
[----:B------:R-:W-:Y:S05]  /*4cc0*/  BSYNC.RECONVERGENT B0 ;  /* 0x0000000000007941 */ /* 0x000fea0003800200 */
.L_x_1005:
        /* <DEDUP_REMOVED lines=22> */
.L_x_1009:
[----:B------:R-:W2:Y:S04]  /*4e30*/  LD.E.STRONG.GPU R31, desc[UR14][R28.64+0x2a0] ;  /* 0x0002a00e1c1f7980 */ /* 0x000ea8000c10f900 */
[----:B--2---:R-:W-:Y:S01]  /*4e40*/  CCTL.IVALL ;  /* 0x00000000ff00798f */ /* 0x004fe20002000000 */
[----:B------:R-:W-:Y:S05]  /*4e50*/  YIELD ;  /* 0x0000000000007946 */ /* 0x000fea0003800000 */
[----:B-----5:R-:W-:-:S04]  /*4e60*/  LOP3.LUT R31, R31, R30, RZ, 0x3c, !PT ;  /* 0x0000001e1f1f7212 */ /* 0x020fc800078e3cff */
[----:B------:R-:W-:-:S13]  /*4e70*/  ISETP.GT.AND P0, PT, R31, -0x1, PT ;  /* 0xffffffff1f00780c */ /* 0x000fda0003f04270 */
[----:B------:R-:W-:Y:S05]  /*4e80*/  @P0 BRA `(.L_x_1009) ;  /* 0xfffffffc00e80947 */ /* 0x000fea000383ffff */
.L_x_1008:
[----:B------:R-:W-:Y:S05]  /*4e90*/  WARPSYNC.ALL ;  /* 0x0000000000007948 */ /* 0x000fea0003800000 */
[----:B------:R-:W-:Y:S06]  /*4ea0*/  BAR.SYNC.DEFER_BLOCKING 0x0 ;  /* 0x0000000000007b1d */ /* 0x000fec0000010000 */
[----:B------:R-:W-:Y:S05]  /*4eb0*/  BRA `(.L_x_1010) ;  /* 0x0000000000547947 */ /* 0x000fea0003800000 */
.L_x_1007:
        /* <DEDUP_REMOVED lines=13> */
.L_x_1012:
[----:B------:R-:W2:Y:S04]  /*4f90*/  LD.E.STRONG.GPU R31, desc[UR14][R28.64] ;  /* 0x0000000e1c1f7980 */ /* 0x000ea8000c10f900 */
[----:B--2---:R-:W-:Y:S01]  /*4fa0*/  CCTL.IVALL ;  /* 0x00000000ff00798f */ /* 0x004fe20002000000 */
[----:B------:R-:W-:Y:S05]  /*4fb0*/  YIELD ;  /* 0x0000000000007946 */ /* 0x000fea0003800000 */
[----:B-----5:R-:W-:-:S04]  /*4fc0*/  LOP3.LUT R31, R31, R30, RZ, 0x3c, !PT ;  /* 0x0000001e1f1f7212 */ /* 0x020fc800078e3cff */
[----:B------:R-:W-:-:S13]  /*4fd0*/  ISETP.GT.AND P0, PT, R31, -0x1, PT ;  /* 0xffffffff1f00780c */ /* 0x000fda0003f04270 */
[----:B------:R-:W-:Y:S05]  /*4fe0*/  @P0 BRA `(.L_x_1012) ;  /* 0xfffffffc00e80947 */ /* 0x000fea000383ffff */
.L_x_1011:
[----:B------:R-:W-:Y:S05]  /*4ff0*/  WARPSYNC.ALL ;  /* 0x0000000000007948 */ /* 0x000fea0003800000 */
[----:B------:R-:W-:Y:S06]  /*5000*/  BAR.SYNC.DEFER_BLOCKING 0x0 ;  /* 0x0000000000007b1d */ /* 0x000fec0000010000 */
.L_x_1010:
[C---:B------:R-:W-:Y:S01]  /*5010*/  ISETP.GT.U32.AND P0, PT, R49.reuse, 0x3, PT ;  /* 0x000000033100780c */ /* 0x040fe20003f04070 */
[----:B------:R-:W2:Y:S01]  /*5020*/  LDL R54, [R1+0xa4] ;  /* 0x0000a40001367983 */ /* 0x000ea20000100800 */
[----:B0-----:R-:W-:Y:S01]  /*5030*/  MOV R29, UR4 ;  /* 0x00000004001d7c02 */ /* 0x001fe20008000f00 */
[----:B------:R-:W0:Y:S02]  /*5040*/  S2UR UR7, SR_CgaCtaId ;  /* 0x00000000000779c3 */ /* 0x000e240000008800 */
[----:B------:R-:W3:Y:S04]  /*5050*/  LDL.LU R53, [R1+0x4] ;  /* 0x0000040001357983 */ /* 0x000ee80000300800 */
[----:B------:R-:W4:Y:S04]  /*5060*/  LDL.LU R52, [R1+0x3c] ;  /* 0x00003c0001347983 */ /* 0x000f280000300800 */
[----:B------:R-:W1:Y:S01]  /*5070*/  @!P0 LDC R28, c[0x0][0x374] ;  /* 0x0000dd00ff1c8b82 */ /* 0x000e620000000800 */
[----:B------:R-:W4:Y:S04]  /*5080*/  LDL.LU R50, [R1+0x20] ;  /* 0x0000200001327983 */ /* 0x000f280000300800 */
[----:B------:R-:W4:Y:S03]  /*5090*/  LDL.LU R32, [R1+0x1c] ;  /* 0x00001c0001207983 */ /* 0x000f260000300800 */
[----:B------:R-:W0:Y:S01]  /*50a0*/  @!P0 LDC.64 R30, c[0x0][0x3d0] ;  /* 0x0000f400ff1e8b82 */ /* 0x000e220000000a00 */
[----:B------:R-:W4:Y:S04]  /*50b0*/  LDL.LU R33, [R1+0x18] ;  /* 0x0000180001217983 */ /* 0x000f280000300800 */
[----:B------:R-:W4:Y:S04]  /*50c0*/  LDL.LU R35, [R1+0x10] ;  /* 0x0000100001237983 */ /* 0x000f280000300800 */
[----:B------:R-:W4:Y:S04]  /*50d0*/  LDL.LU R43, [R1+0xc] ;  /* 0x00000c00012b7983 */ /* 0x000f280000300800 */
[----:B------:R-:W4:Y:S01]  /*50e0*/  LDL.LU R47, [R1+0x8] ;  /* 0x00000800012f7983 */ /* 0x000f220000300800 */
[----:B-1----:R-:W-:Y:S01]  /*50f0*/  @!P0 IMAD R28, R28, R29, UR8 ;  /* 0x000000081c1c8e24 */ /* 0x002fe2000f8e021d */
[----:B------:R-:W-:-:S02]  /*5100*/  @!P0 SHF.L.U32 R29, R49, 0x1, RZ ;  /* 0x00000001311d8819 */ /* 0x000fc400000006ff */
[----:B------:R-:W4:Y:S02]  /*5110*/  LDL.LU R48, [R1] ;  /* 0x0000000001307983 */ /* 0x000f240000300800 */
[----:B------:R-:W-:Y:S02]  /*5120*/  @!P0 LOP3.LUT R29, R29, 0x6, RZ, 0xc0, !PT ;  /* 0x000000061d1d8812 */ /* 0x000fe400078ec0ff */
[----:B-----5:R1:W-:Y:S02]  /*5130*/  STL [R1+0xb8], R5 ;  /* 0x0000b80501007387 */ /* 0x0203e40000100800 */
[----:B------:R-:W-:Y:S02]  /*5140*/  @!P0 LEA R28, R28, R29, 0x3 ;  /* 0x0000001d1c1c8211 */ /* 0x000fe400078e18ff */
[----:B------:R1:W-:Y:S03]  /*5150*/  STL [R1+0xb4], R4 ;  /* 0x0000b40401007387 */ /* 0x0003e60000100800 */
[----:B0-----:R-:W-:Y:S01]  /*5160*/  @!P0 IMAD.WIDE.U32 R28, R28, 0x4, R30 ;  /* 0x000000041c1c8825 */ /* 0x001fe200078e001e */
[----:B------:R0:W-:Y:S03]  /*5170*/  STL [R1+0xb0], R3 ;  /* 0x0000b00301007387 */ /* 0x0001e60000100800 */
[----:B------:R-:W-:Y:S01]  /*5180*/  HFMA2 R30, -RZ, RZ, 0, 0 ;  /* 0x00000000ff1e7431 */ /* 0x000fe200000001ff */
[----:B------:R0:W-:Y:S04]  /*5190*/  STL [R1+0xac], R2 ;  /* 0x0000ac0201007387 */ /* 0x0001e80000100800 */
[----:B------:R-:W2:Y:S04]  /*51a0*/  @!P0 LDG.E.64 R28, desc[UR14][R28.64] ;  /* 0x0000000e1c1c8981 */ /* 0x000ea8000c1e1b00 */
[----:B------:R0:W-:Y:S04]  /*51b0*/  STL [R1+0xa8], R0 ;  /* 0x0000a80001007387 */ /* 0x0001e80000100800 */
[----:B-1----:R-:W4:Y:S01]  /*51c0*/  LDL.LU R5, [R1+0x7c] ;  /* 0x00007c0001057983 */ /* 0x002f220000300800 */
[----:B------:R-:W-:-:S03]  /*51d0*/  UMOV UR6, 0x400 ;  /* 0x0000040000067882 */ /* 0x000fc60000000000 */
[----:B------:R-:W4:Y:S04]  /*51e0*/  LDL.LU R4, [R1+0x74] ;  /* 0x0000740001047983 */ /* 0x000f280000300800 */
[----:B0-----:R-:W4:Y:S01]  /*51f0*/  LDL.LU R3, [R1+0x88] ;  /* 0x0000880001037983 */ /* 0x001f220000300800 */
[----:B------:R-:W-:-:S03]  /*5200*/  UIADD3 UR6, UPT, UPT, UR6, 0x3480, URZ ;  /* 0x0000348006067890 */ /* 0x000fc6000fffe0ff */
[----:B------:R-:W4:Y:S04]  /*5210*/  LDL.LU R2, [R1+0x84] ;  /* 0x0000840001027983 */ /* 0x000f280000300800 */
[----:B------:R-:W4:Y:S01]  /*5220*/  LDL.LU R0, [R1+0x94] ;  /* 0x0000940001007983 */ /* 0x000f220000300800 */
[----:B------:R-:W-:Y:S01]  /*5230*/  ULEA UR6, UR7, UR6, 0x18 ;  /* 0x0000000607067291 */ /* 0x000fe2000f8ec0ff */
        /* <DEDUP_REMOVED lines=10> */
[----:B------:R-:W-:Y:S02]  /*52e0*/  @!P0 LEA R30, R49, UR6, 0x2 ;  /* 0x00000006311e8c11 */ /* 0x000fe4000f8e10ff */
[----:B------:R-:W2:Y:S04]  /*52f0*/  LDL.LU R49, [R1+0x90] ;  /* 0x0000900001317983 */ /* 0x000ea80000300800 */
[----:B------:R0:W-:Y:S01]  /*5300*/  @!P0 STS.64 [R30], R28 ;  /* 0x0000001c1e008388 */ /* 0x0001e20000000a00 */
[----:B------:R-:W-:-:S04]  /*5310*/  USHF.L.U32 UR7, UR8, 0x1, URZ ;  /* 0x0000000108077899 */ /* 0x000fc800080006ff */
[----:B------:R-:W-:-:S06]  /*5320*/  ULOP3.LUT UR7, UR7, 0xe, URZ, 0xc0, !UPT ;  /* 0x0000000e07077892 */ /* 0x000fcc000f8ec0ff */
[----:B0-----:R-:W-:-:S04]  /*5330*/  IADD3 R28, PT, PT, R54, -UR7, RZ ;  /* 0x80000007361c7c10 */ /* 0x001fc8000fffe0ff */
[----:B------:R-:W-:Y:S01]  /*5340*/  LEA R28, R28, UR6, 0x3 ;  /* 0x000000061c1c7c11 */ /* 0x000fe2000f8e18ff */
[----:B------:R-:W-:Y:S06]  /*5350*/  BAR.SYNC.DEFER_BLOCKING 0x0 ;  /* 0x0000000000007b1d */ /* 0x000fec0000010000 */
[----:B------:R-:W0:Y:S01]  /*5360*/  LDCU.64 UR6, c[0x0][0x380] ;  /* 0x00007000ff0677ac */ /* 0x000e220008000a00 */
[----:B------:R-:W3:Y:S02]  /*5370*/  LDS.64 R28, [R28] ;  /* 0x000000001c1c7984 */ /* 0x000ee40000000a00 */
[--C-:B---3--:R-:W-:Y:S01]  /*5380*/  FADD.FTZ R30, R53, -R28.reuse ;  /* 0x8000001c351e7221 */ /* 0x108fe20000010000 */
[--C-:B----4-:R-:W-:Y:S01]  /*5390*/  FADD.FTZ R31, R50, -R28.reuse ;  /* 0x8000001c321f7221 */ /* 0x110fe20000010000 */
[--C-:B------:R-:W-:Y:S01]  /*53a0*/  FADD.FTZ R32, R32, -R28.reuse ;  /* 0x8000001c20207221 */ /* 0x100fe20000010000 */
[----:B------:R-:W-:Y:S01]  /*53b0*/  FADD.FTZ R33, R33, -R28 ;  /* 0x8000001c21217221 */ /* 0x000fe20000010000 */
[-C--:B------:R-:W-:Y:S01]  /*53c0*/  FFMA.FTZ R30, R52, -R29.reuse, R30 ;  /* 0x8000001d341e7223 */ /* 0x080fe2000001001e */
[--C-:B------:R-:W-:Y:S01]  /*53d0*/  FADD.FTZ R35, R35, -R28.reuse ;  /* 0x8000001c23237221 */ /* 0x100fe20000010000 */
[----:B------:R-:W-:Y:S01]  /*53e0*/  FADD.FTZ R43, R43, -R28 ;  /* 0x8000001c2b2b7221 */ /* 0x000fe20000010000 */
[----:B------:R-:W3:Y:S01]  /*53f0*/  LDL.LU R52, [R1+0x8c] ;  /* 0x00008c0001347983 */ /* 0x000ee20000300800 */
[-C--:B------:R-:W-:Y:S01]  /*5400*/  FFMA.FTZ R31, R5, -R29.reuse, R31 ;  /* 0x8000001d051f7223 */ /* 0x080fe2000001001f */
[-C--:B------:R-:W-:Y:S01]  /*5410*/  FFMA.FTZ R32, R4, -R29.reuse, R32 ;  /* 0x8000001d04207223 */ /* 0x080fe20000010020 */
[-C--:B------:R-:W-:Y:S01]  /*5420*/  FFMA.FTZ R33, R3, -R29.reuse, R33 ;  /* 0x8000001d03217223 */ /* 0x080fe20000010021 */
[----:B------:R-:W4:Y:S01]  /*5430*/  LDL.LU R5, [R1+0x80] ;  /* 0x0000800001057983 */ /* 0x000f220000300800 */
[-C--:B------:R-:W-:Y:S01]  /*5440*/  FFMA.FTZ R35, R2, -R29.reuse, R35 ;  /* 0x8000001d02237223 */ /* 0x080fe20000010023 */
[----:B------:R-:W-:-:S02]  /*5450*/  FFMA.FTZ R43, R0, -R29, R43 ;  /* 0x8000001d002b7223 */ /* 0x000fc4000001002b */
[----:B------:R-:W4:Y:S01]  /*5460*/  LDL.LU R4, [R1+0x78] ;  /* 0x0000780001047983 */ /* 0x000f220000300800 */
[--C-:B------:R-:W-:Y:S01]  /*5470*/  FADD.FTZ R47, R47, -R28.reuse ;  /* 0x8000001c2f2f7221 */ /* 0x100fe20000010000 */
[--C-:B------:R-:W-:Y:S02]  /*5480*/  FADD.FTZ R48, R48, -R28.reuse ;  /* 0x8000001c30307221 */ /* 0x100fe40000010000 */
[----:B------:R-:W4:Y:S01]  /*5490*/  LDL.LU R3, [R1+0x70] ;  /* 0x0000700001037983 */ /* 0x000f220000300800 */
[--C-:B------:R-:W-:Y:S01]  /*54a0*/  FADD.FTZ R58, R58, -R28.reuse ;  /* 0x8000001c3a3a7221 */ /* 0x100fe20000010000 */
[--C-:B------:R-:W-:Y:S01]  /*54b0*/  FADD.FTZ R57, R57, -R28.reuse ;  /* 0x8000001c39397221 */ /* 0x100fe20000010000 */
[--C-:B------:R-:W-:Y:S01]  /*54c0*/  FADD.FTZ R56, R56, -R28.reuse ;  /* 0x8000001c38387221 */ /* 0x100fe20000010000 */
[----:B------:R-:W4:Y:S01]  /*54d0*/  LDL.LU R2, [R1+0x6c] ;  /* 0x00006c0001027983 */ /* 0x000f220000300800 */
        /* <DEDUP_REMOVED lines=21> */
[----:B------:R-:W4:Y:S04]  /*5630*/  LDL.LU R0, [R1+0x68] ;  /* 0x0000680001007983 */ /* 0x000f280000300800 */
[----:B------:R-:W4:Y:S01]  /*5640*/  LDL.LU R28, [R1+0x64] ;  /* 0x00006400011c7983 */ /* 0x000f220000300800 */
[----:B--2---:R-:W-:-:S03]  /*5650*/  FFMA.FTZ R47, R49, -R29, R47 ;  /* 0x8000001d312f7223 */ /* 0x004fc6000001002f */
[----:B------:R-:W2:Y:S04]  /*5660*/  LDL.LU R49, [R1+0x60] ;  /* 0x0000600001317983 */ /* 0x000ea80000300800 */
[----:B------:R-:W2:Y:S04]  /*5670*/  LDL.LU R61, [R1+0x5c] ;  /* 0x00005c00013d7983 */ /* 0x000ea80000300800 */
[----:B------:R-:W2:Y:S04]  /*5680*/  LDL.LU R50, [R1+0x58] ;  /* 0x0000580001327983 */ /* 0x000ea80000300800 */
[----:B------:R-:W2:Y:S04]  /*5690*/  LDL.LU R60, [R1+0x38] ;  /* 0x00003800013c7983 */ /* 0x000ea80000300800 */
[----:B------:R-:W2:Y:S04]  /*56a0*/  LDL.LU R59, [R1+0x2c] ;  /* 0x00002c00013b7983 */ /* 0x000ea80000300800 */
[----:B------:R-:W2:Y:S04]  /*56b0*/  LDL.LU R54, [R1+0x28] ;  /* 0x0000280001367983 */ /* 0x000ea80000300800 */
[----:B------:R-:W2:Y:S01]  /*56c0*/  LDL.LU R53, [R1+0x24] ;  /* 0x0000240001357983 */ /* 0x000ea20000300800 */
[----:B---3--:R-:W-:-:S03]  /*56d0*/  FFMA.FTZ R48, R52, -R29, R48 ;  /* 0x8000001d34307223 */ /* 0x008fc60000010030 */
[----:B------:R-:W3:Y:S01]  /*56e0*/  LDL.LU R52, [R1+0x14] ;  /* 0x0000140001347983 */ /* 0x000ee20000300800 */
[----:B----4-:R-:W-:-:S03]  /*56f0*/  FFMA.FTZ R58, R5, -R29, R58 ;  /* 0x8000001d053a7223 */ /* 0x010fc6000001003a */
[----:B------:R1:W5:Y:S01]  /*5700*/  LDL.LU R5, [R1+0xb8] ;  /* 0x0000b80001057983 */ /* 0x0003620000300800 */
[----:B------:R-:W-:-:S03]  /*5710*/  FFMA.FTZ R57, R4, -R29, R57 ;  /* 0x8000001d04397223 */ /* 0x000fc60000010039 */
        /* <DEDUP_REMOVED lines=8> */
[----:B------:R-:W0:Y:S01]  /*57a0*/  LDL.LU R28, [R1+0x98] ;  /* 0x00009800011c7983 */ /* 0x000e220000300800 */
[----:B--2---:R-:W-:-:S03]  /*57b0*/  FFMA.FTZ R51, R50, -R29, R51 ;  /* 0x8000001d32337223 */ /* 0x004fc60000010033 */
[----:B------:R-:W2:Y:S01]  /*57c0*/  LDL.LU R50, [R1+0x9c] ;  /* 0x00009c0001327983 */ /* 0x000ea20000300800 */
[-C--:B------:R-:W-:Y:S01]  /*57d0*/  FFMA.FTZ R36, R10, -R29.reuse, R36 ;  /* 0x8000001d0a247223 */ /* 0x080fe20000010024 */
[----:B------:R-:W-:Y:S01]  /*57e0*/  FFMA.FTZ R20, R12, -R29, R20 ;  /* 0x8000001d0c147223 */ /* 0x000fe20000010014 */
        /* <DEDUP_REMOVED lines=43> */
[----:B------:R-:W-:Y:S02]  /*5aa0*/  F2FP.F16.F32.PACK_AB R20, R21, R20 ;  /* 0x000000141514723e */ /* 0x000fe400000000ff */
[----:B------:R-:W-:Y:S02]  /*5ab0*/  F2FP.F16.F32.PACK_AB R15, R48, R15 ;  /* 0x0000000f300f723e */ /* 0x000fe400000000ff */
[----:B------:R-:W-:-:S02]  /*5ac0*/  F2FP.F16.F32.PACK_AB R16, R57, R58 ;  /* 0x0000003a3910723e */ /* 0x000fc400000000ff */
[----:B------:R-:W-:Y:S02]  /*5ad0*/  F2FP.F16.F32.PACK_AB R44, R19, R44 ;  /* 0x0000002c132c723e */ /* 0x000fe400000000ff */
[----:B------:R-:W-:Y:S02]  /*5ae0*/  F2FP.F16.F32.PACK_AB R45, R42, R45 ;  /* 0x0000002d2a2d723e */ /* 0x000fe400000000ff */
[----:B------:R-:W-:Y:S01]  /*5af0*/  F2FP.F16.F32.PACK_AB R21, R23, R22 ;  /* 0x000000161715723e */ /* 0x000fe200000000ff */
[----:B------:R-:W4:Y:S01]  /*5b00*/  S2R R49, SR_TID.X ;  /* 0x0000000000317919 */ /* 0x000f220000002100 */
[----:B---3--:R-:W-:-:S04]  /*5b10*/  FFMA.FTZ R37, R52, -R29, R37 ;  /* 0x8000001d34257223 */ /* 0x008fc80000010025 */
[----:B------:R-:W-:-:S05]  /*5b20*/  FMUL.FTZ R37, R9, R37 ;  /* 0x0000002509257220 */ /* 0x000fca0000410000 */
[----:B------:R-:W-:Y:S02]  /*5b30*/  F2FP.F16.F32.PACK_AB R38, R37, R38 ;  /* 0x000000262526723e */ /* 0x000fe400000000ff */
[----:B0-----:R-:W-:Y:S01]  /*5b40*/  IADD3 R10, P0, PT, R28, UR6, RZ ;  /* 0x000000061c0a7c10 */ /* 0x001fe2000ff1e0ff */
[----:B------:R-:W-:Y:S01]  /*5b50*/  FFMA.FTZ R28, R17, -R29, R25 ;  /* 0x8000001d111c7223 */ /* 0x000fe20000010019 */
[C---:B------:R-:W-:Y:S01]  /*5b60*/  FMUL.FTZ R17, R9.reuse, R56 ;  /* 0x0000003809117220 */ /* 0x040fe20000410000 */
[C---:B------:R-:W-:Y:S02]  /*5b70*/  FMUL.FTZ R25, R9.reuse, R34 ;  /* 0x0000002209197220 */ /* 0x040fe40000410000 */
[C---:B------:R-:W-:Y:S02]  /*5b80*/  FMUL.FTZ R27, R9.reuse, R28 ;  /* 0x0000001c091b7220 */ /* 0x040fe40000410000 */
[----:B------:R-:W-:Y:S01]  /*5b90*/  F2FP.F16.F32.PACK_AB R17, R30, R17 ;  /* 0x000000111e11723e */ /* 0x000fe200000000ff */
[C---:B------:R-:W-:Y:S01]  /*5ba0*/  FMUL.FTZ R30, R9.reuse, R41 ;  /* 0x00000029091e7220 */ /* 0x040fe20000410000 */
[----:B------:R-:W-:Y:S01]  /*5bb0*/  FMUL.FTZ R9, R9, R18 ;  /* 0x0000001209097220 */ /* 0x000fe20000410000 */
[----:B------:R-:W-:-:S02]  /*5bc0*/  F2FP.F16.F32.PACK_AB R39, R25, R36 ;  /* 0x000000241927723e */ /* 0x000fc400000000ff */
[----:B------:R-:W-:Y:S02]  /*5bd0*/  F2FP.F16.F32.PACK_AB R24, R27, R24 ;  /* 0x000000181b18723e */ /* 0x000fe400000000ff */
[----:B------:R-:W-:Y:S02]  /*5be0*/  F2FP.F16.F32.PACK_AB R30, R30, R51 ;  /* 0x000000331e1e723e */ /* 0x000fe400000000ff */
[----:B------:R-:W-:Y:S01]  /*5bf0*/  F2FP.F16.F32.PACK_AB R25, R9, R26 ;  /* 0x0000001a0919723e */ /* 0x000fe200000000ff */
[----:B------:R-:W-:Y:S01]  /*5c00*/  ULOP3.LUT UR4, UR4, 0x1, URZ, 0x3c, !UPT ;  /* 0x0000000104047892 */ /* 0x000fe2000f8e3cff */
[----:B--2---:R-:W-:-:S05]  /*5c10*/  IADD3.X R11, PT, PT, R50, UR7, RZ, P0, !PT ;  /* 0x00000007320b7c10 */ /* 0x004fca00087fe4ff */
        /* <DEDUP_REMOVED lines=8> */
[----:B----4-:R-:W-:Y:S05]  /*5ca0*/  BRA.U !UP0, `(.L_x_1013) ;  /* 0xffffffa908107547 */ /* 0x010fea000b83ffff */
.L_x_1001:
        /* <DEDUP_REMOVED lines=10> */
[--C-:B-1----:R-:W-:Y:S01]  /*5d50*/  SHF.R.U32.HI R31, RZ, 0x5, R49.reuse ;  /* 0x00000005ff1f7819 */ /* 0x102fe20000011631 */
        /* <DEDUP_REMOVED lines=46> */
.L_x_1025:
        /* <DEDUP_REMOVED lines=26> */
.L_x_1018:
        /* <DEDUP_REMOVED lines=33> */
.L_x_1017:
[----:B------:R-:W-:Y:S05]  /*63f0*/  BSYNC.RECONVERGENT B1 ;  /* 0x0000000000017941 */ /* 0x000fea0003800200 */
.L_x_1016:
        /* <DEDUP_REMOVED lines=25> */
.L_x_1020:
[----:B------:R-:W-:Y:S05]  /*6590*/  BSYNC.RECONVERGENT B1 ;  /* 0x0000000000017941 */ /* 0x000fea0003800200 */
.L_x_1019:
        /* <DEDUP_REMOVED lines=28> */
.L_x_1015:
[----:B------:R-:W-:Y:S05]  /*6760*/  BSYNC.RECONVERGENT B0 ;  /* 0x0000000000007941 */ /* 0x000fea0003800200 */
.L_x_1014:
[----:B------:R0:W-:Y:S01]  /*6770*/  STS [R26], R35 ;  /* 0x000000231a007388 */ /* 0x0001e20000000800 */
[----:B------:R-:W1:Y:S01]  /*6780*/  LDC.64 R6, c[0x0][0x388] ;  /* 0x0000e200ff067b82 */ /* 0x000e620000000a00 */
[----:B------:R-:W-:Y:S02]  /*6790*/  ISETP.GT.U32.AND P1, PT, R40, 0x9, PT ;  /* 0x000000092800780c */ /* 0x000fe40003f24070 */
[----:B------:R0:W-:Y:S01]  /*67a0*/  STS [R26+0x500], R34 ;  /* 0x000500221a007388 */ /* 0x0001e20000000800 */
[----:B------:R-:W-:-:S04]  /*67b0*/  MOV R8, R28 ;  /* 0x0000001c00087202 */ /* 0x000fc80000000f00 */
[----:B------:R-:W2:Y:S08]  /*67c0*/  LDC.64 R4, c[0x0][0x390] ;  /* 0x0000e400ff047b82 */ /* 0x000eb00000000a00 */
[----:B0-----:R-:W-:Y:S06]  /*67d0*/  BAR.SYNC.DEFER_BLOCKING 0x0 ;  /* 0x0000000000007b1d */ /* 0x001fec0000010000 */
.L_x_1024:
        /* <DEDUP_REMOVED lines=32> */
.L_x_1035:
        /* <DEDUP_REMOVED lines=10> */
.L_x_1023:
[----:B------:R-:W-:Y:S05]  /*6a80*/  BSYNC.RECONVERGENT B0 ;  /* 0x0000000000007941 */ /* 0x000fea0003800200 */
.L_x_1022:
        /* <DEDUP_REMOVED lines=9> */
.L_x_1021:
        /* <DEDUP_REMOVED lines=8> */
.L_x_1027:
[----:B------:R-:W-:Y:S05]  /*6ba0*/  BSYNC B0 ;  /* 0x0000000000007941 */ /* 0x000fea0003800000 */
.L_x_1026:
        /* <DEDUP_REMOVED lines=8> */
.L_x_1028:
[----:B------:R-:W-:Y:S01]  /*6c30*/  FADD.FTZ R12, R12, R9 ;  /* 0x000000090c0c7221 */ /* 0x000fe20000010000 */
[----:B------:R-:W-:-:S04]  /*6c40*/  HFMA2 R19, -RZ, RZ, 0, 2.384185791015625e-07 ;  /* 0x00000004ff137431 */ /* 0x000fc800000001ff */
[----:B------:R-:W-:Y:S02]  /*6c50*/  MOV R20, R12 ;  /* 0x0000000c00147202 */ /* 0x000fe40000000f00 */
[----:B------:R-:W-:-:S07]  /*6c60*/  MOV R11, R18 ;  /* 0x00000012000b7202 */ /* 0x000fce0000000f00 */
[----:B------:R-:W-:Y:S05]  /*6c70*/  WARPSYNC.COLLECTIVE R17, `(.L_x_1029) ;  /* 0x0000000011087348 */ /* 0x000fea0003c00000 */
[----:B------:R0:W1:Y:S02]  /*6c80*/  SHFL.BFLY P3, R18, R20, R19, R22 ;  /* 0x0c00001314127389 */ /* 0x0000640000060016 */
[----:B01----:R-:W-:Y:S05]  /*6c90*/  ENDCOLLECTIVE ;  /* 0x000000000000791b */ /* 0x003fea0003800000 */
.L_x_1029:
[----:B------:R-:W-:-:S05]  /*6ca0*/  FADD.FTZ R11, R11, R10 ;  /* 0x0000000a0b0b7221 */ /* 0x000fca0000010000 */
[----:B------:R-:W-:Y:S02]  /*6cb0*/  MOV R20, R11 ;  /* 0x0000000b00147202 */ /* 0x000fe40000000f00 */
[----:B------:R-:W-:-:S07]  /*6cc0*/  MOV R13, R18 ;  /* 0x00000012000d7202 */ /* 0x000fce0000000f00 */
[----:B------:R-:W-:Y:S05]  /*6cd0*/  WARPSYNC.COLLECTIVE R17, `(.L_x_1030) ;  /* 0x0000000011087348 */ /* 0x000fea0003c00000 */
[----:B------:R0:W1:Y:S02]  /*6ce0*/  SHFL.BFLY P3, R18, R20, R19, R22 ;  /* 0x0c00001314127389 */ /* 0x0000640000060016 */
[----:B01----:R-:W-:Y:S05]  /*6cf0*/  ENDCOLLECTIVE ;  /* 0x000000000000791b */ /* 0x003fea0003800000 */
.L_x_1030:
[----:B------:R-:W-:Y:S01]  /*6d00*/  FADD.FTZ R13, R12, R13 ;  /* 0x0000000d0c0d7221 */ /* 0x000fe20000010000 */
[----:B------:R-:W-:-:S04]  /*6d10*/  HFMA2 R19, -RZ, RZ, 0, 1.1920928955078125e-07 ;  /* 0x00000002ff137431 */ /* 0x000fc800000001ff */
[----:B------:R-:W-:Y:S02]  /*6d20*/  MOV R20, R13 ;  /* 0x0000000d00147202 */ /* 0x000fe40000000f00 */
[----:B------:R-:W-:-:S07]  /*6d30*/  MOV R14, R18 ;  /* 0x00000012000e7202 */ /* 0x000fce0000000f00 */
[----:B------:R-:W-:Y:S05]  /*6d40*/  WARPSYNC.COLLECTIVE R17, `(.L_x_1031) ;  /* 0x0000000011087348 */ /* 0x000fea0003c00000 */
[----:B------:R0:W1:Y:S02]  /*6d50*/  SHFL.BFLY P3, R18, R20, R19, R22 ;  /* 0x0c00001314127389 */ /* 0x0000640000060016 */
[----:B01----:R-:W-:Y:S05]  /*6d60*/  ENDCOLLECTIVE ;  /* 0x000000000000791b */ /* 0x003fea0003800000 */
.L_x_1031:
[----:B------:R-:W-:-:S05]  /*6d70*/  FADD.FTZ R14, R11, R14 ;  /* 0x0000000e0b0e7221 */ /* 0x000fca0000010000 */
[----:B------:R-:W-:Y:S02]  /*6d80*/  MOV R20, R14 ;  /* 0x0000000e00147202 */ /* 0x000fe40000000f00 */
[----:B------:R-:W-:-:S07]  /*6d90*/  MOV R16, R18 ;  /* 0x0000001200107202 */ /* 0x000fce0000000f00 */
[----:B------:R-:W-:Y:S05]  /*6da0*/  WARPSYNC.COLLECTIVE R17, `(.L_x_1032) ;  /* 0x0000000011087348 */ /* 0x000fea0003c00000 */
[----:B------:R0:W1:Y:S02]  /*6db0*/  SHFL.BFLY P3, R18, R20, R19, R22 ;  /* 0x0c00001314127389 */ /* 0x0000640000060016 */
[----:B01----:R-:W-:Y:S05]  /*6dc0*/  ENDCOLLECTIVE ;  /* 0x000000000000791b */ /* 0x003fea0003800000 */
.L_x_1032:
[----:B------:R-:W-:Y:S01]  /*6dd0*/  FADD.FTZ R16, R13, R16 ;  /* 0x000000100d107221 */ /* 0x000fe20000010000 */
[----:B------:R-:W-:-:S04]  /*6de0*/  HFMA2 R19, -RZ, RZ, 0, 5.9604644775390625e-08 ;  /* 0x00000001ff137431 */ /* 0x000fc800000001ff */
[----:B------:R-:W-:Y:S02]  /*6df0*/  MOV R20, R16 ;  /* 0x0000001000147202 */ /* 0x000fe40000000f00 */
[----:B------:R-:W-:-:S07]  /*6e00*/  MOV R9, R18 ;  /* 0x0000001200097202 */ /* 0x000fce0000000f00 */
[----:B------:R-:W-:Y:S05]  /*6e10*/  WARPSYNC.COLLECTIVE R17, `(.L_x_1033) ;  /* 0x0000000011087348 */ /* 0x000fea0003c00000 */
[----:B------:R0:W1:Y:S02]  /*6e20*/  SHFL.BFLY P3, R18, R20, R19, R22 ;  /* 0x0c00001314127389 */ /* 0x0000640000060016 */
[----:B01----:R-:W-:Y:S05]  /*6e30*/  ENDCOLLECTIVE ;  /* 0x000000000000791b */ /* 0x003fea0003800000 */
.L_x_1033:
[----:B------:R-:W-:-:S05]  /*6e40*/  FADD.FTZ R9, R14, R9 ;  /* 0x000000090e097221 */ /* 0x000fca0000010000 */
[----:B------:R-:W-:Y:S02]  /*6e50*/  MOV R20, R9 ;  /* 0x0000000900147202 */ /* 0x000fe40000000f00 */
[----:B------:R-:W-:-:S07]  /*6e60*/  MOV R15, R18 ;  /* 0x00000012000f7202 */ /* 0x000fce0000000f00 */
[----:B------:R-:W-:Y:S05]  /*6e70*/  WARPSYNC.COLLECTIVE R17, `(.L_x_1034) ;  /* 0x0000000011087348 */ /* 0x000fea0003c00000 */
[----:B------:R0:W1:Y:S02]  /*6e80*/  SHFL.BFLY P3, R18, R20, R19, R22 ;  /* 0x0c00001314127389 */ /* 0x0000640000060016 */
[----:B01----:R-:W-:Y:S05]  /*6e90*/  ENDCOLLECTIVE ;  /* 0x000000000000791b */ /* 0x003fea0003800000 */
.L_x_1034:
[----:B------:R-:W-:Y:S01]  /*6ea0*/  FADD.FTZ R15, R16, R15 ;  /* 0x0000000f100f7221 */ /* 0x000fe20000010000 */
[----:B------:R-:W-:Y:S01]  /*6eb0*/  MOV R10, R18 ;  /* 0x00000012000a7202 */ /* 0x000fe20000000f00 */
[----:B------:R-:W-:Y:S06]  /*6ec0*/  BRA `(.L_x_1035) ;  /* 0xfffffff800c47947 */ /* 0x000fec000383ffff */
.L_x_1036:
        /* <DEDUP_REMOVED lines=11> */
.L_x_1156:


//--------------------- .text._ZN13group_norm_v218gn_bwd_cuda_kernelI6__halfLi320ELi1ELi16ELi160ELi64ELb1ELb1ELi64ELi320ELi320ELi4ELb1ELi144ELb0ELb0ELNS_15WgradSyncMethodE3ENS_16CompileConditionILi1000EEEEEvPT_S6_S6_PKS5_S8_S8_S8_PKfflPfPj --------------------------
	.section	.text._ZN13group_norm_v218gn_bwd_cuda_kernelI6__halfLi320ELi1ELi16ELi160ELi64ELb1ELb1ELi64ELi320ELi320ELi4ELb1ELi144ELb0ELb0ELNS_15WgradSyncMethodE3ENS_16CompileConditionILi1000EEEEEvPT_S6_S6_PKS5_S8_S8_S8_PKfflPfPj,"ax",@progbits
	.align	128
        .global         _ZN13group_norm_v218gn_bwd_cuda_kernelI6__halfLi320ELi1ELi16ELi160ELi64ELb1ELb1ELi64ELi320ELi320ELi4ELb1ELi144ELb0ELb0ELNS_15WgradSyncMethodE3ENS_16CompileConditionILi1000EEEEEvPT_S6_S6_PKS5_S8_S8_S8_PKfflPfPj
        .type           _ZN13group_norm_v218gn_bwd_cuda_kernelI6__halfLi320ELi1ELi16ELi160ELi64ELb1ELb1ELi64ELi320ELi320ELi4ELb1ELi144ELb0ELb0ELNS_15WgradSyncMethodE3ENS_16CompileConditionILi1000EEEEEvPT_S6_S6_PKS5_S8_S8_S8_PKfflPfPj,@function
        .size           _ZN13group_norm_v218gn_bwd_cuda_kernelI6__halfLi320ELi1ELi16ELi160ELi64ELb1ELb1ELi64ELi320ELi320ELi4ELb1ELi144ELb0ELb0ELNS_15WgradSyncMethodE3ENS_16CompileConditionILi1000EEEEEvPT_S6_S6_PKS5_S8_S8_S8_PKfflPfPj,(.L_x_1157 - _ZN13group_norm_v218gn_bwd_cuda_kernelI6__halfLi320ELi1ELi16ELi160ELi64ELb1ELb1ELi64ELi320ELi320ELi4ELb1ELi144ELb0ELb0ELNS_15WgradSyncMethodE3ENS_16CompileConditionILi1000EEEEEvPT_S6_S6_PKS5_S8_S8_S8_PKfflPfPj)
        .other          _ZN13group_norm_v218gn_bwd_cuda_kernelI6__halfLi320ELi1ELi16ELi160ELi64ELb1ELb1ELi64ELi320ELi320ELi4ELb1ELi144ELb0ELb0ELNS_15WgradSyncMethodE3ENS_16CompileConditionILi1000EEEEEvPT_S6_S6_PKS5_S8_S8_S8_PKfflPfPj,@"STO_CUDA_ENTRY STV_DEFAULT"
_ZN13group_norm_v218gn_bwd_cuda_kernelI6__halfLi320ELi1ELi16ELi160ELi64ELb1ELb1ELi64ELi320ELi320ELi4ELb1ELi144ELb0ELb0ELNS_15WgradSyncMethodE3ENS_16CompileConditionILi1000EEEEEvPT_S6_S6_PKS5_S8_S8_S8_PKfflPfPj:
.text._ZN13group_norm_v218gn_bwd_cuda_kernelI6__halfLi320ELi1ELi16ELi160ELi64ELb1ELb1ELi64ELi320ELi320ELi4ELb1ELi144ELb0ELb0ELNS_15WgradSyncMethodE3ENS_16CompileConditionILi1000EEEEEvPT_S6_S6_PKS5_S8_S8_S8_PKfflPfPj:
        /* <DEDUP_REMOVED lines=28> */
.L_x_1039:
[----:B0-----:R-:W2:Y:S04]  /*01c0*/  LD.E.STRONG.GPU R5, desc[UR14][R2.64+0x240] ;  /* 0x0002400e02057980 */ /* 0x001ea8000c10f900 */
[----:B--2---:R-:W-:Y:S01]  /*01d0*/  CCTL.IVALL ;  /* 0x00000000ff00798f */ /* 0x004fe20002000000 */
[----:B------:R-:W-:Y:S05]  /*01e0*/  YIELD ;  /* 0x0000000000007946 */ /* 0x000fea0003800000 */
[----:B-----5:R-:W-:-:S04]  /*01f0*/  LOP3.LUT R5, R5, R0, RZ, 0x3c, !PT ;  /* 0x0000000005057212 */ /* 0x020fc800078e3cff */
[----:B------:R-:W-:-:S13]  /*0200*/  ISETP.GT.AND P0, PT, R5, -0x1, PT ;  /* 0xffffffff0500780c */ /* 0x000fda0003f04270 */
[----:B------:R-:W-:Y:S05]  /*0210*/  @P0 BRA `(.L_x_1039) ;  /* 0xfffffffc00e80947 */ /* 0x000fea000383ffff */
.L_x_1038:
[----:B------:R-:W-:Y:S05]  /*0220*/  WARPSYNC.ALL ;  /* 0x0000000000007948 */ /* 0x000fea0003800000 */
[----:B------:R-:W-:Y:S06]  /*0230*/  BAR.SYNC.DEFER_BLOCKING 0x0 ;  /* 0x0000000000007b1d */ /* 0x000fec0000010000 */
[----:B------:R-:W-:Y:S05]  /*0240*/  BRA `(.L_x_1040) ;  /* 0x0000007c00287947 */ /* 0x000fea0003800000 */
.L_x_1037:
        /* <DEDUP_REMOVED lines=29> */
[----:B------:R-:W-:Y:S01]  /*0420*/  LOP3.LUT R11, R11, 0xffff, RZ, 0xc0, !PT ;  /* 0x0000ffff0b0b7812 */ /* 0x000fe200078ec0ff */
[----:B------:R-:W-:Y:S01]  /*0430*/  IMAD R2, R2, 0xa0, -R3 ;  /* 0x000000a002027824 */ /* 0x000fe200078e0a03 */
[----:B------:R-:W-:Y:S01]  /*0440*/  SHF.L.U32 R3, R157, 0x3, RZ ;  /* 0x000000039d037819 */ /* 0x000fe200000006ff */
[----:B------:R-:W-:Y:S01]  /*0450*/  UMOV UR4, URZ ;  /* 0x000000ff00047c82 */ /* 0x000fe20008000000 */
[----:B------:R-:W-:Y:S01]  /*0460*/  IADD3 R0, PT, PT, R0, 0x2800, RZ ;  /* 0x0000280000007810 */ /* 0x000fe20007ffe0ff */
[----:B------:R-:W-:Y:S01]  /*0470*/  IMAD R11, R11, 0xccd, RZ ;  /* 0x00000ccd0b0b7824 */ /* 0x000fe200078e02ff */
[----:B------:R-:W-:Y:S01]  /*0480*/  LOP3.LUT R158, R3, 0x18, RZ, 0xc0, !PT ;  /* 0x00000018039e7812 */ /* 0x000fe200078ec0ff */
[----:B----4-:R-:W-:Y:S01]  /*0490*/  UIMAD.WIDE.U32 UR6, UR16, 0x4, UR6 ;  /* 0x00000004100678a5 */ /* 0x010fe2000f8e0006 */
[C---:B------:R-:W-:Y:S01]  /*04a0*/  LOP3.LUT R3, R2.reuse, 0x4, RZ, 0xfc, !PT ;  /* 0x0000000402037812 */ /* 0x040fe200078efcff */
[----:B------:R-:W-:Y:S01]  /*04b0*/  UMOV UR10, UR9 ;  /* 0x00000009000a7c82 */ /* 0x000fe20008000000 */
[C---:B------:R-:W-:Y:S01]  /*04c0*/  LOP3.LUT R6, R2.reuse, 0x8, RZ, 0xfc, !PT ;  /* 0x0000000802067812 */ /* 0x040fe200078efcff */
[----:B------:R-:W-:Y:S01]  /*04d0*/  UMOV UR5, URZ ;  /* 0x000000ff00057c82 */ /* 0x000fe20008000000 */
        /* <DEDUP_REMOVED lines=22> */
[----:B---3--:R-:W-:Y:S02]  /*0640*/  LEA R0, R7, R0, 0x18 ;  /* 0x0000000007007211 */ /* 0x008fe400078ec0ff */
[----:B------:R-:W-:Y:S02]  /*0650*/  IADD3 R2, PT, PT, R2, 0x78, RZ ;  /* 0x0000007802027810 */ /* 0x000fe40007ffe0ff */
        /* <DEDUP_REMOVED lines=49> */
[--C-:B------:R-:W-:Y:S01]  /*0970*/  IMAD R55, R55, 0x28, R0.reuse ;  /* 0x0000002837377824 */ /* 0x100fe200078e0200 */
[----:B------:R-:W-:Y:S01]  /*0980*/  SHF.R.U32.HI R156, RZ, 0x13, R11 ;  /* 0x00000013ff9c7819 */ /* 0x000fe2000001160b */
[----:B------:R-:W-:Y:S01]  /*0990*/  IMAD R57, R57, 0x28, R0 ;  /* 0x0000002839397824 */ /* 0x000fe200078e0200 */
[----:B------:R-:W-:-:S02]  /*09a0*/  IADD3 R0, PT, PT, R3, R158, RZ ;  /* 0x0000009e03007210 */ /* 0x000fc40007ffe0ff */
[C---:B------:R-:W-:Y:S02]  /*09b0*/  IADD3 R3, PT, PT, R158.reuse, R7, RZ ;  /* 0x000000079e037210 */ /* 0x040fe40007ffe0ff */
[C---:B------:R-:W-:Y:S01]  /*09c0*/  IADD3 R165, PT, PT, R158.reuse, R53, RZ ;  /* 0x000000359ea57210 */ /* 0x040fe20007ffe0ff */
[----:B------:R0:W-:Y:S01]  /*09d0*/  STL [R1+0x54], R0 ;  /* 0x0000540001007387 */ /* 0x0001e20000100800 */
[----:B------:R-:W-:-:S03]  /*09e0*/  IADD3 R159, PT, PT, R158, R55, RZ ;  /* 0x000000379e9f7210 */ /* 0x000fc60007ffe0ff */
[----:B------:R1:W-:Y:S04]  /*09f0*/  STL [R1+0x50], R3 ;  /* 0x0000500301007387 */ /* 0x0003e80000100800 */
[----:B------:R3:W-:Y:S01]  /*0a00*/  STL [R1+0x4c], R2 ;  /* 0x00004c0201007387 */ /* 0x0007e20000100800 */
[C---:B0-----:R-:W-:Y:S02]  /*0a10*/  IADD3 R0, PT, PT, R158.reuse, R15, RZ ;  /* 0x0000000f9e007210 */ /* 0x041fe40007ffe0ff */
[----:B-1----:R-:W-:-:S03]  /*0a20*/  IADD3 R3, PT, PT, R158, R17, RZ ;  /* 0x000000119e037210 */ /* 0x002fc60007ffe0ff */
[----:B------:R0:W-:Y:S01]  /*0a30*/  STL [R1+0x48], R0 ;  /* 0x0000480001007387 */ /* 0x0001e20000100800 */
[----:B---3--:R-:W-:-:S03]  /*0a40*/  IADD3 R2, PT, PT, R158, R19, RZ ;  /* 0x000000139e027210 */ /* 0x008fc60007ffe0ff */
        /* <DEDUP_REMOVED lines=30> */
[----:B------:R-:W-:Y:S04]  /*0c30*/  STL [R1+0x8], R3 ;  /* 0x0000080301007387 */ /* 0x000fe80000100800 */
[----:B------:R2:W-:Y:S01]  /*0c40*/  STL [R1+0x4], R2 ;  /* 0x0000040201007387 */ /* 0x0005e20000100800 */
[C---:B0-----:R-:W-:Y:S02]  /*0c50*/  IADD3 R0, PT, PT, R158.reuse, R51, RZ ;  /* 0x000000339e007210 */ /* 0x041fe40007ffe0ff */
[----:B------:R-:W-:-:S03]  /*0c60*/  IADD3 R158, PT, PT, R158, R57, RZ ;  /* 0x000000399e9e7210 */ /* 0x000fc60007ffe0ff */
[----:B------:R0:W-:Y:S01]  /*0c70*/  STL [R1], R0 ;  /* 0x0000000001007387 */ /* 0x0001e20000100800 */
[--C-:B--2---:R-:W-:Y:S02]  /*0c80*/  HADD2.F32 R2, -RZ, R4.reuse.H0_H0 ;  /* 0x20000004ff027230 */ /* 0x104fe40000004100 */
[----:B------:R-:W-:Y:S02]  /*0c90*/  HADD2.F32 R3, -RZ, R4.H1_H1 ;  /* 0x30000004ff037230 */ /* 0x000fe40000004100 */
[--C-:B-----5:R-:W-:Y:S02]  /*0ca0*/  HADD2.F32 R6, -RZ, R8.reuse.H0_H0 ;  /* 0x20000008ff067230 */ /* 0x120fe40000004100 */
[----:B------:R-:W-:Y:S02]  /*0cb0*/  HADD2.F32 R7, -RZ, R8.H1_H1 ;  /* 0x30000008ff077230 */ /* 0x000fe40000004100 */
[----:B------:R-:W-:Y:S02]  /*0cc0*/  HADD2.F32 R4, -RZ, R5.H0_H0 ;  /* 0x20000005ff047230 */ /* 0x000fe40000004100 */
[----:B------:R-:W-:-:S02]  /*0cd0*/  HADD2.F32 R8, -RZ, R9.H0_H0 ;  /* 0x20000009ff087230 */ /* 0x000fc40000004100 */
[----:B------:R-:W-:Y:S02]  /*0ce0*/  HADD2.F32 R5, -RZ, R5.H1_H1 ;  /* 0x30000005ff057230 */ /* 0x000fe40000004100 */
[----:B0-----:R-:W-:-:S07]  /*0cf0*/  HADD2.F32 R9, -RZ, R9.H1_H1 ;  /* 0x30000009ff097230 */ /* 0x001fce0000004100 */
.L_x_1050:
[----:B------:R-:W-:Y:S01]  /*0d00*/  LOP3.LUT R0, R157, 0xffff, RZ, 0xc0, !PT ;  /* 0x0000ffff9d007812 */ /* 0x000fe200078ec0ff */
[----:B------:R-:W-:Y:S01]  /*0d10*/  USHF.R.U64 UR17, UR10, 0x3, UR5 ;  /* 0x000000030a117899 */ /* 0x000fe20008001205 */
[----:B-1----:R-:W-:Y:S01]  /*0d20*/  HFMA2 R13, -RZ, RZ, 0, 0 ;  /* 0x00000000ff0d7431 */ /* 0x002fe200000001ff */
[----:B------:R-:W-:Y:S02]  /*0d30*/  USHF.R.U32.HI UR8, URZ, 0x3, UR5 ;  /* 0x00000003ff087899 */ /* 0x000fe40008011605 */
[----:B------:R-:W-:Y:S01]  /*0d40*/  IMAD R0, R0, 0x334, RZ ;  /* 0x0000033400007824 */ /* 0x000fe200078e02ff */
[----:B------:R-:W0:Y:S01]  /*0d50*/  LDCU.64 UR20, c[0x0][0x3b8] ;  /* 0x00007700ff1477ac */ /* 0x000e220008000a00 */
[----:B------:R-:W-:-:S03]  /*0d60*/  MOV R15, UR17 ;  /* 0x00000011000f7c02 */ /* 0x000fc60008000f00 */
[----:B------:R-:W-:Y:S01]  /*0d70*/  SHF.R.U32.HI R155, RZ, 0x10, R0 ;  /* 0x00000010ff9b7819 */ /* 0x000fe20000011600 */
[----:B------:R-:W-:Y:S02]  /*0d80*/  USHF.L.U64.HI UR13, UR17, 0x5, UR8 ;  /* 0x00000005110d7899 */ /* 0x000fe40008010208 */
[----:B------:R-:W-:Y:S01]  /*0d90*/  USHF.L.U32 UR12, UR17, 0x5, URZ ;  /* 0x00000005110c7899 */ /* 0x000fe200080006ff */
[----:B------:R-:W-:Y:S01]  /*0da0*/  PRMT R0, R155, 0x9910, RZ ;  /* 0x000099109b007816 */ /* 0x000fe200000000ff */
[----:B------:R-:W-:Y:S02]  /*0db0*/  UIMAD UR19, UR16, 0x140, URZ ;  /* 0x00000140101378a4 */ /* 0x000fe4000f8e02ff */
[----:B------:R-:W-:Y:S01]  /*0dc0*/  MOV R11, UR13 ;  /* 0x0000000d000b7c02 */ /* 0x000fe20008000f00 */
[----:B------:R-:W-:Y:S01]  /*0dd0*/  UIMAD UR8, UR8, 0x28000, URZ ;  /* 0x00028000080878a4 */ /* 0x000fe2000f8e02ff */
[----:B------:R-:W-:Y:S01]  /*0de0*/  IMAD R0, R0, 0x50, RZ ;  /* 0x0000005000007824 */ /* 0x000fe200078e02ff */
[----:B------:R-:W-:-:S04]  /*0df0*/  MOV R10, UR12 ;  /* 0x0000000c000a7c02 */ /* 0x000fc80008000f00 */
[----:B------:R-:W-:Y:S01]  /*0e00*/  IADD3 R0, PT, PT, RZ, -R0, RZ ;  /* 0x80000000ff007210 */ /* 0x000fe20007ffe0ff */
[----:B------:R-:W-:Y:S01]  /*0e10*/  IMAD.WIDE.U32 R10, R156, 0x2, R10 ;  /* 0x000000029c0a7825 */ /* 0x000fe200078e000a */
[----:B------:R-:W1:Y:S02]  /*0e20*/  LDCU.64 UR12, c[0x0][0x3a0] ;  /* 0x00007400ff0c77ac */ /* 0x000e640008000a00 */
[----:B------:R-:W-:Y:S02]  /*0e30*/  PRMT R0, R0, 0x7710, RZ ;  /* 0x0000771000007816 */ /* 0x000fe400000000ff */
[----:B0-----:R-:W-:Y:S02]  /*0e40*/  LEA R84, P0, R10, UR20, 0x2 ;  /* 0x000000140a547c11 */ /* 0x001fe4000f8010ff */
[----:B------:R-:W-:Y:S02]  /*0e50*/  IADD3 R0, PT, PT, R0, R157, RZ ;  /* 0x0000009d00007210 */ /* 0x000fe40007ffe0ff */
[----:B------:R-:W-:-:S02]  /*0e60*/  LEA.HI.X R85, R10, UR21, R11, 0x2, P0 ;  /* 0x000000150a557c11 */ /* 0x000fc400080f140b */
[----:B------:R-:W-:-:S04]  /*0e70*/  LOP3.LUT R42, R0, 0xffff, RZ, 0xc0, !PT ;  /* 0x0000ffff002a7812 */ /* 0x000fc800078ec0ff */
[----:B------:R-:W-:Y:S01]  /*0e80*/  LEA R12, R42, UR19, 0x2 ;  /* 0x000000132a0c7c11 */ /* 0x000fe2000f8e10ff */
[----:B------:R-:W2:Y:S04]  /*0e90*/  LDG.E.64.CONSTANT R84, desc[UR14][R84.64] ;  /* 0x0000000e54547981 */ /* 0x000ea8000c1e9b00 */
[----:B------:R-:W-:-:S04]  /*0ea0*/  IMAD.WIDE.U32 R12, R15, 0x28000, R12 ;  /* 0x000280000f0c7825 */ /* 0x000fc800078e000c */
[----:B------:R-:W-:-:S05]  /*0eb0*/  IMAD R15, R155, 0xa00, RZ ;  /* 0x00000a009b0f7824 */ /* 0x000fca00078e02ff */
[----:B------:R-:W-:-:S04]  /*0ec0*/  IADD3 R154, P1, PT, R15, R12, RZ ;  /* 0x0000000c0f9a7210 */ /* 0x000fc80007f3e0ff */
[----:B------:R-:W-:Y:S01]  /*0ed0*/  IADD3.X R13, PT, PT, R13, UR8, RZ, P1, !PT ;  /* 0x000000080d0d7c10 */ /* 0x000fe20008ffe4ff */
[----:B------:R-:W2:Y:S01]  /*0ee0*/  LDCU UR8, c[0x0][0x3c0] ;  /* 0x00007800ff0877ac */ /* 0x000ea20008000800 */
[C---:B------:R-:W-:Y:S02]  /*0ef0*/  SHF.L.U32 R153, R154.reuse, 0x1, RZ ;  /* 0x000000019a997819 */ /* 0x040fe400000006ff */
[----:B------:R-:W-:Y:S02]  /*0f00*/  SHF.L.U64.HI R154, R154, 0x1, R13 ;  /* 0x000000019a9a7819 */ /* 0x000fe4000001020d */
[----:B-1----:R-:W-:-:S04]  /*0f10*/  IADD3 R72, P0, PT, R153, UR12, RZ ;  /* 0x0000000c99487c10 */ /* 0x002fc8000ff1e0ff */
[----:B------:R-:W-:Y:S01]  /*0f20*/  IADD3.X R73, PT, PT, R154, UR13, RZ, P0, !PT ;  /* 0x0000000d9a497c10 */ /* 0x000fe200087fe4ff */
[----:B------:R-:W0:Y:S04]  /*0f30*/  LDCU.64 UR12, c[0x0][0x398] ;  /* 0x00007300ff0c77ac */ /* 0x000e280008000a00 */
[----:B------:R-:W3:Y:S04]  /*0f40*/  LDG.E.64.CONSTANT R14, desc[UR14][R72.64] ;  /* 0x0000000e480e7981 */ /* 0x000ee8000c1e9b00 */
[----:B------:R-:W4:Y:S04]  /*0f50*/  LDG.E.64.CONSTANT R16, desc[UR14][R72.64+0x5000] ;  /* 0x0050000e48107981 */ /* 0x000f28000c1e9b00 */
[----:B------:R-:W5:Y:S04]  /*0f60*/  LDG.E.64.CONSTANT R20, desc[UR14][R72.64+0xa000] ;  /* 0x00a0000e48147981 */ /* 0x000f68000c1e9b00 */
[----:B------:R-:W5:Y:S01]  /*0f70*/  LDG.E.64.CONSTANT R44, desc[UR14][R72.64+0x28000] ;  /* 0x0280000e482c7981 */ /* 0x000f62000c1e9b00 */
[----:B0-----:R-:W-:-:S03]  /*0f80*/  IADD3 R66, P0, PT, R153, UR12, RZ ;  /* 0x0000000c99427c10 */ /* 0x001fc6000ff1e0ff */
[----:B------:R-:W5:Y:S01]  /*0f90*/  LDG.E.64.CONSTANT R24, desc[UR14][R72.64+0xf000] ;  /* 0x00f0000e48187981 */ /* 0x000f62000c1e9b00 */
[----:B------:R-:W-:-:S03]  /*0fa0*/  IADD3.X R67, PT, PT, R154, UR13, RZ, P0, !PT ;  /* 0x0000000d9a437c10 */ /* 0x000fc600087fe4ff */
        /* <DEDUP_REMOVED lines=11> */
[----:B------:R-:W0:Y:S01]  /*1060*/  S2R R94, SR_CgaCtaId ;  /* 0x00000000005e7919 */ /* 0x000e220000008800 */
[----:B--2---:R-:W-:-:S06]  /*1070*/  FADD.FTZ R10, R85, UR8 ;  /* 0x00000008550a7e21 */ /* 0x004fcc0008010000 */
[----:B------:R-:W1:Y:S01]  /*1080*/  MUFU.RSQ R10, R10 ;  /* 0x0000000a000a7308 */ /* 0x000e620000001400 */
[--C-:B---3--:R-:W-:Y:S02]  /*1090*/  HADD2.F32 R11, -RZ, R14.reuse.H0_H0 ;  /* 0x2000000eff0b7230 */ /* 0x108fe40000004100 */
[----:B------:R-:W-:-:S03]  /*10a0*/  HADD2.F32 R13, -RZ, R14.H1_H1 ;  /* 0x3000000eff0d7230 */ /* 0x000fc60000004100 */
[----:B------:R-:W-:-:S04]  /*10b0*/  FADD.FTZ R11, -R84, R11 ;  /* 0x0000000b540b7221 */ /* 0x000fc80000010100 */
[----:B-1----:R-:W-:Y:S01]  /*10c0*/  FMUL.FTZ R0, R10, R11 ;  /* 0x0000000b0a007220 */ /* 0x002fe20000410000 */
[----:B------:R-:W-:-:S04]  /*10d0*/  FADD.FTZ R11, -R84, R13 ;  /* 0x0000000d540b7221 */ /* 0x000fc80000010100 */
[----:B------:R-:W-:Y:S01]  /*10e0*/  FMUL.FTZ R11, R10, R11 ;  /* 0x0000000b0a0b7220 */ /* 0x000fe20000410000 */
[----:B------:R-:W-:-:S03]  /*10f0*/  FFMA.FTZ R62, R2, R0, R6 ;  /* 0x00000000023e7223 */ /* 0x000fc60000010006 */
[----:B------:R-:W-:Y:S01]  /*1100*/  FFMA.FTZ R89, R3, R11, R7 ;  /* 0x0000000b03597223 */ /* 0x000fe20000010007 */
[----:B------:R-:W-:-:S03]  /*1110*/  FMUL.FTZ R49, R62, -1.4426950216293334961 ;  /* 0xbfb8aa3b3e317820 */ /* 0x000fc60000410000 */
[----:B------:R-:W-:-:S03]  /*1120*/  FMUL.FTZ R48, R89, -1.4426950216293334961 ;  /* 0xbfb8aa3b59307820 */ /* 0x000fc60000410000 */
[----:B------:R-:W1:Y:S08]  /*1130*/  MUFU.EX2 R49, R49 ;  /* 0x0000003100317308 */ /* 0x000e700000000800 */
[----:B------:R-:W2:Y:S01]  /*1140*/  MUFU.EX2 R48, R48 ;  /* 0x0000003000307308 */ /* 0x000ea20000000800 */
[--C-:B------:R-:W-:Y:S02]  /*1150*/  HADD2.F32 R13, -RZ, R15.reuse.H0_H0 ;  /* 0x2000000fff0d7230 */ /* 0x100fe40000004100 */
[----:B------:R-:W-:-:S03]  /*1160*/  HADD2.F32 R15, -RZ, R15.H1_H1 ;  /* 0x3000000fff0f7230 */ /* 0x000fc60000004100 */
[----:B------:R-:W-:Y:S01]  /*1170*/  FADD.FTZ R13, -R84, R13 ;  /* 0x0000000d540d7221 */ /* 0x000fe20000010100 */
[----:B-1----:R-:W-:-:S03]  /*1180*/  FADD.FTZ R95, R49, 1 ;  /* 0x3f800000315f7421 */ /* 0x002fc60000010000 */
[----:B------:R-:W-:Y:S01]  /*1190*/  FMUL.FTZ R12, R10, R13 ;  /* 0x0000000d0a0c7220 */ /* 0x000fe20000410000 */
[----:B------:R-:W-:Y:S01]  /*11a0*/  FADD.FTZ R13, -R84, R15 ;  /* 0x0000000f540d7221 */ /* 0x000fe20000010100 */
[----:B--2---:R-:W-:Y:S02]  /*11b0*/  FADD.FTZ R90, R48, 1 ;  /* 0x3f800000305a7421 */ /* 0x004fe40000010000 */
[----:B------:R-:W2:Y:S01]  /*11c0*/  LDG.E.64.CONSTANT R48, desc[UR14][R66.64+0x1e000] ;  /* 0x01e0000e42307981 */ /* 0x000ea2000c1e9b00 */
[----:B------:R-:W-:Y:S01]  /*11d0*/  FFMA.FTZ R43, R4, R12, R8 ;  /* 0x0000000c042b7223 */ /* 0x000fe20000010008 */
[----:B------:R-:W-:-:S03]  /*11e0*/  FMUL.FTZ R13, R10, R13 ;  /* 0x0000000d0a0d7220 */ /* 0x000fc60000410000 */
[----:B------:R-:W-:Y:S01]  /*11f0*/  FMUL.FTZ R71, R43, -1.4426950216293334961 ;  /* 0xbfb8aa3b2b477820 */ /* 0x000fe20000410000 */
[----:B------:R-:W-:-:S05]  /*1200*/  FFMA.FTZ R53, R5, R13, R9 ;  /* 0x0000000d05357223 */ /* 0x000fca0000010009 */
[----:B------:R-:W1:Y:S01]  /*1210*/  MUFU.EX2 R71, R71 ;  /* 0x0000004700477308 */ /* 0x000e620000000800 */
[----:B------:R-:W-:-:S07]  /*1220*/  FMUL.FTZ R63, R53, -1.4426950216293334961 ;  /* 0xbfb8aa3b353f7820 */ /* 0x000fce0000410000 */
[----:B------:R-:W3:Y:S01]  /*1230*/  MUFU.EX2 R63, R63 ;  /* 0x0000003f003f7308 */ /* 0x000ee20000000800 */
[----:B-1----:R-:W-:-:S07]  /*1240*/  FADD.FTZ R71, R71, 1 ;  /* 0x3f80000047477421 */ /* 0x002fce0000010000 */
[----:B------:R-:W1:Y:S08]  /*1250*/  MUFU.RCP R95, R95 ;  /* 0x0000005f005f7308 */ /* 0x000e700000001000 */
[----:B------:R0:W-:Y:S01]  /*1260*/  MUFU.RCP R151, R71 ;  /* 0x0000004700977308 */ /* 0x0001e20000001000 */
[----:B---3--:R-:W-:Y:S01]  /*1270*/  FADD.FTZ R150, R63, 1 ;  /* 0x3f8000003f967421 */ /* 0x008fe20000010000 */
[----:B0-----:R-:W-:-:S04]  /*1280*/  MOV R71, 0x400 ;  /* 0x0000040000477802 */ /* 0x001fc80000000f00 */
[----:B------:R-:W-:-:S04]  /*1290*/  IADD3 R63, PT, PT, R71, 0x2800, RZ ;  /* 0x00002800473f7810 */ /* 0x000fc80007ffe0ff */
[----:B------:R-:W-:Y:S01]  /*12a0*/  LEA R63, R94, R63, 0x18 ;  /* 0x0000003f5e3f7211 */ /* 0x000fe200078ec0ff */
[----:B-1----:R-:W-:-:S04]  /*12b0*/  FADD.FTZ R101, -R95, 1 ;  /* 0x3f8000005f657421 */ /* 0x002fc80000010100 */
[----:B------:R-:W-:Y:S02]  /*12c0*/  IMAD R63, R42, 0x28, R63 ;  /* 0x000000282a3f7824 */ /* 0x000fe400078e023f */
[----:B------:R-:W-:-:S03]  /*12d0*/  FFMA.FTZ R101, R62, R101, 1 ;  /* 0x3f8000003e657423 */ /* 0x000fc60000010065 */
[----:B------:R-:W-:Y:S02]  /*12e0*/  LEA R155, R155, R63, 0x3 ;  /* 0x0000003f9b9b7211 */ /* 0x000fe400078e18ff */
[----:B------:R-:W3:Y:S01]  /*12f0*/  LDG.E.64.CONSTANT R62, desc[UR14][R66.64+0x23000] ;  /* 0x0230000e423e7981 */ /* 0x000ee2000c1e9b00 */
[--C-:B----4-:R-:W-:Y:S02]  /*1300*/  HADD2.F32 R15, -RZ, R16.reuse.H0_H0 ;  /* 0x20000010ff0f7230 */ /* 0x110fe40000004100 */
[----:B------:R-:W-:-:S03]  /*1310*/  HADD2.F32 R19, -RZ, R16.H1_H1 ;  /* 0x30000010ff137230 */ /* 0x000fc60000004100 */
[----:B------:R-:W-:-:S04]  /*1320*/  FADD.FTZ R15, -R84, R15 ;  /* 0x0000000f540f7221 */ /* 0x000fc80000010100 */
[----:B------:R-:W-:Y:S01]  /*1330*/  FMUL.FTZ R14, R10, R15 ;  /* 0x0000000f0a0e7220 */ /* 0x000fe20000410000 */
[----:B------:R-:W-:Y:S01]  /*1340*/  FADD.FTZ R15, -R84, R19 ;  /* 0x00000013540f7221 */ /* 0x000fe20000010100 */
[--C-:B------:R-:W-:Y:S02]  /*1350*/  HADD2.F32 R19, -RZ, R17.reuse.H0_H0 ;  /* 0x20000011ff137230 */ /* 0x100fe40000004100 */
[----:B------:R-:W-:Y:S01]  /*1360*/  FFMA.FTZ R85, R2, R14, R6 ;  /* 0x0000000e02557223 */ /* 0x000fe20000010006 */
[----:B------:R-:W-:Y:S01]  /*1370*/  FMUL.FTZ R15, R10, R15 ;  /* 0x0000000f0a0f7220 */ /* 0x000fe20000410000 */
[----:B------:R-:W-:Y:S02]  /*1380*/  HADD2.F32 R17, -RZ, R17.H1_H1 ;  /* 0x30000011ff117230 */ /* 0x000fe40000004100 */
[C---:B------:R-:W-:Y:S01]  /*1390*/  FADD.FTZ R19, -R84.reuse, R19 ;  /* 0x0000001354137221 */ /* 0x040fe20000010100 */
[----:B------:R-:W-:Y:S01]  /*13a0*/  FMUL.FTZ R74, R85, -1.4426950216293334961 ;  /* 0xbfb8aa3b554a7820 */ /* 0x000fe20000410000 */
[----:B------:R-:W-:Y:S01]  /*13b0*/  FFMA.FTZ R88, R3, R15, R7 ;  /* 0x0000000f03587223 */ /* 0x000fe20000010007 */
[----:B------:R-:W0:Y:S01]  /*13c0*/  MUFU.RCP R90, R90 ;  /* 0x0000005a005a7308 */ /* 0x000e220000001000 */
[----:B------:R-:W-:-:S02]  /*13d0*/  FADD.FTZ R17, -R84, R17 ;  /* 0x0000001154117221 */ /* 0x000fc40000010100 */
[----:B------:R-:W-:Y:S01]  /*13e0*/  FMUL.FTZ R52, R88, -1.4426950216293334961 ;  /* 0xbfb8aa3b58347820 */ /* 0x000fe20000410000 */
[C---:B------:R-:W-:Y:S01]  /*13f0*/  FMUL.FTZ R16, R10.reuse, R19 ;  /* 0x000000130a107220 */ /* 0x040fe20000410000 */
[----:B------:R-:W-:-:S03]  /*1400*/  FMUL.FTZ R17, R10, R17 ;  /* 0x000000110a117220 */ /* 0x000fc60000410000 */
[----:B------:R-:W1:Y:S01]  /*1410*/  MUFU.EX2 R74, R74 ;  /* 0x0000004a004a7308 */ /* 0x000e620000000800 */
[----:B------:R-:W-:Y:S01]  /*1420*/  FFMA.FTZ R55, R4, R16, R8 ;  /* 0x0000001004377223 */ /* 0x000fe20000010008 */
[----:B------:R-:W-:-:S06]  /*1430*/  FFMA.FTZ R56, R5, R17, R9 ;  /* 0x0000001105387223 */ /* 0x000fcc0000010009 */
[----:B------:R-:W4:Y:S01]  /*1440*/  MUFU.RCP R150, R150 ;  /* 0x0000009600967308 */ /* 0x000f220000001000 */
[----:B------:R-:W-:-:S07]  /*1450*/  FMUL.FTZ R75, R55, -1.4426950216293334961 ;  /* 0xbfb8aa3b374b7820 */ /* 0x000fce0000410000 */
[----:B------:R-:W4:Y:S01]  /*1460*/  MUFU.EX2 R52, R52 ;  /* 0x0000003400347308 */ /* 0x000f220000000800 */
[----:B------:R-:W-:Y:S01]  /*1470*/  FMUL.FTZ R70, R56, -1.4426950216293334961 ;  /* 0xbfb8aa3b38467820 */ /* 0x000fe20000410000 */
[----:B0-----:R-:W-:Y:S01]  /*1480*/  FADD.FTZ R97, -R90, 1 ;  /* 0x3f8000005a617421 */ /* 0x001fe20000010100 */
[----:B-----5:R-:W-:Y:S02]  /*1490*/  HADD2.F32 R19, -RZ, R20.H0_H0 ;  /* 0x20000014ff137230 */ /* 0x020fe40000004100 */
[----:B-1----:R-:W-:Y:S01]  /*14a0*/  FADD.FTZ R74, R74, 1 ;  /* 0x3f8000004a4a7421 */ /* 0x002fe20000010000 */
[--C-:B------:R-:W-:Y:S02]  /*14b0*/  HADD2.F32 R71, -RZ, R44.reuse.H0_H0 ;  /* 0x2000002cff477230 */ /* 0x100fe40000004100 */
[----:B------:R-:W0:Y:S01]  /*14c0*/  MUFU.EX2 R75, R75 ;  /* 0x0000004b004b7308 */ /* 0x000e220000000800 */
[----:B------:R-:W-:Y:S01]  /*14d0*/  FFMA.FTZ R97, R89, R97, 1 ;  /* 0x3f80000059617423 */ /* 0x000fe20000010061 */
[----:B------:R-:W-:-:S02]  /*14e0*/  HADD2.F32 R44, -RZ, R44.H1_H1 ;  /* 0x3000002cff2c7230 */ /* 0x000fc40000004100 */
[----:B------:R-:W-:Y:S01]  /*14f0*/  FADD.FTZ R19, -R84, R19 ;  /* 0x0000001354137221 */ /* 0x000fe20000010100 */
[----:B------:R-:W-:Y:S02]  /*1500*/  HADD2.F32 R23, -RZ, R20.H1_H1 ;  /* 0x30000014ff177230 */ /* 0x000fe40000004100 */
[----:B----4-:R-:W-:Y:S01]  /*1510*/  FADD.FTZ R89, -R150, 1 ;  /* 0x3f80000096597421 */ /* 0x010fe20000010100 */
[----:B------:R-:W1:Y:S01]  /*1520*/  MUFU.EX2 R70, R70 ;  /* 0x0000004600467308 */ /* 0x000e620000000800 */
[----:B------:R-:W-:Y:S01]  /*1530*/  FADD.FTZ R52, R52, 1 ;  /* 0x3f80000034347421 */ /* 0x000fe20000010000 */
[----:B------:R-:W-:Y:S01]  /*1540*/  FMUL.FTZ R97, R90, R97 ;  /* 0x000000615a617220 */ /* 0x000fe20000410000 */
[----:B------:R-:W-:Y:S01]  /*1550*/  FADD.FTZ R90, -R84, R44 ;  /* 0x0000002c545a7221 */ /* 0x000fe20000010100 */
[----:B------:R-:W-:Y:S01]  /*1560*/  FMUL.FTZ R18, R10, R19 ;  /* 0x000000130a127220 */ /* 0x000fe20000410000 */
[----:B------:R-:W-:Y:S01]  /*1570*/  FFMA.FTZ R53, R53, R89, 1 ;  /* 0x3f80000035357423 */ /* 0x000fe20000010059 */
[----:B------:R-:W-:-:S02]  /*1580*/  HADD2.F32 R44, -RZ, R50.H0_H0 ;  /* 0x20000032ff2c7230 */ /* 0x000fc40000004100 */
[----:B------:R-:W4:Y:S01]  /*1590*/  MUFU.RCP R149, R74 ;  /* 0x0000004a00957308 */ /* 0x000f220000001000 */
[----:B------:R-:W-:Y:S01]  /*15a0*/  FADD.FTZ R19, -R84, R23 ;  /* 0x0000001754137221 */ /* 0x000fe20000010100 */
[----:B------:R-:W-:Y:S01]  /*15b0*/  FMUL.FTZ R89, R95, R101 ;  /* 0x000000655f597220 */ /* 0x000fe20000410000 */
[----:B------:R-:W-:-:S05]  /*15c0*/  FADD.FTZ R141, -R151, 1 ;  /* 0x3f800000978d7421 */ /* 0x000fca0000010100 */
[----:B------:R5:W4:Y:S01]  /*15d0*/  MUFU.RCP R148, R52 ;  /* 0x0000003400947308 */ /* 0x000b220000001000 */
[----:B------:R-:W-:Y:S01]  /*15e0*/  FMUL.FTZ R19, R10, R19 ;  /* 0x000000130a137220 */ /* 0x000fe20000410000 */
[----:B------:R-:W-:Y:S01]  /*15f0*/  FMUL.FTZ R89, R44, R89 ;  /* 0x000000592c597220 */ /* 0x000fe20000410000 */
[----:B------:R-:W-:Y:S02]  /*1600*/  HADD2.F32 R23, -RZ, R21.H0_H0 ;  /* 0x20000015ff177230 */ /* 0x000fe40000004100 */
[----:B------:R-:W-:Y:S01]  /*1610*/  FFMA.FTZ R130, R2, R18, R6 ;  /* 0x0000001202827223 */ /* 0x000fe20000010006 */
[--C-:B------:R-:W-:Y:S02]  /*1620*/  HADD2.F32 R44, -RZ, R45.reuse.H0_H0 ;  /* 0x2000002dff2c7230 */ /* 0x100fe40000004100 */
[----:B------:R-:W-:Y:S01]  /*1630*/  FFMA.FTZ R43, R43, R141, 1 ;  /* 0x3f8000002b2b7423 */ /* 0x000fe2000001008d */
[----:B------:R-:W-:Y:S02]  /*1640*/  HADD2.F32 R45, -RZ, R45.H1_H1 ;  /* 0x3000002dff2d7230 */ /* 0x000fe40000004100 */
[----:B0-----:R-:W-:Y:S01]  /*1650*/  FADD.FTZ R147, R75, 1 ;  /* 0x3f8000004b937421 */ /* 0x001fe20000010000 */
[----:B------:R-:W-:-:S02]  /*1660*/  HADD2.F32 R152, -RZ, R50.H1_H1 ;  /* 0x30000032ff987230 */ /* 0x000fc40000004100 */
[----:B------:R-:W-:Y:S01]  /*1670*/  FFMA.FTZ R128, R3, R19, R7 ;  /* 0x0000001303807223 */ /* 0x000fe20000010007 */
[--C-:B------:R-:W-:Y:S02]  /*1680*/  HADD2.F32 R50, -RZ, R51.reuse.H0_H0 ;  /* 0x20000033ff327230 */ /* 0x100fe40000004100 */
[----:B-1----:R-:W-:Y:S01]  /*1690*/  FADD.FTZ R70, R70, 1 ;  /* 0x3f80000046467421 */ /* 0x002fe20000010000 */
[----:B------:R-:W-:Y:S02]  /*16a0*/  HADD2.F32 R51, -RZ, R51.H1_H1 ;  /* 0x30000033ff337230 */ /* 0x000fe40000004100 */
[----:B------:R-:W-:Y:S01]  /*16b0*/  FMUL.FTZ R54, R130, -1.4426950216293334961 ;  /* 0xbfb8aa3b82367820 */ /* 0x000fe20000410000 */
[----:B------:R-:W-:Y:S01]  /*16c0*/  FADD.FTZ R23, -R84, R23 ;  /* 0x0000001754177221 */ /* 0x000fe20000010100 */
[----:B------:R-:W-:Y:S01]  /*16d0*/  FMUL.FTZ R151, R151, R43 ;  /* 0x0000002b97977220 */ /* 0x000fe20000410000 */
[----:B------:R-:W-:Y:S01]  /*16e0*/  FMUL.FTZ R150, R150, R53 ;  /* 0x0000003596967220 */ /* 0x000fe20000410000 */
[----:B------:R-:W-:Y:S01]  /*16f0*/  FADD.FTZ R45, -R84, R45 ;  /* 0x0000002d542d7221 */ /* 0x000fe20000010100 */
[----:B------:R-:W-:Y:S01]  /*1700*/  FMUL.FTZ R57, R128, -1.4426950216293334961 ;  /* 0xbfb8aa3b80397820 */ /* 0x000fe20000410000 */
[----:B------:R-:W-:Y:S01]  /*1710*/  MUFU.RCP R147, R147 ;  /* 0x0000009300937308 */ /* 0x000fe20000001000 */
[----:B------:R-:W-:Y:S01]  /*1720*/  FMUL.FTZ R152, R152, R97 ;  /* 0x0000006198987220 */ /* 0x000fe20000410000 */
[----:B-----5:R-:W5:Y:S01]  /*1730*/  LDG.E.64.CONSTANT R52, desc[UR14][R66.64+0x28000] ;  /* 0x0280000e42347981 */ /* 0x020f62000c1e9b00 */
[----:B------:R-:W-:Y:S01]  /*1740*/  FMUL.FTZ R20, R10, R23 ;  /* 0x000000170a147220 */ /* 0x000fe20000410000 */
[----:B------:R-:W-:Y:S01]  /*1750*/  FMUL.FTZ R151, R50, R151 ;  /* 0x0000009732977220 */ /* 0x000fe20000410000 */
[----:B------:R-:W-:Y:S01]  /*1760*/  FMUL.FTZ R150, R51, R150 ;  /* 0x0000009633967220 */ /* 0x000fe20000410000 */
[----:B----4-:R-:W-:-:S02]  /*1770*/  FADD.FTZ R97, -R149, 1 ;  /* 0x3f80000095617421 */ /* 0x010fc40000010100 */
[----:B------:R-:W0:Y:S01]  /*1780*/  MUFU.RCP R146, R70 ;  /* 0x0000004600927308 */ /* 0x000e220000001000 */
[--C-:B------:R-:W-:Y:S01]  /*1790*/  HADD2.F32 R23, -RZ, R24.reuse.H0_H0 ;  /* 0x20000018ff177230 */ /* 0x100fe20000004100 */
[----:B------:R-:W4:Y:S01]  /*17a0*/  LDG.E.64.CONSTANT R50, desc[UR14][R72.64+0x32000] ;  /* 0x0320000e48327981 */ /* 0x000f22000c1e9b00 */
[C---:B------:R-:W-:Y:S01]  /*17b0*/  FMUL.FTZ R45, R10.reuse, R45 ;  /* 0x0000002d0a2d7220 */ /* 0x040fe20000410000 */
[----:B------:R-:W-:Y:S01]  /*17c0*/  FMUL.FTZ R43, R10, R90 ;  /* 0x0000005a0a2b7220 */ /* 0x000fe20000410000 */
[----:B------:R-:W-:Y:S01]  /*17d0*/  FADD.FTZ R90, -R148, 1 ;  /* 0x3f800000945a7421 */ /* 0x000fe20000010100 */
[----:B------:R-:W-:Y:S02]  /*17e0*/  FFMA.FTZ R97, R85, R97, 1 ;  /* 0x3f80000055617423 */ /* 0x000fe40000010061 */
[----:B------:R-:W1:Y:S01]  /*17f0*/  MUFU.EX2 R54, R54 ;  /* 0x0000003600367308 */ /* 0x000e620000000800 */
[----:B------:R-:W-:Y:S01]  /*1800*/  FFMA.FTZ R85, R5, R45, R9 ;  /* 0x0000002d05557223 */ /* 0x000fe20000010009 */
[----:B------:R-:W-:Y:S01]  /*1810*/  FADD.FTZ R23, -R84, R23 ;  /* 0x0000001754177221 */ /* 0x000fe20000010100 */
[----:B------:R-:W-:-:S02]  /*1820*/  HADD2.F32 R27, -RZ, R24.H1_H1 ;  /* 0x30000018ff1b7230 */ /* 0x000fc40000004100 */
[----:B------:R-:W-:-:S03]  /*1830*/  FFMA.FTZ R90, R88, R90, 1 ;  /* 0x3f800000585a7423 */ /* 0x000fc6000001005a */
[----:B------:R-:W1:Y:S01]  /*1840*/  MUFU.EX2 R57, R57 ;  /* 0x0000003900397308 */ /* 0x000e620000000800 */
[----:B------:R-:W-:Y:S02]  /*1850*/  HADD2.F32 R21, -RZ, R21.H1_H1 ;  /* 0x30000015ff157230 */ /* 0x000fe40000004100 */
[----:B------:R-:W-:Y:S01]  /*1860*/  FMUL.FTZ R149, R149, R97 ;  /* 0x0000006195957220 */ /* 0x000fe20000410000 */
[----:B------:R-:W-:Y:S02]  /*1870*/  HADD2.F32 R88, -RZ, R86.H0_H0 ;  /* 0x20000056ff587230 */ /* 0x000fe40000004100 */
[----:B------:R-:W-:Y:S01]  /*1880*/  FMUL.FTZ R97, R85, -1.4426950216293334961 ;  /* 0xbfb8aa3b55617820 */ /* 0x000fe20000410000 */
[----:B------:R-:W-:Y:S01]  /*1890*/  FMUL.FTZ R22, R10, R23 ;  /* 0x000000170a167220 */ /* 0x000fe20000410000 */
[----:B------:R-:W-:Y:S01]  /*18a0*/  FADD.FTZ R23, -R84, R27 ;  /* 0x0000001b54177221 */ /* 0x000fe20000010100 */
[----:B------:R-:W-:Y:S02]  /*18b0*/  HADD2.F32 R27, -RZ, R25.H0_H0 ;  /* 0x20000019ff1b7230 */ /* 0x000fe40000004100 */
[----:B------:R-:W-:Y:S01]  /*18c0*/  FMUL.FTZ R148, R148, R90 ;  /* 0x0000005a94947220 */ /* 0x000fe20000410000 */
[----:B------:R-:W-:Y:S01]  /*18d0*/  FADD.FTZ R21, -R84, R21 ;  /* 0x0000001554157221 */ /* 0x000fe20000010100 */
[----:B------:R1:W-:Y:S01]  /*18e0*/  MUFU.EX2 R90, R97 ;  /* 0x00000061005a7308 */ /* 0x0003e20000000800 */
[----:B0-----:R-:W-:Y:S01]  /*18f0*/  FADD.FTZ R142, -R146, 1 ;  /* 0x3f800000928e7421 */ /* 0x001fe20000010100 */
[----:B------:R-:W-:Y:S01]  /*1900*/  FADD.FTZ R27, -R84, R27 ;  /* 0x0000001b541b7221 */ /* 0x000fe20000010100 */
[C---:B------:R-:W-:Y:S01]  /*1910*/  FMUL.FTZ R21, R10.reuse, R21 ;  /* 0x000000150a157220 */ /* 0x040fe20000410000 */
[----:B------:R-:W-:Y:S01]  /*1920*/  FMUL.FTZ R23, R10, R23 ;  /* 0x000000170a177220 */ /* 0x000fe20000410000 */
[----:B-1----:R-:W-:Y:S01]  /*1930*/  FADD.FTZ R97, -R84, R88 ;  /* 0x0000005854617221 */ /* 0x002fe20000010100 */
[----:B------:R-:W-:Y:S01]  /*1940*/  FADD.FTZ R88, -R147, 1 ;  /* 0x3f80000093587421 */ /* 0x000fe20000010100 */
[----:B------:R-:W-:Y:S01]  /*1950*/  FADD.FTZ R141, R54, 1 ;  /* 0x3f800000368d7421 */ /* 0x000fe20000010000 */
[----:B------:R-:W-:-:S02]  /*1960*/  FFMA.FTZ R142, R56, R142, 1 ;  /* 0x3f800000388e7423 */ /* 0x000fc4000001008e */
[----:B------:R-:W-:Y:S01]  /*1970*/  FFMA.FTZ R88, R55, R88, 1 ;  /* 0x3f80000037587423 */ /* 0x000fe20000010058 */
[----:B------:R-:W-:Y:S01]  /*1980*/  FFMA.FTZ R129, R5, R21, R9 ;  /* 0x0000001505817223 */ /* 0x000fe20000010009 */
[----:B------:R-:W4:Y:S01]  /*1990*/  LDG.E.64.CONSTANT R54, desc[UR14][R72.64+0x37000] ;  /* 0x0370000e48367981 */ /* 0x000f22000c1e9b00 */
[----:B------:R-:W-:Y:S01]  /*19a0*/  FMUL.FTZ R24, R10, R27 ;  /* 0x0000001b0a187220 */ /* 0x000fe20000410000 */
[----:B------:R-:W-:Y:S01]  /*19b0*/  FADD.FTZ R57, R57, 1 ;  /* 0x3f80000039397421 */ /* 0x000fe20000010000 */
[--C-:B------:R-:W-:Y:S02]  /*19c0*/  HADD2.F32 R27, -RZ, R28.reuse.H0_H0 ;  /* 0x2000001cff1b7230 */ /* 0x100fe40000004100 */
[----:B------:R-:W-:Y:S01]  /*19d0*/  FFMA.FTZ R121, R3, R23, R7 ;  /* 0x0000001703797223 */ /* 0x000fe20000010007 */
[----:B------:R-:W-:Y:S01]  /*19e0*/  FMUL.FTZ R139, R129, -1.4426950216293334961 ;  /* 0xbfb8aa3b818b7820 */ /* 0x000fe20000410000 */
[----:B------:R-:W-:Y:S01]  /*19f0*/  FMUL.FTZ R146, R146, R142 ;  /* 0x0000008e92927220 */ /* 0x000fe20000410000 */
[----:B------:R-:W-:Y:S01]  /*1a00*/  HADD2.F32 R31, -RZ, R28.H1_H1 ;  /* 0x3000001cff1f7230 */ /* 0x000fe20000004100 */
[----:B------:R0:W-:Y:S01]  /*1a10*/  MUFU.RCP R142, R57 ;  /* 0x00000039008e7308 */ /* 0x0001e20000001000 */
[----:B------:R-:W-:Y:S01]  /*1a20*/  FMUL.FTZ R137, R121, -1.4426950216293334961 ;  /* 0xbfb8aa3b79897820 */ /* 0x000fe20000410000 */
[----:B------:R-:W-:Y:S01]  /*1a30*/  FADD.FTZ R27, -R84, R27 ;  /* 0x0000001b541b7221 */ /* 0x000fe20000010100 */
[C-C-:B------:R-:W-:Y:S01]  /*1a40*/  FFMA.FTZ R124, R4.reuse, R24, R8.reuse ;  /* 0x00000018047c7223 */ /* 0x140fe20000010008 */
[----:B------:R-:W-:Y:S01]  /*1a50*/  FFMA.FTZ R131, R4, R20, R8 ;  /* 0x0000001404837223 */ /* 0x000fe20000010008 */
[----:B0-----:R-:W4:Y:S03]  /*1a60*/  LDG.E.64.CONSTANT R56, desc[UR14][R66.64+0x2d000] ;  /* 0x02d0000e42387981 */ /* 0x001f26000c1e9b00 */
[----:B------:R-:W0:Y:S01]  /*1a70*/  MUFU.EX2 R139, R139 ;  /* 0x0000008b008b7308 */ /* 0x000e220000000800 */
[----:B------:R-:W-:Y:S01]  /*1a80*/  FMUL.FTZ R26, R10, R27 ;  /* 0x0000001b0a1a7220 */ /* 0x000fe20000410000 */
[----:B------:R-:W-:Y:S01]  /*1a90*/  FMUL.FTZ R132, R124, -1.4426950216293334961 ;  /* 0xbfb8aa3b7c847820 */ /* 0x000fe20000410000 */
[----:B------:R-:W-:Y:S01]  /*1aa0*/  FADD.FTZ R27, -R84, R31 ;  /* 0x0000001f541b7221 */ /* 0x000fe20000010100 */
[----:B------:R-:W-:-:S02]  /*1ab0*/  HADD2.F32 R31, -RZ, R29.H0_H0 ;  /* 0x2000001dff1f7230 */ /* 0x000fc40000004100 */
[----:B------:R-:W-:Y:S02]  /*1ac0*/  FMUL.FTZ R140, R131, -1.4426950216293334961 ;  /* 0xbfb8aa3b838c7820 */ /* 0x000fe40000410000 */
[----:B------:R-:W1:Y:S01]  /*1ad0*/  MUFU.EX2 R137, R137 ;  /* 0x0000008900897308 */ /* 0x000e620000000800 */
[----:B------:R-:W-:Y:S01]  /*1ae0*/  FFMA.FTZ R123, R2, R22, R6 ;  /* 0x00000016027b7223 */ /* 0x000fe20000010006 */
[----:B------:R-:W-:Y:S02]  /*1af0*/  HADD2.F32 R25, -RZ, R25.H1_H1 ;  /* 0x30000019ff197230 */ /* 0x000fe40000004100 */
[----:B------:R-:W-:Y:S01]  /*1b00*/  FADD.FTZ R31, -R84, R31 ;  /* 0x0000001f541f7221 */ /* 0x000fe20000010100 */
[--C-:B------:R-:W-:Y:S02]  /*1b10*/  HADD2.F32 R143, -RZ, R68.reuse.H0_H0 ;  /* 0x20000044ff8f7230 */ /* 0x100fe40000004100 */
[----:B------:R-:W-:Y:S01]  /*1b20*/  FMUL.FTZ R138, R123, -1.4426950216293334961 ;  /* 0xbfb8aa3b7b8a7820 */ /* 0x000fe20000410000 */
[----:B------:R-:W-:Y:S01]  /*1b30*/  MUFU.EX2 R132, R132 ;  /* 0x0000008400847308 */ /* 0x000fe20000000800 */
[----:B------:R-:W-:-:S02]  /*1b40*/  HADD2.F32 R68, -RZ, R68.H1_H1 ;  /* 0x30000044ff447230 */ /* 0x000fc40000004100 */
[----:B------:R-:W-:Y:S01]  /*1b50*/  FADD.FTZ R25, -R84, R25 ;  /* 0x0000001954197221 */ /* 0x000fe20000010100 */
[----:B------:R-:W-:Y:S01]  /*1b60*/  FMUL.FTZ R28, R10, R31 ;  /* 0x0000001f0a1c7220 */ /* 0x000fe20000410000 */
[----:B------:R-:W-:-:S03]  /*1b70*/  HADD2.F32 R29, -RZ, R29.H1_H1 ;  /* 0x3000001dff1d7230 */ /* 0x000fc60000004100 */
[----:B------:R-:W-:Y:S01]  /*1b80*/  MUFU.RCP R141, R141 ;  /* 0x0000008d008d7308 */ /* 0x000fe20000001000 */
[----:B------:R-:W-:Y:S02]  /*1b90*/  HADD2.F32 R31, -RZ, R32.H0_H0 ;  /* 0x20000020ff1f7230 */ /* 0x000fe40000004100 */
[----:B------:R-:W-:-:S05]  /*1ba0*/  FMUL.FTZ R25, R10, R25 ;  /* 0x000000190a197220 */ /* 0x000fca0000410000 */
[----:B------:R-:W2:Y:S01]  /*1bb0*/  MUFU.EX2 R140, R140 ;  /* 0x0000008c008c7308 */ /* 0x000ea20000000800 */
[----:B------:R-:W-:Y:S01]  /*1bc0*/  FMUL.FTZ R148, R68, R148 ;  /* 0x0000009444947220 */ /* 0x000fe20000410000 */
[--C-:B------:R-:W-:Y:S02]  /*1bd0*/  HADD2.F32 R68, -RZ, R69.reuse.H0_H0 ;  /* 0x20000045ff447230 */ /* 0x100fe40000004100 */
[C---:B------:R-:W-:Y:S01]  /*1be0*/  FADD.FTZ R29, -R84.reuse, R29 ;  /* 0x0000001d541d7221 */ /* 0x040fe20000010100 */
[----:B------:R-:W-:Y:S01]  /*1bf0*/  FADD.FTZ R31, -R84, R31 ;  /* 0x0000001f541f7221 */ /* 0x000fe20000010100 */
[----:B------:R-:W-:Y:S02]  /*1c00*/  HADD2.F32 R35, -RZ, R32.H1_H1 ;  /* 0x30000020ff237230 */ /* 0x000fe40000004100 */
[----:B0-----:R-:W-:Y:S01]  /*1c10*/  FADD.FTZ R139, R139, 1 ;  /* 0x3f8000008b8b7421 */ /* 0x001fe20000010000 */
[----:B------:R-:W0:Y:S01]  /*1c20*/  MUFU.EX2 R138, R138 ;  /* 0x0000008a008a7308 */ /* 0x000e220000000800 */
[----:B------:R-:W-:-:S02]  /*1c30*/  HADD2.F32 R69, -RZ, R69.H1_H1 ;  /* 0x30000045ff457230 */ /* 0x000fc40000004100 */
[----:B------:R-:W-:Y:S01]  /*1c40*/  FFMA.FTZ R113, R2, R26, R6 ;  /* 0x0000001a02717223 */ /* 0x000fe20000010006 */
[----:B------:R-:W-:Y:S01]  /*1c50*/  FFMA.FTZ R122, R5, R25, R9 ;  /* 0x00000019057a7223 */ /* 0x000fe20000010009 */
[----:B-1----:R-:W-:Y:S01]  /*1c60*/  FADD.FTZ R137, R137, 1 ;  /* 0x3f80000089897421 */ /* 0x002fe20000010000 */
[----:B------:R-:W-:Y:S01]  /*1c70*/  FFMA.FTZ R115, R4, R28, R8 ;  /* 0x0000001c04737223 */ /* 0x000fe20000010008 */
[C---:B------:R-:W-:Y:S01]  /*1c80*/  FMUL.FTZ R29, R10.reuse, R29 ;  /* 0x0000001d0a1d7220 */ /* 0x040fe20000410000 */
[----:B------:R-:W-:Y:S01]  /*1c90*/  FMUL.FTZ R30, R10, R31 ;  /* 0x0000001f0a1e7220 */ /* 0x000fe20000410000 */
[----:B------:R-:W-:Y:S01]  /*1ca0*/  FMUL.FTZ R134, R113, -1.4426950216293334961 ;  /* 0xbfb8aa3b71867820 */ /* 0x000fe20000410000 */
[----:B------:R-:W-:Y:S01]  /*1cb0*/  FADD.FTZ R31, -R84, R35 ;  /* 0x00000023541f7221 */ /* 0x000fe20000010100 */
[----:B------:R-:W-:Y:S01]  /*1cc0*/  FMUL.FTZ R146, R69, R146 ;  /* 0x0000009245927220 */ /* 0x000fe20000410000 */
[----:B------:R-:W-:Y:S01]  /*1cd0*/  FMUL.FTZ R133, R122, -1.4426950216293334961 ;  /* 0xbfb8aa3b7a857820 */ /* 0x000fe20000410000 */
[----:B------:R-:W-:Y:S01]  /*1ce0*/  FMUL.FTZ R27, R10, R27 ;  /* 0x0000001b0a1b7220 */ /* 0x000fe20000410000 */
[----:B------:R-:W-:Y:S01]  /*1cf0*/  HADD2.F32 R35, -RZ, R33.H0_H0 ;  /* 0x20000021ff237230 */ /* 0x000fe20000004100 */
[----:B------:R-:W1:Y:S01]  /*1d00*/  MUFU.RCP R139, R139 ;  /* 0x0000008b008b7308 */ /* 0x000e620000001000 */
[----:B------:R-:W-:Y:S01]  /*1d10*/  FMUL.FTZ R136, R115, -1.4426950216293334961 ;  /* 0xbfb8aa3b73887820 */ /* 0x000fe20000410000 */
[----:B------:R-:W-:Y:S01]  /*1d20*/  FFMA.FTZ R116, R5, R29, R9 ;  /* 0x0000001d05747223 */ /* 0x000fe20000010009 */
[----:B--2---:R-:W-:Y:S01]  /*1d30*/  FADD.FTZ R140, R140, 1 ;  /* 0x3f8000008c8c7421 */ /* 0x004fe20000010000 */
[----:B------:R-:W-:-:S04]  /*1d40*/  FFMA.FTZ R114, R3, R27, R7 ;  /* 0x0000001b03727223 */ /* 0x000fc80000010007 */
[----:B------:R2:W-:Y:S01]  /*1d50*/  MUFU.RCP R69, R137 ;  /* 0x0000008900457308 */ /* 0x0005e20000001000 */
[----:B------:R-:W-:Y:S01]  /*1d60*/  FADD.FTZ R35, -R84, R35 ;  /* 0x0000002354237221 */ /* 0x000fe20000010100 */
[----:B------:R-:W-:Y:S01]  /*1d70*/  FMUL.FTZ R127, R116, -1.4426950216293334961 ;  /* 0xbfb8aa3b747f7820 */ /* 0x000fe20000410000 */
[----:B------:R-:W-:Y:S02]  /*1d80*/  HADD2.F32 R33, -RZ, R33.H1_H1 ;  /* 0x30000021ff217230 */ /* 0x000fe40000004100 */
[----:B--2---:R-:W-:Y:S01]  /*1d90*/  FADD.FTZ R137, R132, 1 ;  /* 0x3f80000084897421 */ /* 0x004fe20000010000 */
[----:B------:R-:W-:Y:S02]  /*1da0*/  FADD.FTZ R132, -R141, 1 ;  /* 0x3f8000008d847421 */ /* 0x000fe40000010100 */
[----:B------:R-:W2:Y:S01]  /*1db0*/  MUFU.EX2 R134, R134 ;  /* 0x0000008600867308 */ /* 0x000ea20000000800 */
[----:B------:R-:W-:Y:S01]  /*1dc0*/  FMUL.FTZ R135, R114, -1.4426950216293334961 ;  /* 0xbfb8aa3b72877820 */ /* 0x000fe20000410000 */
[----:B------:R-:W-:Y:S01]  /*1dd0*/  FFMA.FTZ R132, R130, R132, 1 ;  /* 0x3f80000082847423 */ /* 0x000fe20000010084 */
[----:B------:R-:W-:Y:S01]  /*1de0*/  FMUL.FTZ R147, R147, R88 ;  /* 0x0000005893937220 */ /* 0x000fe20000410000 */
[----:B------:R-:W-:-:S04]  /*1df0*/  FFMA.FTZ R106, R2, R30, R6 ;  /* 0x0000001e026a7223 */ /* 0x000fc80000010006 */
[----:B------:R-:W2:Y:S01]  /*1e00*/  MUFU.EX2 R133, R133 ;  /* 0x0000008500857308 */ /* 0x000ea20000000800 */
[----:B------:R-:W-:Y:S01]  /*1e10*/  FMUL.FTZ R32, R10, R35 ;  /* 0x000000230a207220 */ /* 0x000fe20000410000 */
[----:B0-----:R-:W-:Y:S01]  /*1e20*/  FADD.FTZ R138, R138, 1 ;  /* 0x3f8000008a8a7421 */ /* 0x001fe20000010000 */
[----:B------:R-:W-:-:S05]  /*1e30*/  HADD2.F32 R35, -RZ, R36.H0_H0 ;  /* 0x20000024ff237230 */ /* 0x000fca0000004100 */
[----:B------:R0:W-:Y:S01]  /*1e40*/  MUFU.RCP R130, R137 ;  /* 0x0000008900827308 */ /* 0x0001e20000001000 */
[----:B------:R-:W-:Y:S01]  /*1e50*/  FADD.FTZ R33, -R84, R33 ;  /* 0x0000002154217221 */ /* 0x000fe20000010100 */
[----:B------:R-:W-:Y:S01]  /*1e60*/  FMUL.FTZ R147, R68, R147 ;  /* 0x0000009344937220 */ /* 0x000fe20000410000 */
[----:B------:R-:W-:-:S05]  /*1e70*/  FMUL.FTZ R125, R106, -1.4426950216293334961 ;  /* 0xbfb8aa3b6a7d7820 */ /* 0x000fca0000410000 */
[----:B------:R-:W3:Y:S01]  /*1e80*/  MUFU.EX2 R136, R136 ;  /* 0x0000008800887308 */ /* 0x000ee20000000800 */
[----:B0-----:R-:W-:Y:S01]  /*1e90*/  FADD.FTZ R137, -R142, 1 ;  /* 0x3f8000008e897421 */ /* 0x001fe20000010100 */
[----:B------:R-:W-:-:S03]  /*1ea0*/  FADD.FTZ R35, -R84, R35 ;  /* 0x0000002354237221 */ /* 0x000fc60000010100 */
[----:B------:R-:W-:-:S03]  /*1eb0*/  FFMA.FTZ R128, R128, R137, 1 ;  /* 0x3f80000080807423 */ /* 0x000fc60000010089 */
[----:B------:R-:W0:Y:S01]  /*1ec0*/  MUFU.RCP R140, R140 ;  /* 0x0000008c008c7308 */ /* 0x000e220000001000 */
[----:B------:R-:W-:Y:S02]  /*1ed0*/  HADD2.F32 R39, -RZ, R36.H1_H1 ;  /* 0x30000024ff277230 */ /* 0x000fe40000004100 */
[----:B------:R-:W-:Y:S01]  /*1ee0*/  FMUL.FTZ R33, R10, R33 ;  /* 0x000000210a217220 */ /* 0x000fe20000410000 */
[----:B------:R-:W-:-:S04]  /*1ef0*/  FMUL.FTZ R144, R142, R128 ;  /* 0x000000808e907220 */ /* 0x000fc80000410000 */
[----:B------:R-:W0:Y:S01]  /*1f00*/  MUFU.EX2 R127, R127 ;  /* 0x0000007f007f7308 */ /* 0x000e220000000800 */
[----:B------:R-:W-:Y:S01]  /*1f10*/  FFMA.FTZ R108, R4, R32, R8 ;  /* 0x00000020046c7223 */ /* 0x000fe20000010008 */
[----:B-1----:R-:W-:-:S06]  /*1f20*/  FADD.FTZ R142, -R139, 1 ;  /* 0x3f8000008b8e7421 */ /* 0x002fcc0000010100 */
[----:B------:R-:W1:Y:S01]  /*1f30*/  MUFU.RCP R68, R138 ;  /* 0x0000008a00447308 */ /* 0x000e620000001000 */
[----:B------:R-:W-:Y:S01]  /*1f40*/  FMUL.FTZ R34, R10, R35 ;  /* 0x000000230a227220 */ /* 0x000fe20000410000 */
[----:B------:R-:W-:-:S06]  /*1f50*/  FFMA.FTZ R109, R5, R33, R9 ;  /* 0x00000021056d7223 */ /* 0x000fcc0000010009 */
[----:B------:R-:W1:Y:S01]  /*1f60*/  MUFU.EX2 R135, R135 ;  /* 0x0000008700877308 */ /* 0x000e620000000800 */
[----:B------:R-:W-:Y:S01]  /*1f70*/  FADD.FTZ R35, -R84, R39 ;  /* 0x0000002754237221 */ /* 0x000fe20000010100 */
[----:B------:R-:W-:Y:S01]  /*1f80*/  FMUL.FTZ R120, R108, -1.4426950216293334961 ;  /* 0xbfb8aa3b6c787820 */ /* 0x000fe20000410000 */
[--C-:B------:R-:W-:Y:S02]  /*1f90*/  HADD2.F32 R39, -RZ, R37.reuse.H0_H0 ;  /* 0x20000025ff277230 */ /* 0x100fe40000004100 */
[----:B------:R-:W-:Y:S01]  /*1fa0*/  FFMA.FTZ R142, R129, R142, 1 ;  /* 0x3f800000818e7423 */ /* 0x000fe2000001008e */
[----:B------:R-:W-:Y:S02]  /*1fb0*/  FMUL.FTZ R31, R10, R31 ;  /* 0x0000001f0a1f7220 */ /* 0x000fe40000410000 */
[----:B------:R-:W1:Y:S01]  /*1fc0*/  MUFU.EX2 R125, R125 ;  /* 0x0000007d007d7308 */ /* 0x000e620000000800 */
[----:B------:R-:W-:Y:S02]  /*1fd0*/  HADD2.F32 R37, -RZ, R37.H1_H1 ;  /* 0x30000025ff257230 */ /* 0x000fe40000004100 */
[----:B--2---:R-:W-:Y:S01]  /*1fe0*/  FADD.FTZ R128, R134, 1 ;  /* 0x3f80000086807421 */ /* 0x004fe20000010000 */
[----:B------:R-:W-:-:S02]  /*1ff0*/  HADD2.F32 R129, -RZ, R64.H0_H0 ;  /* 0x20000040ff817230 */ /* 0x000fc40000004100 */
[----:B------:R-:W-:Y:S01]  /*2000*/  FADD.FTZ R133, R133, 1 ;  /* 0x3f80000085857421 */ /* 0x000fe20000010000 */
[----:B------:R-:W-:Y:S01]  /*2010*/  FMUL.FTZ R145, R141, R132 ;  /* 0x000000848d917220 */ /* 0x000fe20000410000 */
[----:B------:R-:W-:Y:S01]  /*2020*/  FMUL.FTZ R117, R109, -1.4426950216293334961 ;  /* 0xbfb8aa3b6d757820 */ /* 0x000fe20000410000 */
[----:B------:R-:W-:Y:S01]  /*2030*/  FMUL.FTZ R149, R143, R149 ;  /* 0x000000958f957220 */ /* 0x000fe20000410000 */
[----:B---3--:R-:W-:Y:S01]  /*2040*/  FADD.FTZ R136, R136, 1 ;  /* 0x3f80000088887421 */ /* 0x008fe20000010000 */
[----:B------:R-:W-:Y:S01]  /*2050*/  FFMA.FTZ R107, R3, R31, R7 ;  /* 0x0000001f036b7223 */ /* 0x000fe20000010007 */
[----:B0-----:R-:W-:Y:S01]  /*2060*/  FADD.FTZ R143, -R140, 1 ;  /* 0x3f8000008c8f7421 */ /* 0x001fe20000010100 */
[----:B------:R-:W0:Y:S01]  /*2070*/  MUFU.EX2 R120, R120 ;  /* 0x0000007800787308 */ /* 0x000e220000000800 */
[C---:B------:R-:W-:Y:S01]  /*2080*/  FADD.FTZ R37, -R84.reuse, R37 ;  /* 0x0000002554257221 */ /* 0x040fe20000010100 */
[----:B------:R-:W-:Y:S01]  /*2090*/  FMUL.FTZ R145, R129, R145 ;  /* 0x0000009181917220 */ /* 0x000fe20000410000 */
[----:B------:R-:W-:Y:S01]  /*20a0*/  FADD.FTZ R39, -R84, R39 ;  /* 0x0000002754277221 */ /* 0x000fe20000010100 */
[----:B------:R-:W-:-:S02]  /*20b0*/  HADD2.F32 R134, -RZ, R65.H0_H0 ;  /* 0x20000041ff867230 */ /* 0x000fc40000004100 */
[----:B------:R-:W-:Y:S02]  /*20c0*/  HADD2.F32 R129, -RZ, R65.H1_H1 ;  /* 0x30000041ff817230 */ /* 0x000fe40000004100 */
[----:B------:R2:W-:Y:S01]  /*20d0*/  MUFU.RCP R132, R133 ;  /* 0x0000008500847308 */ /* 0x0005e20000001000 */
[----:B------:R-:W-:Y:S01]  /*20e0*/  FADD.FTZ R65, R127, 1 ;  /* 0x3f8000007f417421 */ /* 0x000fe20000010000 */
[----:B------:R-:W-:Y:S01]  /*20f0*/  FMUL.FTZ R126, R107, -1.4426950216293334961 ;  /* 0xbfb8aa3b6b7e7820 */ /* 0x000fe20000410000 */
[----:B------:R-:W-:Y:S01]  /*2100*/  FFMA.FTZ R143, R131, R143, 1 ;  /* 0x3f800000838f7423 */ /* 0x000fe2000001008f */
[----:B-1----:R-:W-:Y:S01]  /*2110*/  FADD.FTZ R127, -R68, 1 ;  /* 0x3f800000447f7421 */ /* 0x002fe20000010100 */
[----:B------:R-:W-:-:S03]  /*2120*/  FMUL.FTZ R37, R10, R37 ;  /* 0x000000250a257220 */ /* 0x000fc60000410000 */
[----:B------:R-:W1:Y:S01]  /*2130*/  MUFU.RCP R128, R128 ;  /* 0x0000008000807308 */ /* 0x000e620000001000 */
[----:B--2---:R-:W-:Y:S02]  /*2140*/  HADD2.F32 R133, -RZ, R64.H1_H1 ;  /* 0x30000040ff857230 */ /* 0x004fe40000004100 */
[----:B------:R-:W-:Y:S01]  /*2150*/  FADD.FTZ R131, R135, 1 ;  /* 0x3f80000087837421 */ /* 0x000fe20000010000 */
[----:B------:R-:W-:-:S04]  /*2160*/  FMUL.FTZ R36, R10, R39 ;  /* 0x000000270a247220 */ /* 0x000fc80000410000 */
[----:B------:R-:W2:Y:S01]  /*2170*/  MUFU.RCP R64, R136 ;  /* 0x0000008800407308 */ /* 0x000ea20000001000 */
[----:B------:R-:W-:Y:S02]  /*2180*/  HADD2.F32 R39, -RZ, R40.H0_H0 ;  /* 0x20000028ff277230 */ /* 0x000fe40000004100 */
[----:B------:R-:W-:Y:S01]  /*2190*/  FFMA.FTZ R127, R123, R127, 1 ;  /* 0x3f8000007b7f7423 */ /* 0x000fe2000001007f */
[----:B------:R-:W-:-:S04]  /*21a0*/  FFMA.FTZ R102, R2, R34, R6 ;  /* 0x0000002202667223 */ /* 0x000fc80000010006 */
[----:B------:R-:W3:Y:S01]  /*21b0*/  MUFU.EX2 R117, R117 ;  /* 0x0000007500757308 */ /* 0x000ee20000000800 */
[----:B------:R-:W-:Y:S01]  /*21c0*/  FFMA.FTZ R99, R5, R37, R9 ;  /* 0x0000002505637223 */ /* 0x000fe20000010009 */
[----:B------:R-:W-:Y:S01]  /*21d0*/  FMUL.FTZ R144, R133, R144 ;  /* 0x0000009085907220 */ /* 0x000fe20000410000 */
[----:B------:R-:W-:Y:S01]  /*21e0*/  FADD.FTZ R123, -R69, 1 ;  /* 0x3f800000457b7421 */ /* 0x000fe20000010100 */
[----:B------:R-:W-:Y:S01]  /*21f0*/  FFMA.FTZ R98, R4, R36, R8 ;  /* 0x0000002404627223 */ /* 0x000fe20000010008 */
[----:B------:R-:W-:-:S03]  /*2200*/  FADD.FTZ R133, R125, 1 ;  /* 0x3f8000007d857421 */ /* 0x000fc60000010000 */
[----:B------:R-:W-:Y:S01]  /*2210*/  MUFU.RCP R65, R65 ;  /* 0x0000004100417308 */ /* 0x000fe20000001000 */
[----:B------:R-:W-:Y:S01]  /*2220*/  FMUL.FTZ R118, R102, -1.4426950216293334961 ;  /* 0xbfb8aa3b66767820 */ /* 0x000fe20000410000 */
[----:B------:R-:W-:Y:S02]  /*2230*/  HADD2.F32 R91, -RZ, R40.H1_H1 ;  /* 0x30000028ff5b7230 */ /* 0x000fe40000004100 */
[----:B------:R-:W-:Y:S01]  /*2240*/  FADD.FTZ R39, -R84, R39 ;  /* 0x0000002754277221 */ /* 0x000fe20000010100 */
[----:B------:R-:W-:Y:S01]  /*2250*/  FMUL.FTZ R110, R99, -1.4426950216293334961 ;  /* 0xbfb8aa3b636e7820 */ /* 0x000fe20000410000 */
[----:B------:R-:W-:Y:S02]  /*2260*/  FFMA.FTZ R123, R121, R123, 1 ;  /* 0x3f800000797b7423 */ /* 0x000fe4000001007b */
[----:B------:R-:W5:Y:S01]  /*2270*/  MUFU.EX2 R126, R126 ;  /* 0x0000007e007e7308 */ /* 0x000f620000000800 */
[----:B------:R-:W-:Y:S01]  /*2280*/  FMUL.FTZ R35, R10, R35 ;  /* 0x000000230a237220 */ /* 0x000fe20000410000 */
[----:B------:R-:W-:Y:S01]  /*2290*/  FMUL.FTZ R112, R98, -1.4426950216293334961 ;  /* 0xbfb8aa3b62707820 */ /* 0x000fe20000410000 */
[----:B------:R-:W-:-:S05]  /*22a0*/  FMUL.FTZ R143, R140, R143 ;  /* 0x0000008f8c8f7220 */ /* 0x000fca0000410000 */
[----:B------:R-:W5:Y:S01]  /*22b0*/  MUFU.RCP R131, R131 ;  /* 0x0000008300837308 */ /* 0x000f620000001000 */
[----:B------:R-:W-:Y:S01]  /*22c0*/  FMUL.FTZ R38, R10, R39 ;  /* 0x000000270a267220 */ /* 0x000fe20000410000 */
[----:B------:R-:W-:Y:S01]  /*22d0*/  FMUL.FTZ R142, R139, R142 ;  /* 0x0000008e8b8e7220 */ /* 0x000fe20000410000 */
[--C-:B------:R-:W-:Y:S02]  /*22e0*/  HADD2.F32 R141, -RZ, R60.reuse.H0_H0 ;  /* 0x2000003cff8d7230 */ /* 0x100fe40000004100 */
[----:B------:R-:W-:Y:S01]  /*22f0*/  FFMA.FTZ R103, R3, R35, R7 ;  /* 0x0000002303677223 */ /* 0x000fe20000010007 */
[----:B------:R-:W-:Y:S02]  /*2300*/  HADD2.F32 R140, -RZ, R60.H1_H1 ;  /* 0x3000003cff8c7230 */ /* 0x000fe40000004100 */
[----:B------:R-:W5:Y:S01]  /*2310*/  MUFU.RCP R121, R133 ;  /* 0x0000008500797308 */ /* 0x000f620000001000 */
[----:B------:R-:W-:Y:S01]  /*2320*/  FADD.FTZ R39, -R84, R91 ;  /* 0x0000005b54277221 */ /* 0x000fe20000010100 */
[----:B0-----:R-:W-:Y:S01]  /*2330*/  FADD.FTZ R60, R120, 1 ;  /* 0x3f800000783c7421 */ /* 0x001fe20000010000 */
[----:B------:R-:W-:-:S02]  /*2340*/  HADD2.F32 R139, -RZ, R61.H0_H0 ;  /* 0x2000003dff8b7230 */ /* 0x000fc40000004100 */
[----:B------:R-:W-:Y:S01]  /*2350*/  FMUL.FTZ R123, R69, R123 ;  /* 0x0000007b457b7220 */ /* 0x000fe20000410000 */
[----:B------:R-:W-:Y:S02]  /*2360*/  HADD2.F32 R138, -RZ, R61.H1_H1 ;  /* 0x3000003dff8a7230 */ /* 0x000fe40000004100 */
[----:B-1----:R-:W-:Y:S01]  /*2370*/  FADD.FTZ R61, -R128, 1 ;  /* 0x3f800000803d7421 */ /* 0x002fe20000010100 */
[--C-:B------:R-:W-:Y:S01]  /*2380*/  HADD2.F32 R40, -RZ, R41.reuse.H0_H0 ;  /* 0x20000029ff287230 */ /* 0x100fe20000004100 */
[----:B------:R-:W0:Y:S01]  /*2390*/  MUFU.EX2 R118, R118 ;  /* 0x0000007600767308 */ /* 0x000e220000000800 */
[----:B------:R-:W-:Y:S02]  /*23a0*/  HADD2.F32 R41, -RZ, R41.H1_H1 ;  /* 0x30000029ff297230 */ /* 0x000fe40000004100 */
[----:B--2---:R-:W-:Y:S01]  /*23b0*/  FADD.FTZ R69, -R64, 1 ;  /* 0x3f80000040457421 */ /* 0x004fe20000010100 */
[----:B---3--:R-:W-:Y:S01]  /*23c0*/  FADD.FTZ R117, R117, 1 ;  /* 0x3f80000075757421 */ /* 0x008fe20000010000 */
[----:B------:R-:W-:Y:S01]  /*23d0*/  FMUL.FTZ R119, R103, -1.4426950216293334961 ;  /* 0xbfb8aa3b67777820 */ /* 0x000fe20000410000 */
[----:B------:R-:W-:-:S02]  /*23e0*/  FMUL.FTZ R39, R10, R39 ;  /* 0x000000270a277220 */ /* 0x000fc40000410000 */
[----:B------:R-:W1:Y:S01]  /*23f0*/  MUFU.EX2 R110, R110 ;  /* 0x0000006e006e7308 */ /* 0x000e620000000800 */
[----:B------:R-:W-:Y:S01]  /*2400*/  FFMA.FTZ R113, R113, R61, 1 ;  /* 0x3f80000071717423 */ /* 0x000fe2000001003d */
[----:B------:R-:W-:Y:S01]  /*2410*/  FFMA.FTZ R115, R115, R69, 1 ;  /* 0x3f80000073737423 */ /* 0x000fe20000010045 */
[----:B------:R-:W-:-:S05]  /*2420*/  FFMA.FTZ R91, R2, R38, R6 ;  /* 0x00000026025b7223 */ /* 0x000fca0000010006 */
[----:B------:R-:W2:Y:S01]  /*2430*/  MUFU.EX2 R112, R112 ;  /* 0x0000007000707308 */ /* 0x000ea20000000800 */
[C---:B------:R-:W-:Y:S01]  /*2440*/  FADD.FTZ R40, -R84.reuse, R40 ;  /* 0x0000002854287221 */ /* 0x040fe20000010100 */
[----:B------:R-:W-:Y:S01]  /*2450*/  FADD.FTZ R41, -R84, R41 ;  /* 0x0000002954297221 */ /* 0x000fe20000010100 */
[----:B------:R-:W-:Y:S01]  /*2460*/  FFMA.FTZ R92, R3, R39, R7 ;  /* 0x00000027035c7223 */ /* 0x000fe20000010007 */
[----:B------:R-:W-:Y:S01]  /*2470*/  FMUL.FTZ R127, R68, R127 ;  /* 0x0000007f447f7220 */ /* 0x000fe20000410000 */
[----:B-----5:R-:W-:-:S03]  /*2480*/  FADD.FTZ R68, R126, 1 ;  /* 0x3f8000007e447421 */ /* 0x020fc60000010000 */
[----:B------:R-:W3:Y:S01]  /*2490*/  MUFU.RCP R60, R60 ;  /* 0x0000003c003c7308 */ /* 0x000ee20000001000 */
[----:B------:R-:W-:Y:S01]  /*24a0*/  FADD.FTZ R120, -R131, 1 ;  /* 0x3f80000083787421 */ /* 0x000fe20000010100 */
[----:B------:R-:W-:Y:S01]  /*24b0*/  FMUL.FTZ R115, R64, R115 ;  /* 0x0000007340737220 */ /* 0x000fe20000410000 */
[----:B------:R-:W-:Y:S01]  /*24c0*/  FMUL.FTZ R111, R91, -1.4426950216293334961 ;  /* 0xbfb8aa3b5b6f7820 */ /* 0x000fe20000410000 */
[----:B------:R-:W-:-:S04]  /*24d0*/  FMUL.FTZ R40, R10, R40 ;  /* 0x000000280a287220 */ /* 0x000fc80000410000 */
[----:B------:R5:W-:Y:S01]  /*24e0*/  MUFU.RCP R61, R117 ;  /* 0x00000075003d7308 */ /* 0x000be20000001000 */
[----:B------:R-:W-:Y:S01]  /*24f0*/  FMUL.FTZ R41, R10, R41 ;  /* 0x000000290a297220 */ /* 0x000fe20000410000 */
[----:B------:R-:W-:Y:S01]  /*2500*/  FMUL.FTZ R143, R134, R143 ;  /* 0x0000008f868f7220 */ /* 0x000fe20000410000 */
[--C-:B------:R-:W-:Y:S02]  /*2510*/  HADD2.F32 R64, -RZ, R59.reuse.H0_H0 ;  /* 0x2000003bff407230 */ /* 0x100fe40000004100 */
[----:B------:R-:W-:Y:S01]  /*2520*/  FMUL.FTZ R105, R92, -1.4426950216293334961 ;  /* 0xbfb8aa3b5c697820 */ /* 0x000fe20000410000 */
[----:B------:R-:W-:Y:S02]  /*2530*/  HADD2.F32 R134, -RZ, R59.H1_H1 ;  /* 0x3000003bff867230 */ /* 0x000fe40000004100 */
[----:B-----5:R-:W-:Y:S01]  /*2540*/  FADD.FTZ R117, -R65, 1 ;  /* 0x3f80000041757421 */ /* 0x020fe20000010100 */
[----:B------:R-:W5:Y:S01]  /*2550*/  MUFU.EX2 R119, R119 ;  /* 0x0000007700777308 */ /* 0x000f620000000800 */
[----:B------:R-:W-:-:S02]  /*2560*/  FADD.FTZ R59, -R121, 1 ;  /* 0x3f800000793b7421 */ /* 0x000fc40000010100 */
[----:B------:R-:W-:Y:S01]  /*2570*/  FFMA.FTZ R117, R116, R117, 1 ;  /* 0x3f80000074757423 */ /* 0x000fe20000010075 */
[----:B------:R-:W-:Y:S01]  /*2580*/  FFMA.FTZ R120, R114, R120, 1 ;  /* 0x3f80000072787423 */ /* 0x000fe20000010078 */
[----:B------:R-:W-:Y:S01]  /*2590*/  FFMA.FTZ R93, R4, R40, R8 ;  /* 0x00000028045d7223 */ /* 0x000fe20000010008 */
[----:B------:R-:W-:Y:S01]  /*25a0*/  FFMA.FTZ R94, R5, R41, R9 ;  /* 0x00000029055e7223 */ /* 0x000fe20000010009 */
[----:B------:R-:W-:Y:S01]  /*25b0*/  FMUL.FTZ R117, R65, R117 ;  /* 0x0000007541757220 */ /* 0x000fe20000410000 */
[----:B------:R-:W4:Y:S01]  /*25c0*/  MUFU.RCP R68, R68 ;  /* 0x0000004400447308 */ /* 0x000f220000001000 */
[----:B------:R-:W-:Y:S01]  /*25d0*/  FMUL.FTZ R135, R64, R115 ;  /* 0x0000007340877220 */ /* 0x000fe20000410000 */
[----:B------:R-:W-:Y:S02]  /*25e0*/  HADD2.F32 R65, -RZ, R58.H1_H1 ;  /* 0x3000003aff417230 */ /* 0x000fe40000004100 */
[----:B------:R-:W-:Y:S01]  /*25f0*/  FFMA.FTZ R64, R106, R59, 1 ;  /* 0x3f8000006a407423 */ /* 0x000fe2000001003b */
[----:B0-----:R-:W-:Y:S01]  /*2600*/  FADD.FTZ R69, R118, 1 ;  /* 0x3f80000076457421 */ /* 0x001fe20000010000 */
[----:B------:R-:W-:Y:S01]  /*2610*/  FMUL.FTZ R120, R131, R120 ;  /* 0x0000007883787220 */ /* 0x000fe20000410000 */
[----:B-1----:R-:W-:Y:S01]  /*2620*/  FADD.FTZ R106, R110, 1 ;  /* 0x3f8000006e6a7421 */ /* 0x002fe20000010000 */
[----:B------:R-:W0:Y:S01]  /*2630*/  MUFU.EX2 R111, R111 ;  /* 0x0000006f006f7308 */ /* 0x000e220000000800 */
[----:B------:R-:W-:Y:S01]  /*2640*/  FMUL.FTZ R104, R93, -1.4426950216293334961 ;  /* 0xbfb8aa3b5d687820 */ /* 0x000fe20000410000 */
[----:B------:R-:W-:Y:S01]  /*2650*/  FMUL.FTZ R100, R94, -1.4426950216293334961 ;  /* 0xbfb8aa3b5e647820 */ /* 0x000fe20000410000 */
[----:B--2---:R-:W-:Y:S01]  /*2660*/  FADD.FTZ R112, R112, 1 ;  /* 0x3f80000070707421 */ /* 0x004fe20000010000 */
[----:B------:R-:W-:-:S04]  /*2670*/  FMUL.FTZ R142, R129, R142 ;  /* 0x0000008e818e7220 */ /* 0x000fc80000410000 */
[----:B------:R-:W1:Y:S01]  /*2680*/  MUFU.EX2 R105, R105 ;  /* 0x0000006900697308 */ /* 0x000e620000000800 */
[----:B------:R-:W-:Y:S01]  /*2690*/  FMUL.FTZ R136, R65, R120 ;  /* 0x0000007841887220 */ /* 0x000fe20000410000 */
[----:B------:R-:W-:Y:S01]  /*26a0*/  FADD.FTZ R129, -R132, 1 ;  /* 0x3f80000084817421 */ /* 0x000fe20000010100 */
[----:B---3--:R-:W-:Y:S01]  /*26b0*/  FADD.FTZ R65, -R60, 1 ;  /* 0x3f8000003c417421 */ /* 0x008fe20000010100 */
[----:B-----5:R-:W-:-:S04]  /*26c0*/  FADD.FTZ R119, R119, 1 ;  /* 0x3f80000077777421 */ /* 0x020fc80000010000 */
[----:B------:R-:W2:Y:S01]  /*26d0*/  MUFU.RCP R59, R112 ;  /* 0x00000070003b7308 */ /* 0x000ea20000001000 */
[----:B------:R-:W-:Y:S01]  /*26e0*/  FFMA.FTZ R129, R122, R129, 1 ;  /* 0x3f8000007a817423 */ /* 0x000fe20000010081 */
[----:B------:R-:W-:Y:S01]  /*26f0*/  FADD.FTZ R114, -R61, 1 ;  /* 0x3f8000003d727421 */ /* 0x000fe20000010100 */
[----:B------:R-:W-:-:S05]  /*2700*/  FFMA.FTZ R65, R108, R65, 1 ;  /* 0x3f8000006c417423 */ /* 0x000fca0000010041 */
[----:B------:R-:W3:Y:S01]  /*2710*/  MUFU.RCP R69, R69 ;  /* 0x0000004500457308 */ /* 0x000ee20000001000 */
[----:B------:R-:W-:Y:S01]  /*2720*/  FADD.FTZ R125, -R130, 1 ;  /* 0x3f800000827d7421 */ /* 0x000fe20000010100 */
[----:B------:R-:W-:-:S06]  /*2730*/  HADD2.F32 R137, -RZ, R58.H0_H0 ;  /* 0x2000003aff897230 */ /* 0x000fcc0000004100 */
[----:B------:R-:W5:Y:S01]  /*2740*/  MUFU.RCP R106, R106 ;  /* 0x0000006a006a7308 */ /* 0x000f620000001000 */
[----:B------:R-:W-:Y:S01]  /*2750*/  FMUL.FTZ R129, R132, R129 ;  /* 0x0000008184817220 */ /* 0x000fe20000410000 */
[----:B------:R-:W-:-:S06]  /*2760*/  FFMA.FTZ R108, R109, R114, 1 ;  /* 0x3f8000006d6c7423 */ /* 0x000fcc0000010072 */
[----:B------:R-:W5:Y:S01]  /*2770*/  MUFU.EX2 R104, R104 ;  /* 0x0000006800687308 */ /* 0x000f620000000800 */
[----:B------:R-:W-:-:S07]  /*2780*/  FMUL.FTZ R131, R60, R65 ;  /* 0x000000413c837220 */ /* 0x000fce0000410000 */
[----:B------:R-:W5:Y:S01]  /*2790*/  MUFU.EX2 R100, R100 ;  /* 0x0000006400647308 */ /* 0x000f620000000800 */
[----:B----4-:R-:W-:Y:S01]  /*27a0*/  FADD.FTZ R116, -R68, 1 ;  /* 0x3f80000044747421 */ /* 0x010fe20000010100 */
[--C-:B------:R-:W-:Y:S02]  /*27b0*/  HADD2.F32 R60, -RZ, R46.reuse.H0_H0 ;  /* 0x2000002eff3c7230 */ /* 0x100fe40000004100 */
[----:B------:R-:W-:Y:S01]  /*27c0*/  FMUL.FTZ R133, R121, R64 ;  /* 0x0000004079857220 */ /* 0x000fe20000410000 */
[----:B------:R-:W-:Y:S02]  /*27d0*/  HADD2.F32 R132, -RZ, R46.H1_H1 ;  /* 0x3000002eff847230 */ /* 0x000fe40000004100 */
[----:B------:R-:W-:Y:S01]  /*27e0*/  FFMA.FTZ R125, R124, R125, 1 ;  /* 0x3f8000007c7d7423 */ /* 0x000fe2000001007d */
[--C-:B------:R-:W-:Y:S01]  /*27f0*/  HADD2.F32 R46, -RZ, R47.reuse.H0_H0 ;  /* 0x2000002fff2e7230 */ /* 0x100fe20000004100 */
[----:B------:R-:W4:Y:S01]  /*2800*/  MUFU.RCP R58, R119 ;  /* 0x00000077003a7308 */ /* 0x000f220000001000 */
[----:B0-----:R-:W-:Y:S01]  /*2810*/  FADD.FTZ R64, R111, 1 ;  /* 0x3f8000006f407421 */ /* 0x001fe20000010000 */
[----:B------:R-:W-:-:S02]  /*2820*/  HADD2.F32 R47, -RZ, R47.H1_H1 ;  /* 0x3000002fff2f7230 */ /* 0x000fc40000004100 */
[----:B------:R-:W-:Y:S01]  /*2830*/  FMUL.FTZ R108, R61, R108 ;  /* 0x0000006c3d6c7220 */ /* 0x000fe20000410000 */
[----:B-1----:R-:W-:Y:S01]  /*2840*/  FADD.FTZ R65, R105, 1 ;  /* 0x3f80000069417421 */ /* 0x002fe20000010000 */
[----:B------:R-:W-:Y:S01]  /*2850*/  FFMA.FTZ R107, R107, R116, 1 ;  /* 0x3f8000006b6b7423 */ /* 0x000fe20000010074 */
[----:B------:R-:W-:Y:S01]  /*2860*/  FMUL.FTZ R125, R130, R125 ;  /* 0x0000007d827d7220 */ /* 0x000fe20000410000 */
[----:B------:R-:W-:Y:S01]  /*2870*/  FMUL.FTZ R130, R47, R108 ;  /* 0x0000006c2f827220 */ /* 0x000fe20000410000 */
[----:B------:R-:W0:Y:S01]  /*2880*/  MUFU.RCP R64, R64 ;  /* 0x0000004000407308 */ /* 0x000e220000001000 */
[----:B------:R-:W-:Y:S01]  /*2890*/  FMUL.FTZ R107, R68, R107 ;  /* 0x0000006b446b7220 */ /* 0x000fe20000410000 */
[----:B--2---:R-:W-:Y:S01]  /*28a0*/  FADD.FTZ R47, -R59, 1 ;  /* 0x3f8000003b2f7421 */ /* 0x004fe20000010100 */
[----:B---3--:R-:W-:Y:S01]  /*28b0*/  FADD.FTZ R61, -R69, 1 ;  /* 0x3f800000453d7421 */ /* 0x008fe20000010100 */
[----:B-----5:R-:W-:Y:S01]  /*28c0*/  FADD.FTZ R68, -R106, 1 ;  /* 0x3f8000006a447421 */ /* 0x020fe20000010100 */
[----:B------:R-:W-:Y:S01]  /*28d0*/  FADD.FTZ R104, R104, 1 ;  /* 0x3f80000068687421 */ /* 0x000fe20000010000 */
[----:B------:R-:W-:-:S02]  /*28e0*/  FADD.FTZ R100, R100, 1 ;  /* 0x3f80000064647421 */ /* 0x000fc40000010000 */
[----:B------:R-:W1:Y:S01]  /*28f0*/  MUFU.RCP R65, R65 ;  /* 0x0000004100417308 */ /* 0x000e620000001000 */
[----:B------:R-:W-:Y:S01]  /*2900*/  FMUL.FTZ R133, R60, R133 ;  /* 0x000000853c857220 */ /* 0x000fe20000410000 */
[----:B------:R-:W-:Y:S01]  /*2910*/  FFMA.FTZ R98, R98, R47, 1 ;  /* 0x3f80000062627423 */ /* 0x000fe2000001002f */
[----:B------:R-:W-:Y:S01]  /*2920*/  FFMA.FTZ R60, R102, R61, 1 ;  /* 0x3f800000663c7423 */ /* 0x000fe2000001003d */
[----:B------:R-:W-:Y:S01]  /*2930*/  FFMA.FTZ R47, R99, R68, 1 ;  /* 0x3f800000632f7423 */ /* 0x000fe20000010044 */
[----:B------:R-:W-:Y:S01]  /*2940*/  FMUL.FTZ R131, R46, R131 ;  /* 0x000000832e837220 */ /* 0x000fe20000410000 */
[----:B----4-:R-:W-:Y:S02]  /*2950*/  FADD.FTZ R46, -R58, 1 ;  /* 0x3f8000003a2e7421 */ /* 0x010fe40000010100 */
[----:B------:R-:W2:Y:S02]  /*2960*/  MUFU.RCP R102, R104 ;  /* 0x0000006800667308 */ /* 0x000ea40000001000 */
[----:B------:R-:W-:-:S06]  /*2970*/  FFMA.FTZ R103, R103, R46, 1 ;  /* 0x3f80000067677423 */ /* 0x000fcc000001002e */
[----:B------:R-:W3:Y:S01]  /*2980*/  MUFU.RCP R99, R100 ;  /* 0x0000006400637308 */ /* 0x000ee20000001000 */
[----:B------:R-:W-:Y:S01]  /*2990*/  FMUL.FTZ R138, R138, R129 ;  /* 0x000000818a8a7220 */ /* 0x000fe20000410000 */
[----:B------:R-:W-:Y:S01]  /*29a0*/  FMUL.FTZ R113, R128, R113 ;  /* 0x0000007180717220 */ /* 0x000fe20000410000 */
[----:B------:R-:W-:Y:S02]  /*29b0*/  HADD2.F32 R126, -RZ, R49.H1_H1 ;  /* 0x30000031ff7e7230 */ /* 0x000fe40000004100 */
[----:B------:R-:W-:Y:S01]  /*29c0*/  FMUL.FTZ R141, R141, R127 ;  /* 0x0000007f8d8d7220 */ /* 0x000fe20000410000 */
[----:B------:R-:W-:Y:S01]  /*29d0*/  FMUL.FTZ R103, R58, R103 ;  /* 0x000000673a677220 */ /* 0x000fe20000410000 */
[--C-:B------:R-:W-:Y:S02]  /*29e0*/  HADD2.F32 R129, -RZ, R48.reuse.H0_H0 ;  /* 0x20000030ff817230 */ /* 0x100fe40000004100 */
[----:B------:R-:W-:Y:S01]  /*29f0*/  FMUL.FTZ R47, R106, R47 ;  /* 0x0000002f6a2f7220 */ /* 0x000fe20000410000 */
[----:B------:R-:W-:-:S02]  /*2a00*/  HADD2.F32 R128, -RZ, R48.H1_H1 ;  /* 0x30000030ff807230 */ /* 0x000fc40000004100 */
[----:B------:R-:W-:Y:S01]  /*2a10*/  FMUL.FTZ R58, R59, R98 ;  /* 0x000000623b3a7220 */ /* 0x000fe20000410000 */
[----:B------:R-:W-:Y:S02]  /*2a20*/  HADD2.F32 R127, -RZ, R49.H0_H0 ;  /* 0x20000031ff7f7230 */ /* 0x000fe40000004100 */
[----:B0-----:R-:W-:Y:S01]  /*2a30*/  FADD.FTZ R48, -R64, 1 ;  /* 0x3f80000040307421 */ /* 0x001fe20000010100 */
[----:B-1----:R-:W-:Y:S01]  /*2a40*/  FADD.FTZ R59, -R65, 1 ;  /* 0x3f800000413b7421 */ /* 0x002fe20000010100 */
[----:B------:R-:W-:Y:S01]  /*2a50*/  FMUL.FTZ R126, R126, R47 ;  /* 0x0000002f7e7e7220 */ /* 0x000fe20000410000 */
[----:B------:R-:W-:Y:S01]  /*2a60*/  FADD.FTZ R44, -R84, R44 ;  /* 0x0000002c542c7221 */ /* 0x000fe20000010100 */
[----:B------:R-:W-:Y:S01]  /*2a70*/  FFMA.FTZ R47, R91, R48, 1 ;  /* 0x3f8000005b2f7423 */ /* 0x000fe20000010030 */
[----:B------:R-:W-:Y:S01]  /*2a80*/  FMUL.FTZ R127, R127, R58 ;  /* 0x0000003a7f7f7220 */ /* 0x000fe20000410000 */
[----:B------:R-:W-:Y:S01]  /*2a90*/  FFMA.FTZ R48, R92, R59, 1 ;  /* 0x3f8000005c307423 */ /* 0x000fe2000001003b */
[----:B--2---:R-:W-:Y:S01]  /*2aa0*/  FADD.FTZ R58, -R102, 1 ;  /* 0x3f800000663a7421 */ /* 0x004fe20000010100 */
[----:B---3--:R-:W-:Y:S01]  /*2ab0*/  FADD.FTZ R59, -R99, 1 ;  /* 0x3f800000633b7421 */ /* 0x008fe20000010100 */
[----:B------:R-:W-:Y:S01]  /*2ac0*/  FMUL.FTZ R60, R69, R60 ;  /* 0x0000003c453c7220 */ /* 0x000fe20000410000 */
[----:B------:R-:W-:Y:S01]  /*2ad0*/  FMUL.FTZ R44, R10, R44 ;  /* 0x0000002c0a2c7220 */ /* 0x000fe20000410000 */
[----:B------:R-:W-:Y:S01]  /*2ae0*/  FFMA.FTZ R93, R93, R58, 1 ;  /* 0x3f8000005d5d7423 */ /* 0x000fe2000001003a */
[----:B------:R-:W-:Y:S01]  /*2af0*/  FFMA.FTZ R94, R94, R59, 1 ;  /* 0x3f8000005e5e7423 */ /* 0x000fe2000001003b */
[----:B------:R-:W-:Y:S01]  /*2b00*/  FFMA.FTZ R74, R3, R43, R7 ;  /* 0x0000002b034a7223 */ /* 0x000fe20000010007 */
[----:B------:R-:W-:Y:S01]  /*2b10*/  FFMA.FTZ R75, R4, R44, R8 ;  /* 0x0000002c044b7223 */ /* 0x000fe20000010008 */
[----:B------:R-:W-:Y:S01]  /*2b20*/  FMUL.FTZ R129, R129, R60 ;  /* 0x0000003c81817220 */ /* 0x000fe20000410000 */
[----:B------:R-:W2:Y:S01]  /*2b30*/  LDG.E.64.CONSTANT R58, desc[UR14][R66.64+0x32000] ;  /* 0x0320000e423a7981 */ /* 0x000ea2000c1e9b00 */
[----:B------:R-:W-:-:S03]  /*2b40*/  FMUL.FTZ R95, R74, -1.4426950216293334961 ;  /* 0xbfb8aa3b4a5f7820 */ /* 0x000fc60000410000 */
[----:B------:R-:W3:Y:S01]  /*2b50*/  LDG.E.64.CONSTANT R60, desc[UR14][R72.64+0x3c000] ;  /* 0x03c0000e483c7981 */ /* 0x000ee2000c1e9b00 */
[----:B------:R-:W-:Y:S01]  /*2b60*/  FMUL.FTZ R101, R75, -1.4426950216293334961 ;  /* 0xbfb8aa3b4b657820 */ /* 0x000fe20000410000 */
[----:B------:R-:W-:Y:S01]  /*2b70*/  FADD.FTZ R71, -R84, R71 ;  /* 0x0000004754477221 */ /* 0x000fe20000010100 */
[----:B------:R-:W0:Y:S03]  /*2b80*/  MUFU.EX2 R95, R95 ;  /* 0x0000005f005f7308 */ /* 0x000e260000000800 */
[----:B------:R-:W-:-:S05]  /*2b90*/  FMUL.FTZ R42, R10, R71 ;  /* 0x000000470a2a7220 */ /* 0x000fca0000410000 */
[----:B------:R-:W1:Y:S01]  /*2ba0*/  MUFU.EX2 R101, R101 ;  /* 0x0000006500657308 */ /* 0x000e620000000800 */
[----:B------:R-:W-:-:S04]  /*2bb0*/  FFMA.FTZ R71, R2, R42, R6 ;  /* 0x0000002a02477223 */ /* 0x000fc80000010006 */
[----:B------:R-:W-:-:S06]  /*2bc0*/  FMUL.FTZ R96, R71, -1.4426950216293334961 ;  /* 0xbfb8aa3b47607820 */ /* 0x000fcc0000410000 */
[----:B------:R-:W4:Y:S01]  /*2bd0*/  MUFU.EX2 R96, R96 ;  /* 0x0000006000607308 */ /* 0x000f220000000800 */
[----:B0-----:R-:W-:Y:S01]  /*2be0*/  FADD.FTZ R91, R95, 1 ;  /* 0x3f8000005f5b7421 */ /* 0x001fe20000010000 */
[--C-:B------:R-:W-:Y:S02]  /*2bf0*/  HADD2.F32 R69, -RZ, R87.reuse.H0_H0 ;  /* 0x20000057ff457230 */ /* 0x100fe40000004100 */
[----:B-1----:R-:W-:Y:S01]  /*2c00*/  FADD.FTZ R92, R101, 1 ;  /* 0x3f800000655c7421 */ /* 0x002fe20000010000 */
[----:B------:R-:W-:-:S03]  /*2c10*/  HADD2.F32 R87, -RZ, R87.H1_H1 ;  /* 0x30000057ff577230 */ /* 0x000fc60000004100 */
[----:B------:R-:W0:Y:S01]  /*2c20*/  MUFU.RCP R91, R91 ;  /* 0x0000005b005b7308 */ /* 0x000e220000001000 */
[----:B------:R-:W-:Y:S01]  /*2c30*/  FMUL.FTZ R124, R65, R48 ;  /* 0x00000030417c7220 */ /* 0x000fe20000410000 */
[----:B------:R-:W-:-:S06]  /*2c40*/  FADD.FTZ R87, -R84, R87 ;  /* 0x0000005754577221 */ /* 0x000fcc0000010100 */
[----:B------:R-:W1:Y:S01]  /*2c50*/  MUFU.RCP R92, R92 ;  /* 0x0000005c005c7308 */ /* 0x000e620000001000 */
[----:B----4-:R-:W-:Y:S01]  /*2c60*/  FADD.FTZ R49, R96, 1 ;  /* 0x3f80000060317421 */ /* 0x010fe20000010000 */
[----:B------:R-:W-:Y:S01]  /*2c70*/  FMUL.FTZ R48, R10, R87 ;  /* 0x000000570a307220 */ /* 0x000fe20000410000 */
[--C-:B------:R-:W-:Y:S02]  /*2c80*/  HADD2.F32 R96, -RZ, R62.reuse.H0_H0 ;  /* 0x2000003eff607230 */ /* 0x100fe40000004100 */
[----:B------:R-:W-:Y:S02]  /*2c90*/  HADD2.F32 R87, -RZ, R62.H1_H1 ;  /* 0x3000003eff577230 */ /* 0x000fe40000004100 */
[--C-:B------:R-:W-:Y:S02]  /*2ca0*/  HADD2.F32 R62, -RZ, R63.reuse.H0_H0 ;  /* 0x2000003fff3e7230 */ /* 0x100fe40000004100 */
[----:B------:R-:W-:Y:S01]  /*2cb0*/  FMUL.FTZ R93, R102, R93 ;  /* 0x0000005d665d7220 */ /* 0x000fe20000410000 */
[----:B------:R-:W-:-:S02]  /*2cc0*/  HADD2.F32 R63, -RZ, R63.H1_H1 ;  /* 0x3000003fff3f7230 */ /* 0x000fc40000004100 */
[----:B------:R-:W-:Y:S01]  /*2cd0*/  FMUL.FTZ R94, R99, R94 ;  /* 0x0000005e635e7220 */ /* 0x000fe20000410000 */
[----:B------:R-:W-:Y:S01]  /*2ce0*/  FMUL.FTZ R140, R140, R123 ;  /* 0x0000007b8c8c7220 */ /* 0x000fe20000410000 */
[----:B------:R-:W-:Y:S02]  /*2cf0*/  FMUL.FTZ R123, R62, R93 ;  /* 0x0000005d3e7b7220 */ /* 0x000fe40000410000 */
[----:B------:R-:W-:Y:S01]  /*2d00*/  FMUL.FTZ R122, R63, R94 ;  /* 0x0000005e3f7a7220 */ /* 0x000fe20000410000 */
[----:B0-----:R-:W-:Y:S01]  /*2d10*/  FADD.FTZ R63, -R91, 1 ;  /* 0x3f8000005b3f7421 */ /* 0x001fe20000010100 */
[----:B-1----:R-:W-:-:S03]  /*2d20*/  FADD.FTZ R62, -R92, 1 ;  /* 0x3f8000005c3e7421 */ /* 0x002fc60000010100 */
[----:B------:R-:W-:Y:S01]  /*2d30*/  FFMA.FTZ R120, R74, R63, 1 ;  /* 0x3f8000004a787423 */ /* 0x000fe2000001003f */
[----:B------:R-:W-:Y:S02]  /*2d40*/  FFMA.FTZ R119, R75, R62, 1 ;  /* 0x3f8000004b777423 */ /* 0x000fe4000001003e */
[----:B------:R-:W4:Y:S01]  /*2d50*/  LDG.E.64.CONSTANT R62, desc[UR14][R66.64+0x37000] ;  /* 0x0370000e423e7981 */ /* 0x000f22000c1e9b00 */
[----:B------:R-:W-:Y:S01]  /*2d60*/  FMUL.FTZ R97, R10, R97 ;  /* 0x000000610a617220 */ /* 0x000fe20000410000 */
[----:B------:R-:W-:-:S03]  /*2d70*/  FADD.FTZ R69, -R84, R69 ;  /* 0x0000004554457221 */ /* 0x000fc60000010100 */
[----:B------:R-:W-:Y:S01]  /*2d80*/  FFMA.FTZ R70, R2, R97, R6 ;  /* 0x0000006102467223 */ /* 0x000fe20000010006 */
[----:B------:R-:W-:Y:S01]  /*2d90*/  FMUL.FTZ R139, R139, R125 ;  /* 0x0000007d8b8b7220 */ /* 0x000fe20000410000 */
[----:B------:R-:W-:Y:S01]  /*2da0*/  FMUL.FTZ R125, R64, R47 ;  /* 0x0000002f407d7220 */ /* 0x000fe20000410000 */
[----:B------:R-:W-:Y:S01]  /*2db0*/  FMUL.FTZ R47, R10, R69 ;  /* 0x000000450a2f7220 */ /* 0x000fe20000410000 */
[----:B------:R-:W-:Y:S01]  /*2dc0*/  FMUL.FTZ R88, R70, -1.4426950216293334961 ;  /* 0xbfb8aa3b46587820 */ /* 0x000fe20000410000 */
[----:B------:R-:W-:Y:S02]  /*2dd0*/  FADD.FTZ R64, R90, 1 ;  /* 0x3f8000005a407421 */ /* 0x000fe40000010000 */
[----:B------:R-:W-:-:S03]  /*2de0*/  FFMA.FTZ R69, R4, R47, R8 ;  /* 0x0000002f04457223 */ /* 0x000fc60000010008 */
[----:B------:R-:W0:Y:S01]  /*2df0*/  MUFU.EX2 R88, R88 ;  /* 0x0000005800587308 */ /* 0x000e220000000800 */
[----:B------:R-:W-:Y:S01]  /*2e00*/  FMUL.FTZ R65, R69, -1.4426950216293334961 ;  /* 0xbfb8aa3b45417820 */ /* 0x000fe20000410000 */
[----:B------:R-:W-:-:S06]  /*2e10*/  HADD2.F32 R105, -RZ, R86.H1_H1 ;  /* 0x30000056ff697230 */ /* 0x000fcc0000004100 */
[----:B------:R-:W1:Y:S01]  /*2e20*/  MUFU.RCP R64, R64 ;  /* 0x0000004000407308 */ /* 0x000e620000001000 */
[----:B------:R-:W-:-:S07]  /*2e30*/  FADD.FTZ R105, -R84, R105 ;  /* 0x0000006954697221 */ /* 0x000fce0000010100 */
[----:B------:R-:W5:Y:S01]  /*2e40*/  MUFU.EX2 R65, R65 ;  /* 0x0000004100417308 */ /* 0x000f620000000800 */
[----:B------:R-:W-:Y:S01]  /*2e50*/  FMUL.FTZ R46, R10, R105 ;  /* 0x000000690a2e7220 */ /* 0x000fe20000410000 */
[----:B0-----:R-:W-:Y:S01]  /*2e60*/  FADD.FTZ R95, R88, 1 ;  /* 0x3f800000585f7421 */ /* 0x001fe20000010000 */
[----:B------:R-:W-:Y:S02]  /*2e70*/  FFMA.FTZ R90, R5, R48, R9 ;  /* 0x00000030055a7223 */ /* 0x000fe40000010009 */
[----:B------:R-:W-:Y:S01]  /*2e80*/  FFMA.FTZ R68, R3, R46, R7 ;  /* 0x0000002e03447223 */ /* 0x000fe20000010007 */
[----:B-1----:R-:W-:-:S03]  /*2e90*/  FADD.FTZ R88, -R64, 1 ;  /* 0x3f80000040587421 */ /* 0x002fc60000010100 */
[----:B------:R-:W-:Y:S01]  /*2ea0*/  FMUL.FTZ R98, R68, -1.4426950216293334961 ;  /* 0xbfb8aa3b44627820 */ /* 0x000fe20000410000 */
[----:B------:R-:W-:Y:S01]  /*2eb0*/  FFMA.FTZ R85, R85, R88, 1 ;  /* 0x3f80000055557423 */ /* 0x000fe20000010058 */
[----:B------:R-:W0:Y:S01]  /*2ec0*/  MUFU.RCP R49, R49 ;  /* 0x0000003100317308 */ /* 0x000e220000001000 */
[----:B------:R-:W-:Y:S02]  /*2ed0*/  FMUL.FTZ R99, R90, -1.4426950216293334961 ;  /* 0xbfb8aa3b5a637820 */ /* 0x000fe40000410000 */
[----:B------:R-:W-:Y:S01]  /*2ee0*/  FMUL.FTZ R118, R64, R85 ;  /* 0x0000005540767220 */ /* 0x000fe20000410000 */
[----:B-----5:R-:W-:Y:S01]  /*2ef0*/  FADD.FTZ R115, R65, 1 ;  /* 0x3f80000041737421 */ /* 0x020fe20000010000 */
[----:B------:R-:W-:Y:S01]  /*2f00*/  FMUL.FTZ R124, R87, R124 ;  /* 0x0000007c577c7220 */ /* 0x000fe20000410000 */
[----:B------:R-:W5:Y:S02]  /*2f10*/  LDG.E.64.CONSTANT R64, desc[UR14][R72.64+0x41000] ;  /* 0x0410000e48407981 */ /* 0x000f64000c1e9b00 */
[----:B------:R-:W1:Y:S08]  /*2f20*/  MUFU.EX2 R87, R99 ;  /* 0x0000006300577308 */ /* 0x000e700000000800 */
[----:B------:R-:W1:Y:S01]  /*2f30*/  MUFU.EX2 R98, R98 ;  /* 0x0000006200627308 */ /* 0x000e620000000800 */
[----:B------:R-:W-:Y:S01]  /*2f40*/  FMUL.FTZ R125, R96, R125 ;  /* 0x0000007d607d7220 */ /* 0x000fe20000410000 */
[----:B0-----:R-:W-:-:S06]  /*2f50*/  FADD.FTZ R96, -R49, 1 ;  /* 0x3f80000031607421 */ /* 0x001fcc0000010100 */
[----:B------:R-:W0:Y:S01]  /*2f60*/  MUFU.RCP R95, R95 ;  /* 0x0000005f005f7308 */ /* 0x000e220000001000 */
[----:B------:R-:W-:Y:S01]  /*2f70*/  FFMA.FTZ R96, R71, R96, 1 ;  /* 0x3f80000047607423 */ /* 0x000fe20000010060 */
[----:B-1----:R-:W-:Y:S01]  /*2f80*/  FADD.FTZ R87, R87, 1 ;  /* 0x3f80000057577421 */ /* 0x002fe20000010000 */
[----:B------:R-:W-:Y:S02]  /*2f90*/  FMUL.FTZ R120, R91, R120 ;  /* 0x000000785b787220 */ /* 0x000fe40000410000 */
[----:B------:R-:W-:Y:S01]  /*2fa0*/  FMUL.FTZ R96, R49, R96 ;  /* 0x0000006031607220 */ /* 0x000fe20000410000 */
[----:B------:R-:W-:Y:S02]  /*2fb0*/  FADD.FTZ R98, R98, 1 ;  /* 0x3f80000062627421 */ /* 0x000fe40000010000 */
[----:B------:R-:W1:Y:S01]  /*2fc0*/  MUFU.RCP R115, R115 ;  /* 0x0000007300737308 */ /* 0x000e620000001000 */
[----:B------:R-:W-:Y:S02]  /*2fd0*/  HADD2.F32 R49, -RZ, R52.H1_H1 ;  /* 0x30000034ff317230 */ /* 0x000fe40000004100 */
[----:B------:R-:W-:-:S05]  /*2fe0*/  HADD2.F32 R71, -RZ, R50.H0_H0 ;  /* 0x20000032ff477230 */ /* 0x000fca0000004100 */
[----:B------:R-:W1:Y:S01]  /*2ff0*/  MUFU.RCP R114, R87 ;  /* 0x0000005700727308 */ /* 0x000e620000001000 */
[----:B------:R-:W-:Y:S02]  /*3000*/  HADD2.F32 R121, -RZ, R52.H0_H0 ;  /* 0x20000034ff797230 */ /* 0x000fe40000004100 */
[----:B------:R-:W-:Y:S01]  /*3010*/  FMUL.FTZ R119, R92, R119 ;  /* 0x000000775c777220 */ /* 0x000fe20000410000 */
[----:B------:R-:W-:-:S04]  /*3020*/  HADD2.F32 R52, -RZ, R53.H0_H0 ;  /* 0x20000035ff347230 */ /* 0x000fc80000004100 */
[----:B------:R-:W1:Y:S01]  /*3030*/  MUFU.RCP R116, R98 ;  /* 0x0000006200747308 */ /* 0x000e620000001000 */
[----:B------:R-:W-:Y:S01]  /*3040*/  FMUL.FTZ R120, R49, R120 ;  /* 0x0000007831787220 */ /* 0x000fe20000410000 */
[----:B------:R-:W-:Y:S02]  /*3050*/  HADD2.F32 R75, -RZ, R50.H1_H1 ;  /* 0x30000032ff4b7230 */ /* 0x000fe40000004100 */
[----:B0-----:R-:W-:Y:S01]  /*3060*/  FADD.FTZ R49, -R95, 1 ;  /* 0x3f8000005f317421 */ /* 0x001fe20000010100 */
[----:B------:R-:W-:Y:S01]  /*3070*/  FADD.FTZ R71, -R84, R71 ;  /* 0x0000004754477221 */ /* 0x000fe20000010100 */
[----:B------:R-:W-:Y:S01]  /*3080*/  FMUL.FTZ R119, R52, R119 ;  /* 0x0000007734777220 */ /* 0x000fe20000410000 */
[----:B------:R-:W-:Y:S02]  /*3090*/  HADD2.F32 R53, -RZ, R53.H1_H1 ;  /* 0x30000035ff357230 */ /* 0x000fe40000004100 */
[----:B------:R-:W-:Y:S01]  /*30a0*/  FFMA.FTZ R52, R70, R49, 1 ;  /* 0x3f80000046347423 */ /* 0x000fe20000010031 */
[----:B------:R-:W-:Y:S01]  /*30b0*/  FADD.FTZ R75, -R84, R75 ;  /* 0x0000004b544b7221 */ /* 0x000fe20000010100 */
[----:B------:R-:W-:Y:S01]  /*30c0*/  FMUL.FTZ R49, R10, R71 ;  /* 0x000000470a317220 */ /* 0x000fe20000410000 */
[----:B------:R-:W-:-:S02]  /*30d0*/  HADD2.F32 R71, -RZ, R51.H1_H1 ;  /* 0x30000033ff477230 */ /* 0x000fc40000004100 */
[----:B-1----:R-:W-:Y:S01]  /*30e0*/  FADD.FTZ R74, -R115, 1 ;  /* 0x3f800000734a7421 */ /* 0x002fe20000010100 */
[----:B------:R-:W-:Y:S01]  /*30f0*/  FMUL.FTZ R50, R10, R75 ;  /* 0x0000004b0a327220 */ /* 0x000fe20000410000 */
[----:B------:R-:W-:Y:S01]  /*3100*/  FFMA.FTZ R92, R11, R152, R78 ;  /* 0x000000980b5c7223 */ /* 0x000fe2000001004e */
[----:B------:R-:W-:Y:S01]  /*3110*/  FADD.FTZ R101, R152, R79 ;  /* 0x0000004f98657221 */ /* 0x000fe20000010000 */
[----:B------:R-:W-:Y:S01]  /*3120*/  FMUL.FTZ R118, R53, R118 ;  /* 0x0000007635767220 */ /* 0x000fe20000410000 */
[----:B------:R-:W-:Y:S01]  /*3130*/  FADD.FTZ R75, -R114, 1 ;  /* 0x3f800000724b7421 */ /* 0x000fe20000010100 */
[----:B------:R-:W5:Y:S01]  /*3140*/  LDG.E.64.CONSTANT R78, desc[UR14][R66.64+0x3c000] ;  /* 0x03c0000e424e7981 */ /* 0x000f62000c1e9b00 */
[----:B------:R-:W-:Y:S01]  /*3150*/  FADD.FTZ R53, -R116, 1 ;  /* 0x3f80000074357421 */ /* 0x000fe20000010100 */
[----:B------:R-:W-:Y:S01]  /*3160*/  FADD.FTZ R71, -R84, R71 ;  /* 0x0000004754477221 */ /* 0x000fe20000010100 */
[----:B------:R-:W-:Y:S01]  /*3170*/  FFMA.FTZ R87, R3, R50, R7 ;  /* 0x0000003203577223 */ /* 0x000fe20000010007 */
[----:B------:R-:W-:Y:S01]  /*3180*/  FFMA.FTZ R85, R2, R49, R6 ;  /* 0x0000003102557223 */ /* 0x000fe20000010006 */
[----:B------:R-:W-:Y:S01]  /*3190*/  FFMA.FTZ R74, R69, R74, 1 ;  /* 0x3f800000454a7423 */ /* 0x000fe2000001004a */
[----:B------:R-:W-:Y:S01]  /*31a0*/  FFMA.FTZ R69, R90, R75, 1 ;  /* 0x3f8000005a457423 */ /* 0x000fe2000001004b */
[----:B------:R-:W-:Y:S01]  /*31b0*/  FMUL.FTZ R95, R95, R52 ;  /* 0x000000345f5f7220 */ /* 0x000fe20000410000 */
[----:B------:R-:W-:Y:S01]  /*31c0*/  FFMA.FTZ R53, R68, R53, 1 ;  /* 0x3f80000044357423 */ /* 0x000fe20000010035 */
[----:B------:R-:W-:-:S02]  /*31d0*/  HADD2.F32 R75, -RZ, R54.H0_H0 ;  /* 0x20000036ff4b7230 */ /* 0x000fc40000004100 */
[----:B------:R-:W-:Y:S01]  /*31e0*/  FMUL.FTZ R52, R10, R71 ;  /* 0x000000470a347220 */ /* 0x000fe20000410000 */
[----:B------:R-:W-:Y:S01]  /*31f0*/  FMUL.FTZ R70, R87, -1.4426950216293334961 ;  /* 0xbfb8aa3b57467820 */ /* 0x000fe20000410000 */
[----:B------:R-:W-:Y:S02]  /*3200*/  HADD2.F32 R71, -RZ, R54.H1_H1 ;  /* 0x30000036ff477230 */ /* 0x000fe40000004100 */
[----:B------:R-:W-:Y:S01]  /*3210*/  FMUL.FTZ R68, R85, -1.4426950216293334961 ;  /* 0xbfb8aa3b55447820 */ /* 0x000fe20000410000 */
[----:B------:R-:W-:Y:S01]  /*3220*/  FMUL.FTZ R116, R116, R53 ;  /* 0x0000003574747220 */ /* 0x000fe20000410000 */
[----:B------:R-:W-:Y:S01]  /*3230*/  FADD.FTZ R53, -R84, R75 ;  /* 0x0000004b54357221 */ /* 0x000fe20000010100 */
[----:B------:R-:W-:Y:S01]  /*3240*/  FMUL.FTZ R114, R114, R69 ;  /* 0x0000004572727220 */ /* 0x000fe20000410000 */
[----:B------:R-:W-:Y:S01]  /*3250*/  FADD.FTZ R75, -R84, R71 ;  /* 0x00000047544b7221 */ /* 0x000fe20000010100 */
[----:B------:R-:W0:Y:S01]  /*3260*/  MUFU.EX2 R70, R70 ;  /* 0x0000004600467308 */ /* 0x000e220000000800 */
[----:B------:R-:W-:-:S02]  /*3270*/  HADD2.F32 R69, -RZ, R56.H0_H0 ;  /* 0x20000038ff457230 */ /* 0x000fc40000004100 */
[----:B------:R-:W-:Y:S02]  /*3280*/  HADD2.F32 R71, -RZ, R56.H1_H1 ;  /* 0x30000038ff477230 */ /* 0x000fe40000004100 */
[--C-:B------:R-:W-:Y:S02]  /*3290*/  HADD2.F32 R56, -RZ, R57.reuse.H0_H0 ;  /* 0x20000039ff387230 */ /* 0x100fe40000004100 */
[----:B------:R-:W-:Y:S01]  /*32a0*/  HADD2.F32 R57, -RZ, R57.H1_H1 ;  /* 0x30000039ff397230 */ /* 0x000fe20000004100 */
[----:B------:R-:W1:Y:S01]  /*32b0*/  MUFU.EX2 R68, R68 ;  /* 0x0000004400447308 */ /* 0x000e620000000800 */
[----:B------:R-:W-:Y:S01]  /*32c0*/  FMUL.FTZ R54, R10, R75 ;  /* 0x0000004b0a367220 */ /* 0x000fe20000410000 */
[----:B------:R-:W-:Y:S02]  /*32d0*/  FMUL.FTZ R115, R115, R74 ;  /* 0x0000004a73737220 */ /* 0x000fe40000410000 */
[----:B------:R-:W-:Y:S01]  /*32e0*/  FMUL.FTZ R114, R57, R114 ;  /* 0x0000007239727220 */ /* 0x000fe20000410000 */
[----:B------:R-:W-:-:S02]  /*32f0*/  HADD2.F32 R57, -RZ, R55.H0_H0 ;  /* 0x20000037ff397230 */ /* 0x000fc40000004100 */
[----:B------:R-:W-:Y:S01]  /*3300*/  FFMA.FTZ R75, R3, R54, R7 ;  /* 0x00000036034b7223 */ /* 0x000fe20000010007 */
[----:B------:R-:W-:Y:S01]  /*3310*/  FMUL.FTZ R115, R56, R115 ;  /* 0x0000007338737220 */ /* 0x000fe20000410000 */
[----:B------:R-:W-:Y:S01]  /*3320*/  FMUL.FTZ R95, R69, R95 ;  /* 0x0000005f455f7220 */ /* 0x000fe20000410000 */
[----:B------:R-:W-:Y:S02]  /*3330*/  HADD2.F32 R56, -RZ, R55.H1_H1 ;  /* 0x30000037ff387230 */ /* 0x000fe40000004100 */
[----:B------:R-:W-:Y:S01]  /*3340*/  FMUL.FTZ R69, R75, -1.4426950216293334961 ;  /* 0xbfb8aa3b4b457820 */ /* 0x000fe20000410000 */
[----:B------:R-:W-:Y:S01]  /*3350*/  FADD.FTZ R55, -R84, R57 ;  /* 0x0000003954377221 */ /* 0x000fe20000010100 */
[-C--:B------:R-:W-:Y:S01]  /*3360*/  FMUL.FTZ R57, R2, R89.reuse ;  /* 0x0000005902397220 */ /* 0x080fe20000410000 */
[----:B------:R-:W-:Y:S01]  /*3370*/  FFMA.FTZ R90, R0, R89, R76 ;  /* 0x00000059005a7223 */ /* 0x000fe2000001004c */
[----:B------:R-:W-:Y:S01]  /*3380*/  FADD.FTZ R93, R89, R77 ;  /* 0x0000004d595d7221 */ /* 0x000fe20000010000 */
[----:B0-----:R-:W-:Y:S01]  /*3390*/  FADD.FTZ R70, R70, 1 ;  /* 0x3f80000046467421 */ /* 0x001fe20000010000 */
[----:B------:R0:W-:Y:S01]  /*33a0*/  MUFU.EX2 R76, R69 ;  /* 0x00000045004c7308 */ /* 0x0001e20000000800 */
[----:B-1----:R-:W-:Y:S01]  /*33b0*/  FADD.FTZ R77, R68, 1 ;  /* 0x3f800000444d7421 */ /* 0x002fe20000010000 */
[----:B------:R-:W-:Y:S01]  /*33c0*/  FMUL.FTZ R152, R3, R152 ;  /* 0x0000009803987220 */ /* 0x000fe20000410000 */
[----:B------:R-:W-:Y:S01]  /*33d0*/  FFMA.FTZ R89, R0, R57, RZ ;  /* 0x0000003900597223 */ /* 0x000fe200000100ff */
[----:B------:R-:W-:Y:S01]  /*33e0*/  FMUL.FTZ R128, R128, R103 ;  /* 0x0000006780807220 */ /* 0x000fe20000410000 */
[-C--:B------:R-:W-:Y:S01]  /*33f0*/  FFMA.FTZ R94, R12, R151.reuse, R80 ;  /* 0x000000970c5e7223 */ /* 0x080fe20000010050 */
[----:B------:R-:W-:Y:S01]  /*3400*/  FADD.FTZ R103, R151, R81 ;  /* 0x0000005197677221 */ /* 0x000fe20000010000 */
[----:B------:R-:W-:Y:S01]  /*3410*/  FFMA.FTZ R102, R13, R150, R82 ;  /* 0x000000960d667223 */ /* 0x000fe20000010052 */
[----:B0-----:R-:W5:Y:S01]  /*3420*/  LDG.E.64.CONSTANT R68, desc[UR14][R72.64+0x46000] ;  /* 0x0460000e48447981 */ /* 0x001f62000c1e9b00 */
[----:B------:R-:W-:Y:S01]  /*3430*/  FMUL.FTZ R116, R71, R116 ;  /* 0x0000007447747220 */ /* 0x000fe20000410000 */
[----:B------:R0:W-:Y:S01]  /*3440*/  MUFU.RCP R82, R70 ;  /* 0x0000004600527308 */ /* 0x0001e20000001000 */
[----:B------:R-:W-:Y:S01]  /*3450*/  FMUL.FTZ R151, R4, R151 ;  /* 0x0000009704977220 */ /* 0x000fe20000410000 */
[----:B------:R-:W-:Y:S01]  /*3460*/  FFMA.FTZ R89, R11, R152, R89 ;  /* 0x000000980b597223 */ /* 0x000fe20000010059 */
[----:B------:R-:W-:Y:S01]  /*3470*/  FADD.FTZ R104, R150, R83 ;  /* 0x0000005396687221 */ /* 0x000fe20000010000 */
[----:B------:R-:W-:-:S02]  /*3480*/  FMUL.FTZ R150, R5, R150 ;  /* 0x0000009605967220 */ /* 0x000fc40000410000 */
[----:B------:R-:W-:Y:S01]  /*3490*/  FFMA.FTZ R89, R12, R151, R89 ;  /* 0x000000970c597223 */ /* 0x000fe20000010059 */
[-C--:B------:R-:W-:Y:S01]  /*34a0*/  FFMA.FTZ R90, R14, R149.reuse, R90 ;  /* 0x000000950e5a7223 */ /* 0x080fe2000001005a */
[----:B------:R-:W-:Y:S01]  /*34b0*/  FADD.FTZ R93, R93, R149 ;  /* 0x000000955d5d7221 */ /* 0x000fe20000010000 */
[----:B0-----:R-:W5:Y:S01]  /*34c0*/  LDG.E.64.CONSTANT R70, desc[UR14][R66.64+0x41000] ;  /* 0x0410000e42467981 */ /* 0x001f62000c1e9b00 */
[----:B------:R-:W-:Y:S01]  /*34d0*/  FMUL.FTZ R149, R2, R149 ;  /* 0x0000009502957220 */ /* 0x000fe20000410000 */
[----:B------:R-:W-:Y:S01]  /*34e0*/  FFMA.FTZ R89, R13, R150, R89 ;  /* 0x000000960d597223 */ /* 0x000fe20000010059 */
[-C--:B------:R-:W-:Y:S01]  /*34f0*/  FFMA.FTZ R92, R15, R148.reuse, R92 ;  /* 0x000000940f5c7223 */ /* 0x080fe2000001005c */
[----:B------:R-:W-:Y:S01]  /*3500*/  FADD.FTZ R101, R101, R148 ;  /* 0x0000009465657221 */ /* 0x000fe20000010000 */
        /* <DEDUP_REMOVED lines=18> */
[----:B------:R-:W5:Y:S01]  /*3630*/  LDG.E.64.CONSTANT R72, desc[UR14][R72.64+0x4b000] ;  /* 0x04b0000e48487981 */ /* 0x000f62000c1e9b00 */
        /* <DEDUP_REMOVED lines=20> */
[----:B------:R-:W-:Y:S01]  /*3780*/  FMUL.FTZ R137, R137, R113 ;  /* 0x0000007189897220 */ /* 0x000fe20000410000 */
        /* <DEDUP_REMOVED lines=17> */
[----:B------:R-:W-:-:S02]  /*38a0*/  HADD2.F32 R91, -RZ, R51.H0_H0 ;  /* 0x20000033ff5b7230 */ /* 0x000fc40000004100 */
[-C--:B------:R-:W-:Y:S01]  /*38b0*/  FFMA.FTZ R102, R29, R134.reuse, R102 ;  /* 0x000000861d667223 */ /* 0x080fe20000010066 */
[----:B------:R-:W-:Y:S01]  /*38c0*/  FADD.FTZ R104, R104, R134 ;  /* 0x0000008668687221 */ /* 0x000fe20000010000 */
[----:B------:R-:W-:Y:S01]  /*38d0*/  FMUL.FTZ R134, R5, R134 ;  /* 0x0000008605867220 */ /* 0x000fe20000410000 */
[----:B------:R-:W-:Y:S01]  /*38e0*/  FFMA.FTZ R89, R28, R135, R89 ;  /* 0x000000871c597223 */ /* 0x000fe20000010059 */
[----:B------:R-:W-:Y:S01]  /*38f0*/  FADD.FTZ R51, -R84, R91 ;  /* 0x0000005b54337221 */ /* 0x000fe20000010100 */
[----:B------:R-:W-:Y:S01]  /*3900*/  FMUL.FTZ R132, R132, R107 ;  /* 0x0000006b84847220 */ /* 0x000fe20000410000 */
[-C--:B------:R-:W-:Y:S01]  /*3910*/  FFMA.FTZ R90, R30, R133.reuse, R90 ;  /* 0x000000851e5a7223 */ /* 0x080fe2000001005a */
[----:B------:R-:W-:Y:S01]  /*3920*/  FADD.FTZ R93, R93, R133 ;  /* 0x000000855d5d7221 */ /* 0x000fe20000010000 */
[----:B------:R-:W-:Y:S01]  /*3930*/  FMUL.FTZ R133, R2, R133 ;  /* 0x0000008502857220 */ /* 0x000fe20000410000 */
[----:B------:R-:W-:Y:S01]  /*3940*/  FFMA.FTZ R89, R29, R134, R89 ;  /* 0x000000861d597223 */ /* 0x000fe20000010059 */
[----:B------:R-:W-:Y:S01]  /*3950*/  FMUL.FTZ R51, R10, R51 ;  /* 0x000000330a337220 */ /* 0x000fe20000410000 */
[----:B------:R-:W-:Y:S01]  /*3960*/  FFMA.FTZ R98, R5, R52, R9 ;  /* 0x0000003405627223 */ /* 0x000fe20000010009 */
[-C--:B------:R-:W-:Y:S01]  /*3970*/  FFMA.FTZ R92, R31, R132.reuse, R92 ;  /* 0x000000841f5c7223 */ /* 0x080fe2000001005c */
[----:B------:R-:W-:Y:S01]  /*3980*/  FADD.FTZ R101, R101, R132 ;  /* 0x0000008465657221 */ /* 0x000fe20000010000 */
[----:B------:R-:W-:Y:S01]  /*3990*/  FMUL.FTZ R132, R3, R132 ;  /* 0x0000008403847220 */ /* 0x000fe20000410000 */
[----:B------:R-:W-:Y:S01]  /*39a0*/  FFMA.FTZ R89, R30, R133, R89 ;  /* 0x000000851e597223 */ /* 0x000fe20000010059 */
[----:B------:R-:W-:Y:S01]  /*39b0*/  FFMA.FTZ R88, R4, R51, R8 ;  /* 0x0000003304587223 */ /* 0x000fe20000010008 */
[----:B------:R-:W-:Y:S01]  /*39c0*/  FMUL.FTZ R91, R98, -1.4426950216293334961 ;  /* 0xbfb8aa3b625b7820 */ /* 0x000fe20000410000 */
[-C--:B------:R-:W-:Y:S01]  /*39d0*/  FFMA.FTZ R94, R32, R131.reuse, R94 ;  /* 0x00000083205e7223 */ /* 0x080fe2000001005e */
[----:B------:R-:W-:Y:S01]  /*39e0*/  FADD.FTZ R103, R103, R131 ;  /* 0x0000008367677221 */ /* 0x000fe20000010000 */
[----:B------:R-:W-:Y:S01]  /*39f0*/  FMUL.FTZ R131, R4, R131 ;  /* 0x0000008304837220 */ /* 0x000fe20000410000 */
[----:B------:R-:W-:Y:S01]  /*3a00*/  FFMA.FTZ R89, R31, R132, R89 ;  /* 0x000000841f597223 */ /* 0x000fe20000010059 */
[----:B------:R-:W-:Y:S01]  /*3a10*/  FMUL.FTZ R121, R121, R96 ;  /* 0x0000006079797220 */ /* 0x000fe20000410000 */
[----:B------:R-:W-:Y:S01]  /*3a20*/  FMUL.FTZ R96, R88, -1.4426950216293334961 ;  /* 0xbfb8aa3b58607820 */ /* 0x000fe20000410000 */
[-C--:B------:R-:W-:Y:S01]  /*3a30*/  FFMA.FTZ R102, R33, R130.reuse, R102 ;  /* 0x0000008221667223 */ /* 0x080fe20000010066 */
[----:B------:R-:W-:Y:S01]  /*3a40*/  FADD.FTZ R104, R104, R130 ;  /* 0x0000008268687221 */ /* 0x000fe20000010000 */
[----:B------:R-:W-:Y:S01]  /*3a50*/  FMUL.FTZ R130, R5, R130 ;  /* 0x0000008205827220 */ /* 0x000fe20000410000 */
[----:B------:R-:W-:Y:S01]  /*3a60*/  FFMA.FTZ R89, R32, R131, R89 ;  /* 0x0000008320597223 */ /* 0x000fe20000010059 */
[----:B------:R-:W0:Y:S01]  /*3a70*/  MUFU.EX2 R91, R91 ;  /* 0x0000005b005b7308 */ /* 0x000e220000000800 */
[-C--:B------:R-:W-:Y:S01]  /*3a80*/  FFMA.FTZ R90, R34, R129.reuse, R90 ;  /* 0x00000081225a7223 */ /* 0x080fe2000001005a */
[----:B------:R-:W-:Y:S01]  /*3a90*/  FADD.FTZ R93, R93, R129 ;  /* 0x000000815d5d7221 */ /* 0x000fe20000010000 */
[----:B------:R-:W-:Y:S01]  /*3aa0*/  FMUL.FTZ R129, R2, R129 ;  /* 0x0000008102817220 */ /* 0x000fe20000410000 */
[----:B------:R-:W-:Y:S01]  /*3ab0*/  FFMA.FTZ R89, R33, R130, R89 ;  /* 0x0000008221597223 */ /* 0x000fe20000010059 */
[----:B------:R-:W-:-:S03]  /*3ac0*/  FFMA.FTZ R92, R35, R128, R92 ;  /* 0x00000080235c7223 */ /* 0x000fc6000001005c */
[----:B------:R-:W1:Y:S01]  /*3ad0*/  MUFU.EX2 R96, R96 ;  /* 0x0000006000607308 */ /* 0x000e620000000800 */
        /* <DEDUP_REMOVED lines=12> */
[----:B0-----:R-:W-:Y:S01]  /*3ba0*/  FADD.FTZ R91, R91, 1 ;  /* 0x3f8000005b5b7421 */ /* 0x001fe20000010000 */
[----:B------:R-:W-:Y:S01]  /*3bb0*/  FFMA.FTZ R74, R2, R53, R6 ;  /* 0x00000035024a7223 */ /* 0x000fe20000010006 */
[-C--:B------:R-:W-:Y:S01]  /*3bc0*/  FFMA.FTZ R90, R38, R125.reuse, R90 ;  /* 0x0000007d265a7223 */ /* 0x080fe2000001005a */
[----:B------:R-:W-:Y:S01]  /*3bd0*/  FADD.FTZ R93, R93, R125 ;  /* 0x0000007d5d5d7221 */ /* 0x000fe20000010000 */
[----:B------:R-:W-:Y:S01]  /*3be0*/  FMUL.FTZ R125, R2, R125 ;  /* 0x0000007d027d7220 */ /* 0x000fe20000410000 */
[----:B------:R-:W-:Y:S01]  /*3bf0*/  FFMA.FTZ R105, R37, R126, R89 ;  /* 0x0000007e25697223 */ /* 0x000fe20000010059 */
[----:B-1----:R-:W-:Y:S01]  /*3c00*/  FADD.FTZ R83, R96, 1 ;  /* 0x3f80000060537421 */ /* 0x002fe20000010000 */
[----:B------:R-:W0:Y:S01]  /*3c10*/  MUFU.RCP R81, R77 ;  /* 0x0000004d00517308 */ /* 0x000e220000001000 */
[----:B------:R-:W-:Y:S01]  /*3c20*/  FMUL.FTZ R99, R74, -1.4426950216293334961 ;  /* 0xbfb8aa3b4a637820 */ /* 0x000fe20000410000 */
[----:B------:R-:W-:Y:S01]  /*3c30*/  FADD.FTZ R89, R101, R124 ;  /* 0x0000007c65597221 */ /* 0x000fe20000010000 */
[----:B------:R-:W-:Y:S01]  /*3c40*/  FMUL.FTZ R55, R10, R55 ;  /* 0x000000370a377220 */ /* 0x000fe20000410000 */
[----:B------:R-:W-:-:S04]  /*3c50*/  FFMA.FTZ R105, R38, R125, R105 ;  /* 0x0000007d26697223 */ /* 0x000fc80000010069 */
[----:B------:R1:W-:Y:S01]  /*3c60*/  MUFU.RCP R100, R91 ;  /* 0x0000005b00647308 */ /* 0x0003e20000001000 */
[----:B------:R-:W-:Y:S01]  /*3c70*/  FADD.FTZ R103, R103, R123 ;  /* 0x0000007b67677221 */ /* 0x000fe20000010000 */
[----:B------:R-:W-:Y:S01]  /*3c80*/  FFMA.FTZ R80, R4, R55, R8 ;  /* 0x0000003704507223 */ /* 0x000fe20000010008 */
[-C--:B-1----:R-:W-:Y:S01]  /*3c90*/  FFMA.FTZ R91, R39, R124.reuse, R92 ;  /* 0x0000007c275b7223 */ /* 0x082fe2000001005c */
[----:B------:R-:W-:-:S04]  /*3ca0*/  FMUL.FTZ R124, R3, R124 ;  /* 0x0000007c037c7220 */ /* 0x000fc80000410000 */
[----:B------:R-:W1:Y:S01]  /*3cb0*/  MUFU.RCP R83, R83 ;  /* 0x0000005300537308 */ /* 0x000e620000001000 */
[-C--:B------:R-:W-:Y:S01]  /*3cc0*/  FFMA.FTZ R92, R40, R123.reuse, R94 ;  /* 0x0000007b285c7223 */ /* 0x080fe2000001005e */
[----:B------:R-:W-:Y:S01]  /*3cd0*/  FMUL.FTZ R123, R4, R123 ;  /* 0x0000007b047b7220 */ /* 0x000fe20000410000 */
[----:B------:R-:W-:Y:S01]  /*3ce0*/  FFMA.FTZ R105, R39, R124, R105 ;  /* 0x0000007c27697223 */ /* 0x000fe20000010069 */
[----:B------:R-:W-:Y:S01]  /*3cf0*/  FFMA.FTZ R94, R41, R122, R102 ;  /* 0x0000007a295e7223 */ /* 0x000fe20000010066 */
[----:B------:R-:W-:-:S03]  /*3d00*/  FADD.FTZ R104, R104, R122 ;  /* 0x0000007a68687221 */ /* 0x000fc60000010000 */
[----:B------:R-:W4:Y:S01]  /*3d10*/  MUFU.EX2 R99, R99 ;  /* 0x0000006300637308 */ /* 0x000f220000000800 */
[----:B------:R-:W-:Y:S01]  /*3d20*/  FMUL.FTZ R96, R80, -1.4426950216293334961 ;  /* 0xbfb8aa3b50607820 */ /* 0x000fe20000410000 */
[----:B------:R-:W-:Y:S01]  /*3d30*/  FMUL.FTZ R122, R5, R122 ;  /* 0x0000007a057a7220 */ /* 0x000fe20000410000 */
[----:B------:R-:W-:Y:S01]  /*3d40*/  FFMA.FTZ R105, R40, R123, R105 ;  /* 0x0000007b28697223 */ /* 0x000fe20000010069 */
[----:B------:R-:W-:Y:S01]  /*3d50*/  FFMA.FTZ R102, R42, R121, R90 ;  /* 0x000000792a667223 */ /* 0x000fe2000001005a */
[----:B------:R-:W-:Y:S01]  /*3d60*/  FADD.FTZ R101, R93, R121 ;  /* 0x000000795d657221 */ /* 0x000fe20000010000 */
[----:B------:R-:W-:Y:S01]  /*3d70*/  FADD.FTZ R90, R89, R120 ;  /* 0x00000078595a7221 */ /* 0x000fe20000010000 */
[--C-:B--2---:R-:W-:Y:S02]  /*3d80*/  HADD2.F32 R113, -RZ, R58.reuse.H0_H0 ;  /* 0x2000003aff717230 */ /* 0x104fe40000004100 */
[----:B------:R-:W-:Y:S01]  /*3d90*/  FADD.FTZ R89, R103, R119 ;  /* 0x0000007767597221 */ /* 0x000fe20000010000 */
[----:B------:R-:W-:-:S02]  /*3da0*/  HADD2.F32 R112, -RZ, R58.H1_H1 ;  /* 0x3000003aff707230 */ /* 0x000fc40000004100 */
[----:B------:R-:W-:Y:S01]  /*3db0*/  FMUL.FTZ R121, R2, R121 ;  /* 0x0000007902797220 */ /* 0x000fe20000410000 */
[--C-:B---3--:R-:W-:Y:S02]  /*3dc0*/  HADD2.F32 R58, -RZ, R60.reuse.H0_H0 ;  /* 0x2000003cff3a7230 */ /* 0x108fe40000004100 */
[----:B------:R-:W-:Y:S01]  /*3dd0*/  FFMA.FTZ R105, R41, R122, R105 ;  /* 0x0000007a29697223 */ /* 0x000fe20000010069 */
[----:B------:R2:W-:Y:S01]  /*3de0*/  MUFU.EX2 R103, R96 ;  /* 0x0000006000677308 */ /* 0x0005e20000000800 */
[----:B------:R-:W-:Y:S01]  /*3df0*/  FADD.FTZ R56, -R84, R56 ;  /* 0x0000003854387221 */ /* 0x000fe20000010100 */
[-C--:B------:R-:W-:Y:S01]  /*3e00*/  FMUL.FTZ R117, R2, R95.reuse ;  /* 0x0000005f02757220 */ /* 0x080fe20000410000 */
[----:B------:R-:W-:Y:S01]  /*3e10*/  FADD.FTZ R93, R104, R118 ;  /* 0x00000076685d7221 */ /* 0x000fe20000010000 */
[-C--:B------:R-:W-:Y:S01]  /*3e20*/  FFMA.FTZ R91, R43, R120.reuse, R91 ;  /* 0x000000782b5b7223 */ /* 0x080fe2000001005b */
[----:B0-----:R-:W-:Y:S01]  /*3e30*/  FADD.FTZ R104, -R81, 1 ;  /* 0x3f80000051687421 */ /* 0x001fe20000010100 */
[----:B------:R-:W-:Y:S01]  /*3e40*/  FMUL.FTZ R120, R3, R120 ;  /* 0x0000007803787220 */ /* 0x000fe20000410000 */
[----:B--2---:R-:W-:Y:S01]  /*3e50*/  FFMA.FTZ R96, R97, R95, R102 ;  /* 0x0000005f61607223 */ /* 0x004fe20000010066 */
[----:B------:R-:W-:Y:S01]  /*3e60*/  FADD.FTZ R95, R101, R95 ;  /* 0x0000005f655f7221 */ /* 0x000fe20000010000 */
[----:B------:R-:W-:Y:S01]  /*3e70*/  FADD.FTZ R101, -R82, 1 ;  /* 0x3f80000052657421 */ /* 0x000fe20000010100 */
[----:B------:R-:W-:Y:S01]  /*3e80*/  FFMA.FTZ R105, R42, R121, R105 ;  /* 0x000000792a697223 */ /* 0x000fe20000010069 */
[----:B------:R-:W-:Y:S01]  /*3e90*/  FADD.FTZ R58, -R84, R58 ;  /* 0x0000003a543a7221 */ /* 0x000fe20000010100 */
[----:B------:R-:W-:Y:S01]  /*3ea0*/  FMUL.FTZ R56, R10, R56 ;  /* 0x000000380a387220 */ /* 0x000fe20000410000 */
[----:B------:R-:W-:Y:S01]  /*3eb0*/  FFMA.FTZ R92, R44, R119, R92 ;  /* 0x000000772c5c7223 */ /* 0x000fe2000001005c */
[----:B------:R-:W-:Y:S01]  /*3ec0*/  FFMA.FTZ R104, R85, R104, 1 ;  /* 0x3f80000055687423 */ /* 0x000fe20000010068 */
[----:B------:R-:W-:Y:S01]  /*3ed0*/  FFMA.FTZ R101, R87, R101, 1 ;  /* 0x3f80000057657423 */ /* 0x000fe20000010065 */
[----:B------:R-:W-:Y:S01]  /*3ee0*/  FMUL.FTZ R119, R4, R119 ;  /* 0x0000007704777220 */ /* 0x000fe20000410000 */
[----:B------:R-:W-:Y:S01]  /*3ef0*/  FFMA.FTZ R105, R43, R120, R105 ;  /* 0x000000782b697223 */ /* 0x000fe20000010069 */
[----:B-1----:R-:W-:Y:S01]  /*3f00*/  FADD.FTZ R85, -R83, 1 ;  /* 0x3f80000053557421 */ /* 0x002fe20000010100 */
[----:B------:R-:W-:Y:S01]  /*3f10*/  FMUL.FTZ R58, R10, R58 ;  /* 0x0000003a0a3a7220 */ /* 0x000fe20000410000 */
[----:B------:R-:W-:Y:S01]  /*3f20*/  FFMA.FTZ R77, R5, R56, R9 ;  /* 0x00000038054d7223 */ /* 0x000fe20000010009 */
[----:B----4-:R-:W-:Y:S01]  /*3f30*/  FADD.FTZ R102, R99, 1 ;  /* 0x3f80000063667421 */ /* 0x010fe20000010000 */
[----:B------:R-:W-:Y:S01]  /*3f40*/  FADD.FTZ R99, -R100, 1 ;  /* 0x3f80000064637421 */ /* 0x000fe20000010100 */
[----:B------:R-:W-:Y:S01]  /*3f50*/  FMUL.FTZ R101, R82, R101 ;  /* 0x0000006552657220 */ /* 0x000fe20000410000 */
[----:B------:R-:W-:Y:S01]  /*3f60*/  FFMA.FTZ R106, R44, R119, R105 ;  /* 0x000000772c6a7223 */ /* 0x000fe20000010069 */
[----:B------:R-:W-:Y:S01]  /*3f70*/  FFMA.FTZ R82, R2, R58, R6 ;  /* 0x0000003a02527223 */ /* 0x000fe20000010006 */
[----:B------:R-:W-:Y:S01]  /*3f80*/  FMUL.FTZ R105, R77, -1.4426950216293334961 ;  /* 0xbfb8aa3b4d697820 */ /* 0x000fe20000410000 */
[----:B------:R-:W-:Y:S01]  /*3f90*/  FFMA.FTZ R88, R88, R85, 1 ;  /* 0x3f80000058587423 */ /* 0x000fe20000010055 */
[----:B------:R-:W-:Y:S01]  /*3fa0*/  FFMA.FTZ R99, R98, R99, 1 ;  /* 0x3f80000062637423 */ /* 0x000fe20000010063 */
[----:B------:R-:W0:Y:S01]  /*3fb0*/  MUFU.RCP R85, R102 ;  /* 0x0000006600557308 */ /* 0x000e220000001000 */
[----:B------:R-:W-:Y:S01]  /*3fc0*/  FMUL.FTZ R98, R82, -1.4426950216293334961 ;  /* 0xbfb8aa3b52627820 */ /* 0x000fe20000410000 */
[----:B------:R-:W-:Y:S01]  /*3fd0*/  FMUL.FTZ R104, R81, R104 ;  /* 0x0000006851687220 */ /* 0x000fe20000410000 */
[----:B------:R-:W-:Y:S01]  /*3fe0*/  FADD.FTZ R76, R76, 1 ;  /* 0x3f8000004c4c7421 */ /* 0x000fe20000010000 */
[----:B------:R-:W-:-:S02]  /*3ff0*/  HADD2.F32 R81, -RZ, R60.H1_H1 ;  /* 0x3000003cff517230 */ /* 0x000fc40000004100 */
[----:B------:R-:W-:Y:S02]  /*4000*/  FMUL.FTZ R111, R83, R88 ;  /* 0x00000058536f7220 */ /* 0x000fe40000410000 */
[----:B------:R-:W1:Y:S01]  /*4010*/  MUFU.EX2 R105, R105 ;  /* 0x0000006900697308 */ /* 0x000e620000000800 */
[----:B------:R-:W-:-:S07]  /*4020*/  HADD2.F32 R110, -RZ, R59.H1_H1 ;  /* 0x3000003bff6e7230 */ /* 0x000fce0000004100 */
[----:B------:R2:W-:Y:S01]  /*4030*/  MUFU.RCP R83, R76 ;  /* 0x0000004c00537308 */ /* 0x0005e20000001000 */
[----:B------:R-:W-:-:S07]  /*4040*/  FFMA.FTZ R94, R45, R118, R94 ;  /* 0x000000762d5e7223 */ /* 0x000fce000001005e */
[----:B------:R-:W3:Y:S01]  /*4050*/  MUFU.EX2 R98, R98 ;  /* 0x0000006200627308 */ /* 0x000ee20000000800 */
[----:B--2---:R-:W-:Y:S02]  /*4060*/  HADD2.F32 R76, -RZ, R59.H0_H0 ;  /* 0x2000003bff4c7230 */ /* 0x004fe40000004100 */
[----:B------:R-:W-:Y:S01]  /*4070*/  FADD.FTZ R59, -R84, R81 ;  /* 0x00000051543b7221 */ /* 0x000fe20000010100 */
[----:B------:R-:W-:-:S03]  /*4080*/  FMUL.FTZ R118, R5, R118 ;  /* 0x0000007605767220 */ /* 0x000fc60000410000 */
[----:B------:R-:W-:Y:S01]  /*4090*/  FMUL.FTZ R59, R10, R59 ;  /* 0x0000003b0a3b7220 */ /* 0x000fe20000410000 */
[----:B------:R-:W-:Y:S01]  /*40a0*/  FMUL.FTZ R111, R76, R111 ;  /* 0x0000006f4c6f7220 */ /* 0x000fe20000410000 */
[----:B0-----:R-:W-:Y:S02]  /*40b0*/  FADD.FTZ R87, -R85, 1 ;  /* 0x3f80000055577421 */ /* 0x001fe40000010100 */
[----:B------:R-:W-:Y:S01]  /*40c0*/  FFMA.FTZ R76, R3, R59, R7 ;  /* 0x0000003b034c7223 */ /* 0x000fe20000010007 */
[----:B------:R-:W-:Y:S01]  /*40d0*/  FFMA.FTZ R106, R45, R118, R106 ;  /* 0x000000762d6a7223 */ /* 0x000fe2000001006a */
[----:B------:R-:W-:Y:S01]  /*40e0*/  FFMA.FTZ R87, R74, R87, 1 ;  /* 0x3f8000004a577423 */ /* 0x000fe20000010057 */
[----:B-1----:R-:W-:Y:S01]  /*40f0*/  FADD.FTZ R105, R105, 1 ;  /* 0x3f80000069697421 */ /* 0x002fe20000010000 */
[----:B------:R-:W-:Y:S01]  /*4100*/  FMUL.FTZ R74, R76, -1.4426950216293334961 ;  /* 0xbfb8aa3b4c4a7820 */ /* 0x000fe20000410000 */
[----:B------:R-:W-:Y:S01]  /*4110*/  FFMA.FTZ R97, R97, R117, R106 ;  /* 0x0000007561617223 */ /* 0x000fe2000001006a */
[----:B---3--:R-:W-:Y:S01]  /*4120*/  FADD.FTZ R98, R98, 1 ;  /* 0x3f80000062627421 */ /* 0x008fe20000010000 */
[----:B------:R-:W0:Y:S01]  /*4130*/  MUFU.RCP R106, R105 ;  /* 0x00000069006a7308 */ /* 0x000e220000001000 */
[----:B------:R-:W-:-:S07]  /*4140*/  FADD.FTZ R81, -R83, 1 ;  /* 0x3f80000053517421 */ /* 0x000fce0000010100 */
[----:B------:R-:W1:Y:S08]  /*4150*/  MUFU.EX2 R74, R74 ;  /* 0x0000004a004a7308 */ /* 0x000e700000000800 */
[----:B------:R-:W2:Y:S01]  /*4160*/  MUFU.RCP R105, R98 ;  /* 0x0000006200697308 */ /* 0x000ea20000001000 */
[----:B------:R-:W-:Y:S01]  /*4170*/  FFMA.FTZ R75, R75, R81, 1 ;  /* 0x3f8000004b4b7423 */ /* 0x000fe20000010051 */
[----:B------:R-:W-:Y:S01]  /*4180*/  FMUL.FTZ R99, R100, R99 ;  /* 0x0000006364637220 */ /* 0x000fe20000410000 */
[----:B------:R-:W-:-:S02]  /*4190*/  HADD2.F32 R108, -RZ, R62.H1_H1 ;  /* 0x3000003eff6c7230 */ /* 0x000fc40000004100 */
[----:B------:R-:W-:Y:S01]  /*41a0*/  FMUL.FTZ R75, R83, R75 ;  /* 0x0000004b534b7220 */ /* 0x000fe20000410000 */
[----:B------:R-:W-:Y:S01]  /*41b0*/  FMUL.FTZ R110, R110, R99 ;  /* 0x000000636e6e7220 */ /* 0x000fe20000410000 */
[----:B0-----:R-:W-:Y:S02]  /*41c0*/  FADD.FTZ R99, -R106, 1 ;  /* 0x3f8000006a637421 */ /* 0x001fe40000010100 */
[----:B------:R-:W-:Y:S01]  /*41d0*/  FMUL.FTZ R108, R108, R75 ;  /* 0x0000004b6c6c7220 */ /* 0x000fe20000410000 */
[----:B-1----:R-:W-:Y:S01]  /*41e0*/  FADD.FTZ R74, R74, 1 ;  /* 0x3f8000004a4a7421 */ /* 0x002fe20000010000 */
[----:B------:R-:W-:Y:S01]  /*41f0*/  FFMA.FTZ R77, R77, R99, 1 ;  /* 0x3f8000004d4d7423 */ /* 0x000fe20000010063 */
[----:B------:R-:W-:Y:S02]  /*4200*/  FMUL.FTZ R113, R113, R104 ;  /* 0x0000006871717220 */ /* 0x000fe40000410000 */
[----:B------:R0:W-:Y:S01]  /*4210*/  MUFU.RCP R104, R74 ;  /* 0x0000004a00687308 */ /* 0x0001e20000001000 */
[----:B--2---:R-:W-:Y:S01]  /*4220*/  FADD.FTZ R75, -R105, 1 ;  /* 0x3f800000694b7421 */ /* 0x004fe20000010100 */
[----:B------:R-:W-:Y:S01]  /*4230*/  FMUL.FTZ R106, R106, R77 ;  /* 0x0000004d6a6a7220 */ /* 0x000fe20000410000 */
[----:B------:R-:W-:-:S02]  /*4240*/  FADD.FTZ R88, R103, 1 ;  /* 0x3f80000067587421 */ /* 0x000fc40000010000 */
[----:B------:R-:W-:Y:S01]  /*4250*/  FFMA.FTZ R75, R82, R75, 1 ;  /* 0x3f800000524b7423 */ /* 0x000fe2000001004b */
[----:B0-----:R-:W-:-:S03]  /*4260*/  HADD2.F32 R74, -RZ, R63.H1_H1 ;  /* 0x3000003fff4a7230 */ /* 0x001fc60000004100 */
[----:B------:R-:W-:Y:S02]  /*4270*/  FMUL.FTZ R105, R105, R75 ;  /* 0x0000004b69697220 */ /* 0x000fe40000410000 */
[----:B------:R-:W-:Y:S02]  /*4280*/  FMUL.FTZ R106, R74, R106 ;  /* 0x0000006a4a6a7220 */ /* 0x000fe40000410000 */
[----:B------:R-:W2:Y:S01]  /*4290*/  LDG.E.64.CONSTANT R74, desc[UR14][R66.64+0x46000] ;  /* 0x0460000e424a7981 */ /* 0x000ea2000c1e9b00 */
[----:B------:R-:W0:Y:S01]  /*42a0*/  MUFU.RCP R88, R88 ;  /* 0x0000005800587308 */ /* 0x000e220000001000 */
[--C-:B------:R-:W-:Y:S02]  /*42b0*/  HADD2.F32 R60, -RZ, R61.reuse.H0_H0 ;  /* 0x2000003dff3c7230 */ /* 0x100fe40000004100 */
[----:B------:R-:W-:-:S03]  /*42c0*/  HADD2.F32 R61, -RZ, R61.H1_H1 ;  /* 0x3000003dff3d7230 */ /* 0x000fc60000004100 */
[C---:B------:R-:W-:Y:S02]  /*42d0*/  FADD.FTZ R60, -R84.reuse, R60 ;  /* 0x0000003c543c7221 */ /* 0x040fe40000010100 */
[----:B------:R-:W-:Y:S02]  /*42e0*/  FADD.FTZ R61, -R84, R61 ;  /* 0x0000003d543d7221 */ /* 0x000fe40000010100 */
[C---:B------:R-:W-:Y:S02]  /*42f0*/  FMUL.FTZ R60, R10.reuse, R60 ;  /* 0x0000003c0a3c7220 */ /* 0x040fe40000410000 */
[----:B------:R-:W-:Y:S01]  /*4300*/  FMUL.FTZ R61, R10, R61 ;  /* 0x0000003d0a3d7220 */ /* 0x000fe20000410000 */
[----:B------:R-:W-:Y:S02]  /*4310*/  HADD2.F32 R77, -RZ, R62.H0_H0 ;  /* 0x2000003eff4d7230 */ /* 0x000fe40000004100 */
[----:B------:R-:W-:Y:S01]  /*4320*/  FFMA.FTZ R81, R4, R60, R8 ;  /* 0x0000003c04517223 */ /* 0x000fe20000010008 */
[----:B0-----:R-:W-:Y:S01]  /*4330*/  FADD.FTZ R100, -R88, 1 ;  /* 0x3f80000058647421 */ /* 0x001fe20000010100 */
[----:B------:R-:W-:Y:S01]  /*4340*/  FMUL.FTZ R109, R85, R87 ;  /* 0x00000057556d7220 */ /* 0x000fe20000410000 */
[----:B------:R-:W-:-:S02]  /*4350*/  FFMA.FTZ R85, R5, R61, R9 ;  /* 0x0000003d05557223 */ /* 0x000fc40000010009 */
[----:B------:R-:W-:Y:S01]  /*4360*/  FFMA.FTZ R80, R80, R100, 1 ;  /* 0x3f80000050507423 */ /* 0x000fe20000010064 */
[----:B------:R-:W-:Y:S01]  /*4370*/  FMUL.FTZ R100, R81, -1.4426950216293334961 ;  /* 0xbfb8aa3b51647820 */ /* 0x000fe20000410000 */
[----:B------:R-:W-:Y:S01]  /*4380*/  FMUL.FTZ R109, R77, R109 ;  /* 0x0000006d4d6d7220 */ /* 0x000fe20000410000 */
[----:B------:R-:W-:Y:S02]  /*4390*/  FMUL.FTZ R77, R85, -1.4426950216293334961 ;  /* 0xbfb8aa3b554d7820 */ /* 0x000fe40000410000 */
[----:B------:R0:W1:Y:S01]  /*43a0*/  MUFU.EX2 R87, R100 ;  /* 0x0000006400577308 */ /* 0x0000620000000800 */
[--C-:B-----5:R-:W-:Y:S02]  /*43b0*/  HADD2.F32 R62, -RZ, R64.reuse.H0_H0 ;  /* 0x20000040ff3e7230 */ /* 0x120fe40000004100 */
[----:B------:R-:W-:-:S05]  /*43c0*/  HADD2.F32 R83, -RZ, R64.H1_H1 ;  /* 0x30000040ff537230 */ /* 0x000fca0000004100 */
[----:B------:R-:W3:Y:S01]  /*43d0*/  MUFU.EX2 R77, R77 ;  /* 0x0000004d004d7308 */ /* 0x000ee20000000800 */
[----:B------:R-:W-:Y:S02]  /*43e0*/  HADD2.F32 R64, -RZ, R65.H0_H0 ;  /* 0x20000041ff407230 */ /* 0x000fe40000004100 */
[----:B------:R-:W-:Y:S01]  /*43f0*/  FADD.FTZ R62, -R84, R62 ;  /* 0x0000003e543e7221 */ /* 0x000fe20000010100 */
[----:B------:R-:W-:Y:S02]  /*4400*/  HADD2.F32 R107, -RZ, R63.H0_H0 ;  /* 0x2000003fff6b7230 */ /* 0x000fe40000004100 */
[----:B------:R-:W-:Y:S01]  /*4410*/  FMUL.FTZ R80, R88, R80 ;  /* 0x0000005058507220 */ /* 0x000fe20000410000 */
[----:B------:R-:W-:Y:S02]  /*4420*/  HADD2.F32 R65, -RZ, R65.H1_H1 ;  /* 0x30000041ff417230 */ /* 0x000fe40000004100 */
[----:B------:R-:W-:Y:S01]  /*4430*/  FADD.FTZ R64, -R84, R64 ;  /* 0x0000004054407221 */ /* 0x000fe20000010100 */
[----:B0-----:R-:W-:Y:S01]  /*4440*/  FADD.FTZ R100, -R104, 1 ;  /* 0x3f80000068647421 */ /* 0x001fe20000010100 */
[----:B------:R-:W-:Y:S01]  /*4450*/  FMUL.FTZ R62, R10, R62 ;  /* 0x0000003e0a3e7220 */ /* 0x000fe20000410000 */
[----:B-1----:R-:W-:Y:S01]  /*4460*/  FADD.FTZ R87, R87, 1 ;  /* 0x3f80000057577421 */ /* 0x002fe20000010000 */
[----:B------:R-:W-:Y:S01]  /*4470*/  FADD.FTZ R83, -R84, R83 ;  /* 0x0000005354537221 */ /* 0x000fe20000010100 */
[----:B------:R-:W-:Y:S01]  /*4480*/  FMUL.FTZ R112, R112, R101 ;  /* 0x0000006570707220 */ /* 0x000fe20000410000 */
[----:B------:R-:W-:Y:S01]  /*4490*/  FMUL.FTZ R107, R107, R80 ;  /* 0x000000506b6b7220 */ /* 0x000fe20000410000 */
[----:B------:R-:W-:Y:S01]  /*44a0*/  FMUL.FTZ R64, R10, R64 ;  /* 0x000000400a407220 */ /* 0x000fe20000410000 */
[----:B------:R-:W-:Y:S01]  /*44b0*/  FFMA.FTZ R100, R76, R100, 1 ;  /* 0x3f8000004c647423 */ /* 0x000fe20000010064 */
[----:B------:R-:W-:Y:S01]  /*44c0*/  FADD.FTZ R65, -R84, R65 ;  /* 0x0000004154417221 */ /* 0x000fe20000010100 */
[----:B------:R-:W-:Y:S01]  /*44d0*/  FFMA.FTZ R80, R2, R62, R6 ;  /* 0x0000003e02507223 */ /* 0x000fe20000010006 */
[----:B------:R0:W1:Y:S01]  /*44e0*/  MUFU.RCP R101, R87 ;  /* 0x0000005700657308 */ /* 0x0000620000001000 */
[----:B---3--:R-:W-:Y:S01]  /*44f0*/  FADD.FTZ R77, R77, 1 ;  /* 0x3f8000004d4d7421 */ /* 0x008fe20000010000 */
[----:B------:R-:W-:Y:S01]  /*4500*/  FMUL.FTZ R63, R10, R83 ;  /* 0x000000530a3f7220 */ /* 0x000fe20000410000 */
[----:B------:R-:W-:Y:S01]  /*4510*/  FFMA.FTZ R83, R4, R64, R8 ;  /* 0x0000004004537223 */ /* 0x000fe20000010008 */
[----:B------:R-:W-:Y:S01]  /*4520*/  FMUL.FTZ R65, R10, R65 ;  /* 0x000000410a417220 */ /* 0x000fe20000410000 */
[----:B------:R-:W-:Y:S01]  /*4530*/  FMUL.FTZ R98, R80, -1.4426950216293334961 ;  /* 0xbfb8aa3b50627820 */ /* 0x000fe20000410000 */
[----:B------:R-:W-:-:S02]  /*4540*/  FMUL.FTZ R104, R104, R100 ;  /* 0x0000006468687220 */ /* 0x000fc40000410000 */
[----:B------:R3:W4:Y:S01]  /*4550*/  MUFU.RCP R100, R77 ;  /* 0x0000004d00647308 */ /* 0x0007220000001000 */
[----:B------:R-:W-:Y:S01]  /*4560*/  FMUL.FTZ R99, R83, -1.4426950216293334961 ;  /* 0xbfb8aa3b53637820 */ /* 0x000fe20000410000 */
[----:B0-----:R-:W-:-:S06]  /*4570*/  FFMA.FTZ R87, R5, R65, R9 ;  /* 0x0000004105577223 */ /* 0x001fcc0000010009 */
[----:B------:R-:W0:Y:S01]  /*4580*/  MUFU.EX2 R98, R98 ;  /* 0x0000006200627308 */ /* 0x000e220000000800 */
[----:B---3--:R3:W5:Y:S07]  /*4590*/  LDG.E.64.CONSTANT R76, desc[UR14][R66.64+0x4b000] ;  /* 0x04b0000e424c7981 */ /* 0x00876e000c1e9b00 */
[----:B------:R-:W0:Y:S01]  /*45a0*/  MUFU.EX2 R99, R99 ;  /* 0x0000006300637308 */ /* 0x000e220000000800 */
[----:B---3--:R-:W-:Y:S01]  /*45b0*/  FMUL.FTZ R66, R87, -1.4426950216293334961 ;  /* 0xbfb8aa3b57427820 */ /* 0x008fe20000410000 */
[----:B-1----:R-:W-:-:S06]  /*45c0*/  FADD.FTZ R67, -R101, 1 ;  /* 0x3f80000065437421 */ /* 0x002fcc0000010100 */
[----:B------:R-:W1:Y:S01]  /*45d0*/  MUFU.EX2 R66, R66 ;  /* 0x0000004200427308 */ /* 0x000e620000000800 */
[----:B------:R-:W-:Y:S01]  /*45e0*/  FFMA.FTZ R67, R81, R67, 1 ;  /* 0x3f80000051437423 */ /* 0x000fe20000010043 */
[----:B----4-:R-:W-:Y:S01]  /*45f0*/  FADD.FTZ R81, -R100, 1 ;  /* 0x3f80000064517421 */ /* 0x010fe20000010100 */
[----:B------:R-:W-:Y:S01]  /*4600*/  FFMA.FTZ R82, R3, R63, R7 ;  /* 0x0000003f03527223 */ /* 0x000fe20000010007 */
[----:B0-----:R-:W-:Y:S02]  /*4610*/  FADD.FTZ R98, R98, 1 ;  /* 0x3f80000062627421 */ /* 0x001fe40000010000 */
[----:B------:R-:W-:Y:S01]  /*4620*/  FFMA.FTZ R81, R85, R81, 1 ;  /* 0x3f80000055517423 */ /* 0x000fe20000010051 */
[----:B------:R-:W-:Y:S01]  /*4630*/  FMUL.FTZ R88, R82, -1.4426950216293334961 ;  /* 0xbfb8aa3b52587820 */ /* 0x000fe20000410000 */
[--C-:B------:R-:W-:Y:S02]  /*4640*/  HADD2.F32 R85, -RZ, R78.reuse.H0_H0 ;  /* 0x2000004eff557230 */ /* 0x100fe40000004100 */
[----:B------:R-:W-:-:S02]  /*4650*/  HADD2.F32 R78, -RZ, R78.H1_H1 ;  /* 0x3000004eff4e7230 */ /* 0x000fc40000004100 */
[----:B------:R-:W-:Y:S01]  /*4660*/  FMUL.FTZ R103, R101, R67 ;  /* 0x0000004365677220 */ /* 0x000fe20000410000 */
[----:B------:R-:W-:Y:S01]  /*4670*/  FADD.FTZ R99, R99, 1 ;  /* 0x3f80000063637421 */ /* 0x000fe20000010000 */
[----:B------:R-:W0:Y:S01]  /*4680*/  MUFU.RCP R67, R98 ;  /* 0x0000006200437308 */ /* 0x000e220000001000 */
[----:B------:R-:W-:Y:S01]  /*4690*/  FMUL.FTZ R104, R78, R104 ;  /* 0x000000684e687220 */ /* 0x000fe20000410000 */
[----:B-1----:R-:W-:-:S06]  /*46a0*/  FADD.FTZ R78, R66, 1 ;  /* 0x3f800000424e7421 */ /* 0x002fcc0000010000 */
[----:B------:R-:W1:Y:S08]  /*46b0*/  MUFU.EX2 R88, R88 ;  /* 0x0000005800587308 */ /* 0x000e700000000800 */
[----:B------:R-:W3:Y:S01]  /*46c0*/  MUFU.RCP R99, R99 ;  /* 0x0000006300637308 */ /* 0x000ee20000001000 */
[----:B------:R-:W-:-:S07]  /*46d0*/  HADD2.F32 R66, -RZ, R79.H0_H0 ;  /* 0x2000004fff427230 */ /* 0x000fce0000004100 */
[----:B------:R-:W4:Y:S01]  /*46e0*/  MUFU.RCP R78, R78 ;  /* 0x0000004e004e7308 */ /* 0x000f220000001000 */
[----:B0-----:R-:W-:Y:S01]  /*46f0*/  FADD.FTZ R101, -R67, 1 ;  /* 0x3f80000043657421 */ /* 0x001fe20000010100 */
[----:B-1----:R-:W-:Y:S01]  /*4700*/  FADD.FTZ R88, R88, 1 ;  /* 0x3f80000058587421 */ /* 0x002fe20000010000 */
[----:B------:R-:W-:Y:S01]  /*4710*/  FMUL.FTZ R103, R66, R103 ;  /* 0x0000006742677220 */ /* 0x000fe20000410000 */
[----:B------:R-:W-:Y:S01]  /*4720*/  FMUL.FTZ R102, R100, R81 ;  /* 0x0000005164667220 */ /* 0x000fe20000410000 */
[----:B------:R-:W-:-:S03]  /*4730*/  FFMA.FTZ R101, R80, R101, 1 ;  /* 0x3f80000050657423 */ /* 0x000fc60000010065 */
[----:B------:R-:W0:Y:S01]  /*4740*/  MUFU.RCP R81, R88 ;  /* 0x0000005800517308 */ /* 0x000e220000001000 */
[----:B---3--:R-:W-:Y:S01]  /*4750*/  FADD.FTZ R66, -R99, 1 ;  /* 0x3f80000063427421 */ /* 0x008fe20000010100 */
[----:B------:R-:W-:-:S03]  /*4760*/  FMUL.FTZ R101, R67, R101 ;  /* 0x0000006543657220 */ /* 0x000fc60000410000 */
[----:B------:R-:W-:Y:S01]  /*4770*/  FFMA.FTZ R83, R83, R66, 1 ;  /* 0x3f80000053537423 */ /* 0x000fe20000010042 */
[--C-:B------:R-:W-:Y:S02]  /*4780*/  HADD2.F32 R66, -RZ, R68.reuse.H0_H0 ;  /* 0x20000044ff427230 */ /* 0x100fe40000004100 */
[----:B----4-:R-:W-:Y:S01]  /*4790*/  FADD.FTZ R67, -R78, 1 ;  /* 0x3f8000004e437421 */ /* 0x010fe20000010100 */
[----:B------:R-:W-:Y:S02]  /*47a0*/  HADD2.F32 R68, -RZ, R68.H1_H1 ;  /* 0x30000044ff447230 */ /* 0x000fe40000004100 */
[----:B------:R-:W-:Y:S01]  /*47b0*/  FADD.FTZ R66, -R84, R66 ;  /* 0x0000004254427221 */ /* 0x000fe20000010100 */
[----:B------:R-:W-:Y:S01]  /*47c0*/  FFMA.FTZ R87, R87, R67, 1 ;  /* 0x3f80000057577423 */ /* 0x000fe20000010043 */
[----:B------:R-:W-:Y:S02]  /*47d0*/  HADD2.F32 R67, -RZ, R70.H0_H0 ;  /* 0x20000046ff437230 */ /* 0x000fe40000004100 */
[----:B------:R-:W-:-:S02]  /*47e0*/  HADD2.F32 R79, -RZ, R79.H1_H1 ;  /* 0x3000004fff4f7230 */ /* 0x000fc40000004100 */
[----:B------:R-:W-:Y:S01]  /*47f0*/  FMUL.FTZ R66, R10, R66 ;  /* 0x000000420a427220 */ /* 0x000fe20000410000 */
[----:B------:R-:W-:Y:S01]  /*4800*/  FMUL.FTZ R101, R67, R101 ;  /* 0x0000006543657220 */ /* 0x000fe20000410000 */
[----:B------:R-:W-:Y:S01]  /*4810*/  FADD.FTZ R67, -R84, R68 ;  /* 0x0000004454437221 */ /* 0x000fe20000010100 */
[----:B------:R-:W-:Y:S01]  /*4820*/  FMUL.FTZ R102, R79, R102 ;  /* 0x000000664f667220 */ /* 0x000fe20000410000 */
[----:B0-----:R-:W-:Y:S01]  /*4830*/  FADD.FTZ R100, -R81, 1 ;  /* 0x3f80000051647421 */ /* 0x001fe20000010100 */
[----:B------:R-:W-:Y:S01]  /*4840*/  FFMA.FTZ R79, R2, R66, R6 ;  /* 0x00000042024f7223 */ /* 0x000fe20000010006 */
[----:B------:R-:W-:Y:S01]  /*4850*/  FMUL.FTZ R67, R10, R67 ;  /* 0x000000430a437220 */ /* 0x000fe20000410000 */
[----:B------:R-:W-:Y:S02]  /*4860*/  HADD2.F32 R80, -RZ, R70.H1_H1 ;  /* 0x30000046ff507230 */ /* 0x000fe40000004100 */
[----:B------:R-:W-:Y:S01]  /*4870*/  FFMA.FTZ R100, R82, R100, 1 ;  /* 0x3f80000052647423 */ /* 0x000fe20000010064 */
[----:B------:R-:W-:Y:S01]  /*4880*/  FMUL.FTZ R70, R79, -1.4426950216293334961 ;  /* 0xbfb8aa3b4f467820 */ /* 0x000fe20000410000 */
[----:B------:R-:W-:Y:S01]  /*4890*/  FFMA.FTZ R82, R3, R67, R7 ;  /* 0x0000004303527223 */ /* 0x000fe20000010007 */
[----:B------:R-:W-:Y:S01]  /*48a0*/  FMUL.FTZ R78, R78, R87 ;  /* 0x000000574e4e7220 */ /* 0x000fe20000410000 */
[----:B------:R-:W-:-:S02]  /*48b0*/  HADD2.F32 R68, -RZ, R69.H0_H0 ;  /* 0x20000045ff447230 */ /* 0x000fc40000004100 */
[----:B------:R-:W-:Y:S01]  /*48c0*/  FMUL.FTZ R87, R82, -1.4426950216293334961 ;  /* 0xbfb8aa3b52577820 */ /* 0x000fe20000410000 */
[----:B------:R-:W0:Y:S01]  /*48d0*/  MUFU.EX2 R70, R70 ;  /* 0x0000004600467308 */ /* 0x000e220000000800 */
[----:B------:R-:W-:Y:S02]  /*48e0*/  HADD2.F32 R69, -RZ, R69.H1_H1 ;  /* 0x30000045ff457230 */ /* 0x000fe40000004100 */
[----:B------:R-:W-:-:S03]  /*48f0*/  FMUL.FTZ R100, R81, R100 ;  /* 0x0000006451647220 */ /* 0x000fc60000410000 */
[----:B------:R-:W-:Y:S02]  /*4900*/  FADD.FTZ R69, -R84, R69 ;  /* 0x0000004554457221 */ /* 0x000fe40000010100 */
[----:B------:R-:W1:Y:S01]  /*4910*/  MUFU.EX2 R87, R87 ;  /* 0x0000005700577308 */ /* 0x000e620000000800 */
[----:B------:R-:W-:Y:S01]  /*4920*/  FMUL.FTZ R100, R80, R100 ;  /* 0x0000006450647220 */ /* 0x000fe20000410000 */
[----:B------:R-:W-:Y:S01]  /*4930*/  FMUL.FTZ R69, R10, R69 ;  /* 0x000000450a457220 */ /* 0x000fe20000410000 */
[----:B------:R-:W-:-:S03]  /*4940*/  HADD2.F32 R80, -RZ, R72.H0_H0 ;  /* 0x20000048ff507230 */ /* 0x000fc60000004100 */
[----:B------:R-:W-:Y:S02]  /*4950*/  FFMA.FTZ R81, R5, R69, R9 ;  /* 0x0000004505517223 */ /* 0x000fe40000010009 */
[C---:B------:R-:W-:Y:S01]  /*4960*/  FADD.FTZ R80, -R84.reuse, R80 ;  /* 0x0000005054507221 */ /* 0x040fe20000010100 */
[----:B------:R-:W-:Y:S01]  /*4970*/  FADD.FTZ R68, -R84, R68 ;  /* 0x0000004454447221 */ /* 0x000fe20000010100 */
[----:B------:R-:W-:Y:S01]  /*4980*/  FMUL.FTZ R88, R81, -1.4426950216293334961 ;  /* 0xbfb8aa3b51587820 */ /* 0x000fe20000410000 */
[----:B0-----:R-:W-:Y:S01]  /*4990*/  FADD.FTZ R98, R70, 1 ;  /* 0x3f80000046627421 */ /* 0x001fe20000010000 */
[C---:B------:R-:W-:Y:S01]  /*49a0*/  FMUL.FTZ R70, R10.reuse, R80 ;  /* 0x000000500a467220 */ /* 0x040fe20000410000 */
[----:B------:R-:W-:Y:S01]  /*49b0*/  FMUL.FTZ R68, R10, R68 ;  /* 0x000000440a447220 */ /* 0x000fe20000410000 */
[----:B------:R-:W-:Y:S02]  /*49c0*/  FMUL.FTZ R99, R99, R83 ;  /* 0x0000005363637220 */ /* 0x000fe40000410000 */
[----:B------:R-:W-:Y:S01]  /*49d0*/  MUFU.EX2 R88, R88 ;  /* 0x0000005800587308 */ /* 0x000fe20000000800 */
[----:B-1----:R-:W-:Y:S01]  /*49e0*/  FADD.FTZ R87, R87, 1 ;  /* 0x3f80000057577421 */ /* 0x002fe20000010000 */
[----:B------:R-:W-:Y:S01]  /*49f0*/  FFMA.FTZ R80, R2, R70, R6 ;  /* 0x0000004602507223 */ /* 0x000fe20000010006 */
[----:B------:R-:W-:Y:S01]  /*4a00*/  FFMA.FTZ R83, R4, R68, R8 ;  /* 0x0000004404537223 */ /* 0x000fe20000010008 */
[----:B------:R-:W-:-:S04]  /*4a10*/  FMUL.FTZ R105, R85, R105 ;  /* 0x0000006955697220 */ /* 0x000fc80000410000 */
[----:B------:R-:W0:Y:S01]  /*4a20*/  MUFU.RCP R98, R98 ;  /* 0x0000006200627308 */ /* 0x000e220000001000 */
[----:B------:R-:W-:Y:S01]  /*4a30*/  FMUL.FTZ R85, R80, -1.4426950216293334961 ;  /* 0xbfb8aa3b50557820 */ /* 0x000fe20000410000 */
[----:B------:R-:W-:Y:S01]  /*4a40*/  FMUL.FTZ R160, R83, -1.4426950216293334961 ;  /* 0xbfb8aa3b53a07820 */ /* 0x000fe20000410000 */
[----:B------:R-:W-:-:S05]  /*4a50*/  HADD2.F32 R161, -RZ, R71.H0_H0 ;  /* 0x20000047ffa17230 */ /* 0x000fca0000004100 */
[----:B------:R-:W1:Y:S01]  /*4a60*/  MUFU.RCP R87, R87 ;  /* 0x0000005700577308 */ /* 0x000e620000001000 */
[----:B------:R-:W-:-:S07]  /*4a70*/  HADD2.F32 R71, -RZ, R71.H1_H1 ;  /* 0x30000047ff477230 */ /* 0x000fce0000004100 */
[----:B------:R-:W3:Y:S01]  /*4a80*/  MUFU.EX2 R85, R85 ;  /* 0x0000005500557308 */ /* 0x000ee20000000800 */
[----:B------:R-:W-:Y:S01]  /*4a90*/  FMUL.FTZ R78, R71, R78 ;  /* 0x0000004e474e7220 */ /* 0x000fe20000410000 */
[----:B0-----:R-:W-:Y:S01]  /*4aa0*/  FADD.FTZ R71, -R98, 1 ;  /* 0x3f80000062477421 */ /* 0x001fe20000010100 */
[----:B------:R-:W-:-:S05]  /*4ab0*/  FADD.FTZ R88, R88, 1 ;  /* 0x3f80000058587421 */ /* 0x000fca0000010000 */
[----:B------:R-:W0:Y:S01]  /*4ac0*/  MUFU.EX2 R160, R160 ;  /* 0x000000a000a07308 */ /* 0x000e220000000800 */
[----:B------:R-:W-:Y:S01]  /*4ad0*/  FFMA.FTZ R79, R79, R71, 1 ;  /* 0x3f8000004f4f7423 */ /* 0x000fe20000010047 */
[----:B-1----:R-:W-:-:S06]  /*4ae0*/  FADD.FTZ R71, -R87, 1 ;  /* 0x3f80000057477421 */ /* 0x002fcc0000010100 */
[----:B------:R-:W1:Y:S01]  /*4af0*/  MUFU.RCP R88, R88 ;  /* 0x0000005800587308 */ /* 0x000e620000001000 */
[----:B------:R-:W-:Y:S01]  /*4b00*/  FFMA.FTZ R82, R82, R71, 1 ;  /* 0x3f80000052527423 */ /* 0x000fe20000010047 */
[----:B---3--:R-:W-:-:S03]  /*4b10*/  FADD.FTZ R85, R85, 1 ;  /* 0x3f80000055557421 */ /* 0x008fc60000010000 */
[----:B------:R-:W-:Y:S01]  /*4b20*/  FMUL.FTZ R82, R87, R82 ;  /* 0x0000005257527220 */ /* 0x000fe20000410000 */
[----:B0-----:R-:W-:Y:S02]  /*4b30*/  FADD.FTZ R160, R160, 1 ;  /* 0x3f800000a0a07421 */ /* 0x001fe40000010000 */
[----:B------:R-:W0:Y:S01]  /*4b40*/  MUFU.RCP R87, R85 ;  /* 0x0000005500577308 */ /* 0x000e220000001000 */
[----:B------:R-:W-:-:S07]  /*4b50*/  HADD2.F32 R72, -RZ, R72.H1_H1 ;  /* 0x30000048ff487230 */ /* 0x000fce0000004100 */
[----:B------:R-:W3:Y:S01]  /*4b60*/  MUFU.RCP R160, R160 ;  /* 0x000000a000a07308 */ /* 0x000ee20000001000 */
[----:B-1----:R-:W-:-:S04]  /*4b70*/  FADD.FTZ R71, -R88, 1 ;  /* 0x3f80000058477421 */ /* 0x002fc80000010100 */
[----:B------:R-:W-:Y:S01]  /*4b80*/  FFMA.FTZ R81, R81, R71, 1 ;  /* 0x3f80000051517423 */ /* 0x000fe20000010047 */
[----:B------:R-:W-:Y:S01]  /*4b90*/  FADD.FTZ R71, -R84, R72 ;  /* 0x0000004854477221 */ /* 0x000fe20000010100 */
[----:B0-----:R-:W-:-:S03]  /*4ba0*/  FADD.FTZ R72, -R87, 1 ;  /* 0x3f80000057487421 */ /* 0x001fc60000010100 */
[----:B------:R-:W-:Y:S01]  /*4bb0*/  FMUL.FTZ R71, R10, R71 ;  /* 0x000000470a477220 */ /* 0x000fe20000410000 */
[----:B------:R-:W-:-:S03]  /*4bc0*/  FFMA.FTZ R72, R80, R72, 1 ;  /* 0x3f80000050487423 */ /* 0x000fc60000010048 */
[----:B------:R-:W-:Y:S01]  /*4bd0*/  FFMA.FTZ R80, R3, R71, R7 ;  /* 0x0000004703507223 */ /* 0x000fe20000010007 */
[----:B---3--:R-:W-:-:S04]  /*4be0*/  FADD.FTZ R85, -R160, 1 ;  /* 0x3f800000a0557421 */ /* 0x008fc80000010100 */
[----:B------:R-:W-:Y:S01]  /*4bf0*/  FFMA.FTZ R85, R83, R85, 1 ;  /* 0x3f80000053557423 */ /* 0x000fe20000010055 */
[----:B------:R-:W-:Y:S01]  /*4c00*/  FMUL.FTZ R83, R80, -1.4426950216293334961 ;  /* 0xbfb8aa3b50537820 */ /* 0x000fe20000410000 */
[----:B------:R-:W-:Y:S01]  /*4c10*/  FMUL.FTZ R87, R87, R72 ;  /* 0x0000004857577220 */ /* 0x000fe20000410000 */
[----:B------:R-:W-:-:S04]  /*4c20*/  HADD2.F32 R72, -RZ, R73.H0_H0 ;  /* 0x20000049ff487230 */ /* 0x000fc80000004100 */
[----:B------:R-:W0:Y:S01]  /*4c30*/  MUFU.EX2 R83, R83 ;  /* 0x0000005300537308 */ /* 0x000e220000000800 */
[----:B------:R-:W-:Y:S01]  /*4c40*/  FADD.FTZ R72, -R84, R72 ;  /* 0x0000004854487221 */ /* 0x000fe20000010100 */
[----:B------:R-:W-:-:S03]  /*4c50*/  HADD2.F32 R73, -RZ, R73.H1_H1 ;  /* 0x30000049ff497230 */ /* 0x000fc60000004100 */
[----:B------:R-:W-:Y:S01]  /*4c60*/  FMUL.FTZ R72, R10, R72 ;  /* 0x000000480a487220 */ /* 0x000fe20000410000 */
[----:B------:R-:W-:-:S03]  /*4c70*/  FMUL.FTZ R88, R88, R81 ;  /* 0x0000005158587220 */ /* 0x000fc60000410000 */
[----:B------:R-:W-:Y:S01]  /*4c80*/  FFMA.FTZ R81, R4, R72, R8 ;  /* 0x0000004804517223 */ /* 0x000fe20000010008 */
[----:B------:R-:W-:Y:S01]  /*4c90*/  FMUL.FTZ R79, R98, R79 ;  /* 0x0000004f624f7220 */ /* 0x000fe20000410000 */
[----:B------:R-:W-:Y:S02]  /*4ca0*/  FADD.FTZ R73, -R84, R73 ;  /* 0x0000004954497221 */ /* 0x000fe40000010100 */
[----:B------:R-:W-:Y:S02]  /*4cb0*/  FMUL.FTZ R98, R81, -1.4426950216293334961 ;  /* 0xbfb8aa3b51627820 */ /* 0x000fe40000410000 */
[----:B------:R-:W-:Y:S01]  /*4cc0*/  FMUL.FTZ R73, R10, R73 ;  /* 0x000000490a497220 */ /* 0x000fe20000410000 */
[----:B0-----:R-:W-:Y:S01]  /*4cd0*/  FADD.FTZ R83, R83, 1 ;  /* 0x3f80000053537421 */ /* 0x001fe20000010000 */
[----:B------:R-:W-:Y:S02]  /*4ce0*/  FMUL.FTZ R85, R160, R85 ;  /* 0x00000055a0557220 */ /* 0x000fe40000410000 */
[----:B------:R-:W0:Y:S01]  /*4cf0*/  MUFU.EX2 R98, R98 ;  /* 0x0000006200627308 */ /* 0x000e220000000800 */
[----:B------:R-:W-:Y:S01]  /*4d00*/  FMUL.FTZ R99, R161, R99 ;  /* 0x00000063a1637220 */ /* 0x000fe20000410000 */
[----:B------:R-:W-:-:S06]  /*4d10*/  FADD.FTZ R161, RZ, R57 ;  /* 0x00000039ffa17221 */ /* 0x000fcc0000010000 */
[----:B------:R1:W3:Y:S01]  /*4d20*/  MUFU.RCP R160, R83 ;  /* 0x0000005300a07308 */ /* 0x0002e20000001000 */
[----:B------:R-:W-:Y:S01]  /*4d30*/  FADD.FTZ R161, R161, R152 ;  /* 0x00000098a1a17221 */ /* 0x000fe20000010000 */
[----:B-1----:R-:W-:-:S04]  /*4d40*/  FFMA.FTZ R83, R5, R73, R9 ;  /* 0x0000004905537223 */ /* 0x002fc80000010009 */
[----:B------:R-:W-:Y:S01]  /*4d50*/  FMUL.FTZ R162, R83, -1.4426950216293334961 ;  /* 0xbfb8aa3b53a27820 */ /* 0x000fe20000410000 */
[----:B------:R-:W-:-:S05]  /*4d60*/  FADD.FTZ R161, R161, R151 ;  /* 0x00000097a1a17221 */ /* 0x000fca0000010000 */
[----:B------:R-:W1:Y:S01]  /*4d70*/  MUFU.EX2 R162, R162 ;  /* 0x000000a200a27308 */ /* 0x000e620000000800 */
[----:B------:R-:W-:Y:S01]  /*4d80*/  FADD.FTZ R161, R161, R150 ;  /* 0x00000096a1a17221 */ /* 0x000fe20000010000 */
[----:B0-----:R-:W-:-:S03]  /*4d90*/  FADD.FTZ R98, R98, 1 ;  /* 0x3f80000062627421 */ /* 0x001fc60000010000 */
[----:B------:R-:W-:Y:S01]  /*4da0*/  FADD.FTZ R161, R161, R149 ;  /* 0x00000095a1a17221 */ /* 0x000fe20000010000 */
[----:B---3--:R-:W-:Y:S02]  /*4db0*/  FADD.FTZ R163, -R160, 1 ;  /* 0x3f800000a0a37421 */ /* 0x008fe40000010100 */
[----:B------:R-:W0:Y:S01]  /*4dc0*/  MUFU.RCP R98, R98 ;  /* 0x0000006200627308 */ /* 0x000e220000001000 */
[----:B------:R-:W-:Y:S01]  /*4dd0*/  FADD.FTZ R161, R161, R148 ;  /* 0x00000094a1a17221 */ /* 0x000fe20000010000 */
[----:B------:R-:W-:-:S03]  /*4de0*/  FFMA.FTZ R80, R80, R163, 1 ;  /* 0x3f80000050507423 */ /* 0x000fc600000100a3 */
[----:B------:R-:W-:Y:S01]  /*4df0*/  FADD.FTZ R161, R161, R147 ;  /* 0x00000093a1a17221 */ /* 0x000fe20000010000 */
[----:B-1----:R-:W-:-:S03]  /*4e00*/  FADD.FTZ R162, R162, 1 ;  /* 0x3f800000a2a27421 */ /* 0x002fc60000010000 */
[----:B------:R-:W-:Y:S02]  /*4e10*/  FADD.FTZ R163, R161, R146 ;  /* 0x00000092a1a37221 */ /* 0x000fe40000010000 */
[----:B------:R-:W1:Y:S02]  /*4e20*/  MUFU.RCP R161, R162 ;  /* 0x000000a200a17308 */ /* 0x000e640000001000 */
[----:B------:R-:W-:Y:S01]  /*4e30*/  FADD.FTZ R163, R163, R145 ;  /* 0x00000091a3a37221 */ /* 0x000fe20000010000 */
[----:B------:R-:W-:-:S03]  /*4e40*/  FMUL.FTZ R80, R160, R80 ;  /* 0x00000050a0507220 */ /* 0x000fc60000410000 */
[----:B------:R-:W-:Y:S01]  /*4e50*/  FADD.FTZ R163, R163, R144 ;  /* 0x00000090a3a37221 */ /* 0x000fe20000010000 */
[----:B0-----:R-:W-:-:S03]  /*4e60*/  FADD.FTZ R160, -R98, 1 ;  /* 0x3f80000062a07421 */ /* 0x001fc60000010100 */
[----:B------:R-:W-:Y:S01]  /*4e70*/  FADD.FTZ R163, R163, R143 ;  /* 0x0000008fa3a37221 */ /* 0x000fe20000010000 */
[----:B------:R-:W-:-:S03]  /*4e80*/  FFMA.FTZ R81, R81, R160, 1 ;  /* 0x3f80000051517423 */ /* 0x000fc600000100a0 */
[----:B------:R-:W-:Y:S01]  /*4e90*/  FADD.FTZ R163, R163, R142 ;  /* 0x0000008ea3a37221 */ /* 0x000fe20000010000 */
[----:B------:R-:W-:Y:S01]  /*4ea0*/  FMUL.FTZ R81, R98, R81 ;  /* 0x0000005162517220 */ /* 0x000fe20000410000 */
[----:B-1----:R-:W-:Y:S02]  /*4eb0*/  FADD.FTZ R98, -R161, 1 ;  /* 0x3f800000a1627421 */ /* 0x002fe40000010100 */
[----:B------:R-:W-:Y:S02]  /*4ec0*/  FADD.FTZ R163, R163, R141 ;  /* 0x0000008da3a37221 */ /* 0x000fe40000010000 */
[----:B------:R-:W-:Y:S02]  /*4ed0*/  FFMA.FTZ R83, R83, R98, 1 ;  /* 0x3f80000053537423 */ /* 0x000fe40000010062 */
[----:B------:R-:W-:-:S04]  /*4ee0*/  FADD.FTZ R98, R163, R140 ;  /* 0x0000008ca3627221 */ /* 0x000fc80000010000 */
[----:B------:R-:W-:Y:S01]  /*4ef0*/  FADD.FTZ R98, R98, R139 ;  /* 0x0000008b62627221 */ /* 0x000fe20000010000 */
[----:B--2---:R-:W-:-:S03]  /*4f00*/  HADD2.F32 R160, -RZ, R74.H0_H0 ;  /* 0x2000004affa07230 */ /* 0x004fc60000004100 */
[----:B------:R-:W-:Y:S01]  /*4f10*/  FADD.FTZ R98, R98, R138 ;  /* 0x0000008a62627221 */ /* 0x000fe20000010000 */
[----:B------:R-:W-:-:S03]  /*4f20*/  HADD2.F32 R74, -RZ, R74.H1_H1 ;  /* 0x3000004aff4a7230 */ /* 0x000fc60000004100 */
[----:B------:R-:W-:Y:S02]  /*4f30*/  FADD.FTZ R98, R98, R137 ;  /* 0x0000008962627221 */ /* 0x000fe40000010000 */
[----:B------:R-:W-:Y:S02]  /*4f40*/  FMUL.FTZ R82, R74, R82 ;  /* 0x000000524a527220 */ /* 0x000fe40000410000 */
        /* <DEDUP_REMOVED lines=20> */
[----:B------:R-:W-:Y:S01]  /*5090*/  FADD.FTZ R90, R90, R116 ;  /* 0x000000745a5a7221 */ /* 0x000fe20000010000 */
[----:B------:R-:W-:Y:S02]  /*50a0*/  FMUL.FTZ R116, R3, R116 ;  /* 0x0000007403747220 */ /* 0x000fe40000410000 */
[----:B------:R-:W-:Y:S01]  /*50b0*/  FADD.FTZ R74, R74, R117 ;  /* 0x000000754a4a7221 */ /* 0x000fe20000010000 */
[-C--:B------:R-:W-:Y:S01]  /*50c0*/  FFMA.FTZ R92, R47, R115.reuse, R92 ;  /* 0x000000732f5c7223 */ /* 0x080fe2000001005c */
[----:B------:R-:W-:Y:S01]  /*50d0*/  FADD.FTZ R89, R89, R115 ;  /* 0x0000007359597221 */ /* 0x000fe20000010000 */
[----:B------:R-:W-:Y:S01]  /*50e0*/  FMUL.FTZ R115, R4, R115 ;  /* 0x0000007304737220 */ /* 0x000fe20000410000 */
[----:B------:R-:W-:Y:S01]  /*50f0*/  FFMA.FTZ R97, R46, R116, R97 ;  /* 0x000000742e617223 */ /* 0x000fe20000010061 */
        /* <DEDUP_REMOVED lines=51> */
[----:B------:R-:W-:Y:S01]  /*5430*/  FMUL.FTZ R83, R161, R83 ;  /* 0x00000053a1537220 */ /* 0x000fe20000410000 */
[----:B------:R-:W-:Y:S01]  /*5440*/  FFMA.FTZ R161, R59, R104, R91 ;  /* 0x000000683ba17223 */ /* 0x000fe2000001005b */
[----:B------:R-:W-:Y:S01]  /*5450*/  FADD.FTZ R162, R90, R104 ;  /* 0x000000685aa27221 */ /* 0x000fe20000010000 */
[----:B------:R-:W-:-:S02]  /*5460*/  HADD2.F32 R98, -RZ, R75.H0_H0 ;  /* 0x2000004bff627230 */ /* 0x000fc40000004100 */
[----:B------:R-:W-:Y:S01]  /*5470*/  FMUL.FTZ R104, R3, R104 ;  /* 0x0000006803687220 */ /* 0x000fe20000410000 */
[----:B------:R-:W-:Y:S01]  /*5480*/  FFMA.FTZ R97, R58, R105, R97 ;  /* 0x000000693a617223 */ /* 0x000fe20000010061 */
[----:B------:R-:W-:Y:S01]  /*5490*/  FADD.FTZ R74, R74, R105 ;  /* 0x000000694a4a7221 */ /* 0x000fe20000010000 */
[----:B------:R-:W-:Y:S02]  /*54a0*/  HADD2.F32 R75, -RZ, R75.H1_H1 ;  /* 0x3000004bff4b7230 */ /* 0x000fe40000004100 */
[-C--:B------:R-:W-:Y:S01]  /*54b0*/  FFMA.FTZ R92, R60, R103.reuse, R92 ;  /* 0x000000673c5c7223 */ /* 0x080fe2000001005c */
[----:B------:R-:W-:Y:S01]  /*54c0*/  FADD.FTZ R164, R89, R103 ;  /* 0x0000006759a47221 */ /* 0x000fe20000010000 */
[----:B------:R-:W-:Y:S01]  /*54d0*/  FMUL.FTZ R103, R4, R103 ;  /* 0x0000006704677220 */ /* 0x000fe20000410000 */
[----:B------:R-:W-:Y:S01]  /*54e0*/  FFMA.FTZ R97, R59, R104, R97 ;  /* 0x000000683b617223 */ /* 0x000fe20000010061 */
[----:B------:R-:W-:Y:S01]  /*54f0*/  FADD.FTZ R74, R74, R104 ;  /* 0x000000684a4a7221 */ /* 0x000fe20000010000 */
[----:B------:R-:W-:Y:S01]  /*5500*/  FMUL.FTZ R88, R75, R88 ;  /* 0x000000584b587220 */ /* 0x000fe20000410000 */
[----:B-----5:R-:W-:-:S02]  /*5510*/  HADD2.F32 R75, -RZ, R76.H0_H0 ;  /* 0x2000004cff4b7230 */ /* 0x020fc40000004100 */
        /* <DEDUP_REMOVED lines=8> */
[----:B------:R-:W-:Y:S01]  /*55a0*/  FMUL.FTZ R87, R75, R87 ;  /* 0x000000574b577220 */ /* 0x000fe20000410000 */
[----:B------:R-:W-:Y:S01]  /*55b0*/  FMUL.FTZ R101, R2, R101 ;  /* 0x0000006502657220 */ /* 0x000fe20000410000 */
[----:B------:R-:W-:Y:S01]  /*55c0*/  FFMA.FTZ R97, R61, R102, R97 ;  /* 0x000000663d617223 */ /* 0x000fe20000010061 */
[----:B------:R-:W-:Y:S01]  /*55d0*/  FADD.FTZ R74, R74, R102 ;  /* 0x000000664a4a7221 */ /* 0x000fe20000010000 */
[----:B------:R-:W-:-:S02]  /*55e0*/  HADD2.F32 R75, -RZ, R77.H0_H0 ;  /* 0x2000004dff4b7230 */ /* 0x000fc40000004100 */
[-C--:B------:R-:W-:Y:S01]  /*55f0*/  FFMA.FTZ R161, R63, R100.reuse, R161 ;  /* 0x000000643fa17223 */ /* 0x080fe200000100a1 */
[----:B------:R-:W-:Y:S02]  /*5600*/  HADD2.F32 R77, -RZ, R77.H1_H1 ;  /* 0x3000004dff4d7230 */ /* 0x000fe40000004100 */
[----:B------:R-:W-:Y:S01]  /*5610*/  FADD.FTZ R162, R162, R100 ;  /* 0x00000064a2a27221 */ /* 0x000fe20000010000 */
[----:B------:R-:W-:Y:S01]  /*5620*/  FMUL.FTZ R100, R3, R100 ;  /* 0x0000006403647220 */ /* 0x000fe20000410000 */
[----:B------:R-:W-:Y:S01]  /*5630*/  FFMA.FTZ R97, R62, R101, R97 ;  /* 0x000000653e617223 */ /* 0x000fe20000010061 */
[----:B------:R-:W-:Y:S01]  /*5640*/  FADD.FTZ R74, R74, R101 ;  /* 0x000000654a4a7221 */ /* 0x000fe20000010000 */
[----:B------:R-:W-:Y:S02]  /*5650*/  HADD2.F32 R76, -RZ, R76.H1_H1 ;  /* 0x3000004cff4c7230 */ /* 0x000fe40000004100 */
[----:B------:R-:W-:Y:S01]  /*5660*/  FMUL.FTZ R83, R77, R83 ;  /* 0x000000534d537220 */ /* 0x000fe20000410000 */
[-C--:B------:R-:W-:Y:S01]  /*5670*/  FFMA.FTZ R163, R64, R99.reuse, R92 ;  /* 0x0000006340a37223 */ /* 0x080fe2000001005c */
        /* <DEDUP_REMOVED lines=9> */
[----:B------:R-:W-:-:S03]  /*5710*/  FMUL.FTZ R97, R2, R79 ;  /* 0x0000004f02617220 */ /* 0x000fc60000410000 */
[----:B------:R-:W-:Y:S01]  /*5720*/  FFMA.FTZ R77, R65, R98, R77 ;  /* 0x00000062414d7223 */ /* 0x000fe2000001004d */
[----:B------:R-:W-:Y:S01]  /*5730*/  FADD.FTZ R76, R76, R98 ;  /* 0x000000624c4c7221 */ /* 0x000fe20000010000 */
[----:B------:R-:W-:Y:S02]  /*5740*/  FMUL.FTZ R96, R3, R82 ;  /* 0x0000005203607220 */ /* 0x000fe40000410000 */
[----:B------:R-:W-:Y:S01]  /*5750*/  FFMA.FTZ R77, R66, R97, R77 ;  /* 0x00000061424d7223 */ /* 0x000fe2000001004d */
[----:B------:R-:W-:Y:S01]  /*5760*/  FADD.FTZ R76, R76, R97 ;  /* 0x000000614c4c7221 */ /* 0x000fe20000010000 */
[----:B------:R-:W-:Y:S02]  /*5770*/  FMUL.FTZ R95, R4, R85 ;  /* 0x00000055045f7220 */ /* 0x000fe40000410000 */
[----:B------:R-:W-:Y:S01]  /*5780*/  FFMA.FTZ R77, R67, R96, R77 ;  /* 0x00000060434d7223 */ /* 0x000fe2000001004d */
[----:B------:R-:W-:Y:S01]  /*5790*/  FADD.FTZ R76, R76, R96 ;  /* 0x000000604c4c7221 */ /* 0x000fe20000010000 */
[----:B------:R-:W-:-:S02]  /*57a0*/  FMUL.FTZ R94, R5, R88 ;  /* 0x00000058055e7220 */ /* 0x000fc40000410000 */
[----:B------:R-:W-:Y:S01]  /*57b0*/  FFMA.FTZ R77, R68, R95, R77 ;  /* 0x0000005f444d7223 */ /* 0x000fe2000001004d */
[----:B------:R-:W-:Y:S01]  /*57c0*/  FADD.FTZ R76, R76, R95 ;  /* 0x0000005f4c4c7221 */ /* 0x000fe20000010000 */
[----:B------:R-:W-:Y:S02]  /*57d0*/  FMUL.FTZ R93, R2, R87 ;  /* 0x00000057025d7220 */ /* 0x000fe40000410000 */
[----:B------:R-:W-:Y:S01]  /*57e0*/  FFMA.FTZ R77, R69, R94, R77 ;  /* 0x0000005e454d7223 */ /* 0x000fe2000001004d */
[----:B------:R-:W-:Y:S01]  /*57f0*/  FADD.FTZ R76, R76, R94 ;  /* 0x0000005e4c4c7221 */ /* 0x000fe20000010000 */
[----:B------:R-:W-:Y:S01]  /*5800*/  FMUL.FTZ R81, R75, R81 ;  /* 0x000000514b517220 */ /* 0x000fe20000410000 */
[----:B------:R-:W-:Y:S01]  /*5810*/  FMUL.FTZ R92, R3, R80 ;  /* 0x00000050035c7220 */ /* 0x000fe20000410000 */
[----:B------:R-:W-:Y:S01]  /*5820*/  FFMA.FTZ R77, R70, R93, R77 ;  /* 0x0000005d464d7223 */ /* 0x000fe2000001004d */
[----:B------:R-:W-:Y:S01]  /*5830*/  FADD.FTZ R76, R76, R93 ;  /* 0x0000005d4c4c7221 */ /* 0x000fe20000010000 */
[----:B------:R-:W-:-:S02]  /*5840*/  FMUL.FTZ R74, R4, R81 ;  /* 0x00000051044a7220 */ /* 0x000fc40000410000 */
[----:B------:R-:W-:Y:S01]  /*5850*/  FFMA.FTZ R77, R71, R92, R77 ;  /* 0x0000005c474d7223 */ /* 0x000fe2000001004d */
[----:B------:R-:W-:Y:S01]  /*5860*/  FADD.FTZ R76, R76, R92 ;  /* 0x0000005c4c4c7221 */ /* 0x000fe20000010000 */
[----:B------:R-:W-:Y:S02]  /*5870*/  FMUL.FTZ R75, R5, R83 ;  /* 0x00000053054b7220 */ /* 0x000fe40000410000 */
[----:B------:R-:W-:Y:S01]  /*5880*/  FFMA.FTZ R77, R72, R74, R77 ;  /* 0x0000004a484d7223 */ /* 0x000fe2000001004d */
[----:B------:R-:W-:-:S03]  /*5890*/  FADD.FTZ R76, R76, R74 ;  /* 0x0000004a4c4c7221 */ /* 0x000fc60000010000 */
[----:B------:R-:W-:Y:S01]  /*58a0*/  FFMA.FTZ R77, R73, R75, R77 ;  /* 0x0000004b494d7223 */ /* 0x000fe2000001004d */
[----:B------:R-:W-:Y:S01]  /*58b0*/  FADD.FTZ R76, R76, R75 ;  /* 0x0000004b4c4c7221 */ /* 0x000fe20000010000 */
[----:B------:R-:W-:-:S04]  /*58c0*/  UIADD3 UR10, UP0, UPT, UR10, 0x90, URZ ;  /* 0x000000900a0a7890 */ /* 0x000fc8000ff1e0ff */
[----:B------:R0:W-:Y:S01]  /*58d0*/  STS.64 [R155], R76 ;  /* 0x0000004c9b007388 */ /* 0x0001e20000000a00 */
[----:B------:R-:W-:Y:S02]  /*58e0*/  UIADD3.X UR5, UPT, UPT, URZ, UR5, URZ, UP0, !UPT ;  /* 0x00000005ff057290 */ /* 0x000fe400087fe4ff */
[----:B------:R-:W-:Y:S01]  /*58f0*/  UISETP.GE.U32.AND UP0, UPT, UR10, UR18, UPT ;  /* 0x000000120a00728c */ /* 0x000fe2000bf06070 */
[----:B------:R-:W-:-:S03]  /*5900*/  FFMA.FTZ R90, R65, R78, R90 ;  /* 0x0000004e415a7223 */ /* 0x000fc6000001005a */
[----:B------:R-:W-:Y:S01]  /*5910*/  UISETP.GE.AND.EX UP0, UPT, UR5, UR11, UPT, UP0 ;  /* 0x0000000b0500728c */ /* 0x000fe2000bf06300 */
        /* <DEDUP_REMOVED lines=11> */
[----:B0-----:R-:W-:Y:S01]  /*59d0*/  FADD.FTZ R77, R160, R87 ;  /* 0x00000057a04d7221 */ /* 0x001fe20000010000 */
[----:B------:R-:W-:Y:S01]  /*59e0*/  FFMA.FTZ R80, R72, R81, R163 ;  /* 0x0000005148507223 */ /* 0x000fe200000100a3 */
[----:B------:R-:W-:Y:S01]  /*59f0*/  FFMA.FTZ R82, R73, R83, R90 ;  /* 0x0000005349527223 */ /* 0x000fe2000001005a */
[----:B------:R-:W-:Y:S01]  /*5a00*/  FFMA.FTZ R76, R70, R87, R91 ;  /* 0x00000057464c7223 */ /* 0x000fe2000001005b */
[----:B------:R-:W-:Y:S01]  /*5a10*/  FADD.FTZ R81, R164, R81 ;  /* 0x00000051a4517221 */ /* 0x000fe20000010000 */
[----:B------:R-:W-:Y:S01]  /*5a20*/  BAR.SYNC.DEFER_BLOCKING 0x0 ;  /* 0x0000000000007b1d */ /* 0x000fe20000010000 */
[----:B------:R-:W-:Y:S01]  /*5a30*/  ISETP.GT.U32.AND P1, PT, R157, 0x7, PT ;  /* 0x000000079d00780c */ /* 0x000fe20003f24070 */
[----:B------:R-:W-:Y:S01]  /*5a40*/  FADD.FTZ R83, R89, R83 ;  /* 0x0000005359537221 */ /* 0x000fe20000010000 */
[----:B------:R-:W-:-:S02]  /*5a50*/  LOP3.LUT P0, RZ, R157, 0x3fb, RZ, 0xc0, !PT ;  /* 0x000003fb9dff7812 */ /* 0x000fc4000780c0ff */
[----:B------:R-:W-:Y:S01]  /*5a60*/  SHF.R.U32.HI R160, RZ, 0x2, R157 ;  /* 0x00000002ffa07819 */ /* 0x000fe2000001169d */
        /* <DEDUP_REMOVED lines=19> */
[----:B------:R0:W-:Y:S03]  /*5ba0*/  STS.64 [R87], R82 ;  /* 0x0000005257007388 */ /* 0x0001e60000000a00 */
[----:B------:R-:W-:-:S04]  /*5bb0*/  SHF.L.U32 R85, R85, 0x3, RZ ;  /* 0x0000000355557819 */ /* 0x000fc800000006ff */
[----:B------:R-:W-:-:S04]  /*5bc0*/  LOP3.LUT R85, R85, 0x18, RZ, 0xc0, !PT ;  /* 0x0000001855557812 */ /* 0x000fc800078ec0ff */
[----:B------:R-:W-:Y:S01]  /*5bd0*/  IADD3 R85, PT, PT, R85, UR8, RZ ;  /* 0x0000000855557c10 */ /* 0x000fe2000fffe0ff */
[----:B------:R-:W-:Y:S01]  /*5be0*/  USHF.R.U32.HI UR8, URZ, 0x3, UR9 ;  /* 0x00000003ff087899 */ /* 0x000fe20008011609 */
[----:B0-----:R-:W-:Y:S02]  /*5bf0*/  MOV R87, UR16 ;  /* 0x0000001000577c02 */ /* 0x001fe40008000f00 */
        /* <DEDUP_REMOVED lines=12> */
[----:B0-----:R-:W-:-:S05]  /*5cc0*/  MOV R85, UR8 ;  /* 0x0000000800557c02 */ /* 0x001fca0008000f00 */
[----:B------:R-:W-:-:S04]  /*5cd0*/  IMAD R85, R85, 0xa00, R157 ;  /* 0x00000a0055557824 */ /* 0x000fc800078e029d */
[----:B------:R-:W-:-:S05]  /*5ce0*/  IMAD R85, R87, 0x140, R85 ;  /* 0x0000014057557824 */ /* 0x000fca00078e0255 */
[----:B------:R-:W-:Y:S01]  /*5cf0*/  SHF.L.U32 R85, R85, 0x1, RZ ;  /* 0x0000000155557819 */ /* 0x000fe200000006ff */
[----:B-1----:R-:W-:Y:S01]  /*5d00*/  FADD.FTZ R88, R90, R88 ;  /* 0x000000585a587221 */ /* 0x002fe20000010000 */
[----:B------:R-:W-:Y:S02]  /*5d10*/  FADD.FTZ R89, R91, R89 ;  /* 0x000000595b597221 */ /* 0x000fe40000010000 */
[----:B------:R-:W0:Y:S02]  /*5d20*/  LDC.64 R90, c[0x0][0x3d0] ;  /* 0x0000f400ff5a7b82 */ /* 0x000e240000000a00 */
[----:B0-----:R-:W-:-:S05]  /*5d30*/  IMAD.WIDE.U32 R90, R85, 0x4, R90 ;  /* 0x00000004555a7825 */ /* 0x001fca00078e005a */
[----:B------:R0:W-:Y:S02]  /*5d40*/  STG.E.64 desc[UR14][R90.64+0x1200], R88 ;  /* 0x001200585a007986 */ /* 0x0001e4000c101b0e */
.L_x_1041:
[----:B------:R-:W-:Y:S01]  /*5d50*/  BSSY.RECONVERGENT B0, `(.L_x_1042) ;  /* 0x00000d8000007945 */ /* 0x000fe20003800200 */
[----:B------:R-:W-:Y:S02]  /*5d60*/  MOV R87, RZ ;  /* 0x000000ff00577202 */ /* 0x000fe40000000f00 */
[----:B0-----:R-:W-:Y:S01]  /*5d70*/  MOV R90, RZ ;  /* 0x000000ff005a7202 */ /* 0x001fe20000000f00 */
[----:B------:R-:W-:Y:S06]  /*5d80*/  @P1 BRA `(.L_x_1043) ;  /* 0x0000000c00501947 */ /* 0x000fec0003800000 */
[----:B------:R-:W2:Y:S04]  /*5d90*/  LDL R91, [R1+0x54] ;  /* 0x00005400015b7983 */ /* 0x000ea80000100800 */
[----:B------:R-:W3:Y:S04]  /*5da0*/  LDL R162, [R1+0x50] ;  /* 0x0000500001a27983 */ /* 0x000ee80000100800 */
[----:B------:R-:W4:Y:S01]  /*5db0*/  LDL R161, [R1+0x4c] ;  /* 0x00004c0001a17983 */ /* 0x000f220000100800 */
[----:B------:R-:W-:Y:S01]  /*5dc0*/  MOV R85, UR16 ;  /* 0x0000001000557c02 */ /* 0x000fe20008000f00 */
[----:B------:R-:W-:Y:S01]  /*5dd0*/  UIMAD UR8, UR16, 0x140, URZ ;  /* 0x00000140100878a4 */ /* 0x000fe2000f8e02ff */
[----:B------:R-:W-:Y:S01]  /*5de0*/  MOV R87, 0xa0 ;  /* 0x000000a000577802 */ /* 0x000fe20000000f00 */
[----:B------:R-:W0:Y:S01]  /*5df0*/  S2R R88, SR_CgaCtaId ;  /* 0x0000000000587919 */ /* 0x000e220000008800 */
[----:B------:R-:W-:-:S02]  /*5e00*/  LEA R85, R85, R160, 0x1 ;  /* 0x000000a055557211 */ /* 0x000fc400078e08ff */
[----:B------:R-:W-:Y:S01]  /*5e10*/  SHF.L.U32 R155, R157, 0x3, RZ ;  /* 0x000000039d9b7819 */ /* 0x000fe200000006ff */
[----:B------:R-:W5:Y:S02]  /*5e20*/  LDL R163, [R1+0x48] ;  /* 0x0000480001a37983 */ /* 0x000f640000100800 */
[----:B------:R-:W-:Y:S01]  /*5e30*/  IMAD R85, R85, R87, -UR8 ;  /* 0x8000000855557e24 */ /* 0x000fe2000f8e0257 */
[----:B------:R-:W-:Y:S01]  /*5e40*/  MOV R87, 0x400 ;  /* 0x0000040000577802 */ /* 0x000fe20000000f00 */
[----:B------:R-:W5:Y:S01]  /*5e50*/  LDL R164, [R1+0x38] ;  /* 0x0000380001a47983 */ /* 0x000f620000100800 */
[----:B------:R-:W-:Y:S02]  /*5e60*/  LOP3.LUT R155, R155, 0x18, RZ, 0xc0, !PT ;  /* 0x000000189b9b7812 */ /* 0x000fe400078ec0ff */
[----:B------:R-:W-:-:S04]  /*5e70*/  IADD3 R87, PT, PT, R87, 0x2800, RZ ;  /* 0x0000280057577810 */ /* 0x000fc80007ffe0ff */
[----:B0-----:R-:W-:Y:S02]  /*5e80*/  LEA R87, R88, R87, 0x18 ;  /* 0x0000005758577211 */ /* 0x001fe400078ec0ff */
[----:B------:R-:W-:-:S05]  /*5e90*/  SHF.R.U32.HI R88, RZ, 0x2, R85 ;  /* 0x00000002ff587819 */ /* 0x000fca0000011655 */
[----:B------:R-:W-:-:S05]  /*5ea0*/  IMAD R88, R88, 0x28, R87 ;  /* 0x0000002858587824 */ /* 0x000fca00078e0257 */
        /* <DEDUP_REMOVED lines=60> */
[----:B-1----:R-:W-:-:S03]  /*6270*/  FADD.FTZ R90, R90, R88 ;  /* 0x000000585a5a7221 */ /* 0x002fc60000010000 */
[----:B------:R-:W5:Y:S01]  /*6280*/  LDL R88, [R1+0x3c] ;  /* 0x00003c0001587983 */ /* 0x000f620000100800 */
[----:B------:R-:W-:-:S03]  /*6290*/  FADD.FTZ R91, R91, R89 ;  /* 0x000000595b5b7221 */ /* 0x000fc60000010000 */
[----:B-----5:R-:W0:Y:S02]  /*62a0*/  LDS.64 R88, [R88] ;  /* 0x0000000058587984 */ /* 0x020e240000000a00 */
[----:B0-----:R-:W-:Y:S01]  /*62b0*/  FADD.FTZ R90, R90, R88 ;  /* 0x000000585a5a7221 */ /* 0x001fe20000010000 */
[----:B------:R-:W-:Y:S02]  /*62c0*/  FADD.FTZ R91, R91, R89 ;  /* 0x000000595b5b7221 */ /* 0x000fe40000010000 */
[----:B------:R0:W1:Y:S04]  /*62d0*/  LDS.64 R88, [R164] ;  /* 0x00000000a4587984 */ /* 0x0000680000000a00 */
[----:B0-----:R-:W5:Y:S01]  /*62e0*/  LDL R164, [R1+0x24] ;  /* 0x0000240001a47983 */ /* 0x001f620000100800 */
[----:B-1----:R-:W-:Y:S01]  /*62f0*/  FADD.FTZ R90, R90, R88 ;  /* 0x000000585a5a7221 */ /* 0x002fe20000010000 */
[----:B------:R-:W-:-:S02]  /*6300*/  FADD.FTZ R91, R91, R89 ;  /* 0x000000595b5b7221 */ /* 0x000fc40000010000 */
[----:B----4-:R0:W1:Y:S04]  /*6310*/  LDS.64 R88, [R163] ;  /* 0x00000000a3587984 */ /* 0x0100680000000a00 */
[----:B0-----:R-:W4:Y:S01]  /*6320*/  LDL R163, [R1+0x20] ;  /* 0x0000200001a37983 */ /* 0x001f220000100800 */
[----:B-1----:R-:W-:Y:S01]  /*6330*/  FADD.FTZ R90, R90, R88 ;  /* 0x000000585a5a7221 */ /* 0x002fe20000010000 */
[----:B------:R-:W-:Y:S02]  /*6340*/  FADD.FTZ R91, R91, R89 ;  /* 0x000000595b5b7221 */ /* 0x000fe40000010000 */
[----:B--2---:R0:W1:Y:S04]  /*6350*/  LDS.64 R88, [R162] ;  /* 0x00000000a2587984 */ /* 0x0040680000000a00 */
[----:B0-----:R-:W2:Y:S01]  /*6360*/  LDL R162, [R1+0x1c] ;  /* 0x00001c0001a27983 */ /* 0x001ea20000100800 */
[----:B-1----:R-:W-:Y:S01]  /*6370*/  FADD.FTZ R90, R90, R88 ;  /* 0x000000585a5a7221 */ /* 0x002fe20000010000 */
[----:B------:R-:W-:-:S02]  /*6380*/  FADD.FTZ R91, R91, R89 ;  /* 0x000000595b5b7221 */ /* 0x000fc40000010000 */
        /* <DEDUP_REMOVED lines=21> */
[----:B0-----:R-:W3:Y:S01]  /*64e0*/  LDL R161, [R1] ;  /* 0x0000000001a17983 */ /* 0x001ee20000100800 */
[----:B-1----:R-:W-:-:S03]  /*64f0*/  FADD.FTZ R90, R90, R88 ;  /* 0x000000585a5a7221 */ /* 0x002fc60000010000 */
[----:B------:R-:W5:Y:S01]  /*6500*/  LDL R88, [R1+0x14] ;  /* 0x0000140001587983 */ /* 0x000f620000100800 */
[----:B------:R-:W-:-:S03]  /*6510*/  FADD.FTZ R91, R91, R89 ;  /* 0x000000595b5b7221 */ /* 0x000fc60000010000 */
[----:B-----5:R-:W0:Y:S02]  /*6520*/  LDS.64 R88, [R88] ;  /* 0x0000000058587984 */ /* 0x020e240000000a00 */
[----:B0-----:R-:W-:Y:S02]  /*6530*/  FADD.FTZ R90, R90, R88 ;  /* 0x000000585a5a7221 */ /* 0x001fe40000010000 */
[----:B------:R-:W5:Y:S01]  /*6540*/  LDL R88, [R1+0x10] ;  /* 0x0000100001587983 */ /* 0x000f620000100800 */
[----:B------:R-:W-:-:S03]  /*6550*/  FADD.FTZ R91, R91, R89 ;  /* 0x000000595b5b7221 */ /* 0x000fc60000010000 */
[----:B-----5:R-:W0:Y:S02]  /*6560*/  LDS.64 R88, [R88] ;  /* 0x0000000058587984 */ /* 0x020e240000000a00 */
        /* <DEDUP_REMOVED lines=79> */
[----:B------:R-:W-:-:S05]  /*6a60*/  IMAD R85, R85, 0x28, R87 ;  /* 0x0000002855557824 */ /* 0x000fca00078e0257 */
[----:B------:R-:W-:Y:S01]  /*6a70*/  IADD3 R85, PT, PT, R155, R85, RZ ;  /* 0x000000559b557210 */ /* 0x000fe20007ffe0ff */
[----:B0-----:R-:W-:Y:S01]  /*6a80*/  FADD.FTZ R90, R90, R88 ;  /* 0x000000585a5a7221 */ /* 0x001fe20000010000 */
[----:B------:R-:W-:-:S03]  /*6a90*/  FADD.FTZ R91, R91, R89 ;  /* 0x000000595b5b7221 */ /* 0x000fc60000010000 */
[----:B------:R-:W0:Y:S02]  /*6aa0*/  LDS.64 R88, [R85] ;  /* 0x0000000055587984 */ /* 0x000e240000000a00 */
[----:B0-----:R-:W-:Y:S01]  /*6ab0*/  FADD.FTZ R90, R90, R88 ;  /* 0x000000585a5a7221 */ /* 0x001fe20000010000 */
[----:B------:R-:W-:-:S07]  /*6ac0*/  FADD.FTZ R87, R91, R89 ;  /* 0x000000595b577221 */ /* 0x000fce0000010000 */
.L_x_1043:
[----:B------:R-:W-:Y:S05]  /*6ad0*/  BSYNC.RECONVERGENT B0 ;  /* 0x0000000000007941 */ /* 0x000fea0003800200 */
.L_x_1042:
[----:B------:R-:W0:Y:S04]  /*6ae0*/  SHFL.BFLY PT, R88, R90, 0x2, 0x1f ;  /* 0x0c401f005a587f89 */ /* 0x000e2800000e0000 */
[----:B------:R-:W1:Y:S01]  /*6af0*/  SHFL.BFLY PT, R85, R87, 0x2, 0x1f ;  /* 0x0c401f0057557f89 */ /* 0x000e6200000e0000 */
[----:B------:R-:W2:Y:S01]  /*6b00*/  @!P0 S2R R91, SR_CgaCtaId ;  /* 0x00000000005b8919 */ /* 0x000ea20000008800 */
[----:B0-----:R-:W-:Y:S01]  /*6b10*/  FADD.FTZ R90, R88, R90 ;  /* 0x0000005a585a7221 */ /* 0x001fe20000010000 */
[----:B-1----:R-:W-:-:S04]  /*6b20*/  FADD.FTZ R87, R85, R87 ;  /* 0x0000005755577221 */ /* 0x002fc80000010000 */
[----:B------:R-:W0:Y:S01]  /*6b30*/  SHFL.BFLY PT, R88, R90, 0x1, 0x1f ;  /* 0x0c201f005a587f89 */ /* 0x000e2200000e0000 */
[----:B------:R-:W-:-:S03]  /*6b40*/  @!P0 MOV R85, 0x400 ;  /* 0x0000040000558802 */ /* 0x000fc60000000f00 */
[----:B------:R-:W1:Y:S01]  /*6b50*/  SHFL.BFLY PT, R89, R87, 0x1, 0x1f ;  /* 0x0c201f0057597f89 */ /* 0x000e6200000e0000 */
[----:B------:R-:W-:-:S04]  /*6b60*/  @!P0 IADD3 R85, PT, PT, R85, 0x3480, RZ ;  /* 0x0000348055558810 */ /* 0x000fc80007ffe0ff */
        /* <DEDUP_REMOVED lines=23> */
.L_x_1046:
        /* <DEDUP_REMOVED lines=8> */
.L_x_1045:
[----:B------:R-:W-:Y:S05]  /*6d60*/  WARPSYNC.ALL ;  /* 0x0000000000007948 */ /* 0x000fea0003800000 */
[----:B------:R-:W-:Y:S06]  /*6d70*/  BAR.SYNC.DEFER_BLOCKING 0x0 ;  /* 0x0000000000007b1d */ /* 0x000fec0000010000 */
[----:B------:R-:W-:Y:S05]  /*6d80*/  BRA `(.L_x_1047) ;  /* 0x0000000000047947 */ /* 0x000fea0003800000 */
.L_x_1044:
[----:B------:R-:W-:Y:S06]  /*6d90*/  BAR.SYNC.DEFER_BLOCKING 0x0 ;  /* 0x0000000000007b1d */ /* 0x000fec0000010000 */
.L_x_1047:
[----:B------:R-:W-:Y:S01]  /*6da0*/  ISETP.GT.U32.AND P0, PT, R157, 0x1, PT ;  /* 0x000000019d00780c */ /* 0x000fe20003f04070 */
[----:B------:R-:W-:-:S12]  /*6db0*/  BSSY.RECONVERGENT B0, `(.L_x_1048) ;  /* 0x0000012000007945 */ /* 0x000fd80003800200 */
[----:B------:R-:W-:Y:S05]  /*6dc0*/  @P0 BRA `(.L_x_1049) ;  /* 0x0000000000400947 */ /* 0x000fea0003800000 */
[----:B------:R-:W1:Y:S01]  /*6dd0*/  S2UR UR13, SR_CgaCtaId ;  /* 0x00000000000d79c3 */ /* 0x000e620000008800 */
[----:B------:R-:W-:Y:S01]  /*6de0*/  UMOV UR8, 0x400 ;  /* 0x0000040000087882 */ /* 0x000fe20000000000 */
[----:B0-----:R-:W-:Y:S01]  /*6df0*/  MOV R85, UR4 ;  /* 0x0000000400557c02 */ /* 0x001fe20008000f00 */
[----:B------:R-:W-:Y:S02]  /*6e00*/  UIADD3 UR12, UPT, UPT, UR8, 0x3480, URZ ;  /* 0x00003480080c7890 */ /* 0x000fe4000fffe0ff */
[----:B------:R-:W-:Y:S01]  /*6e10*/  UIADD3 UR8, UPT, UPT, UR8, 0x34a0, URZ ;  /* 0x000034a008087890 */ /* 0x000fe2000fffe0ff */
[----:B------:R-:W-:Y:S01]  /*6e20*/  LEA R85, R85, R157, 0x1 ;  /* 0x0000009d55557211 */ /* 0x000fe200078e08ff */
[----:B-1----:R-:W-:Y:S02]  /*6e30*/  ULEA UR12, UR13, UR12, 0x18 ;  /* 0x0000000c0d0c7291 */ /* 0x002fe4000f8ec0ff */
[----:B------:R-:W-:-:S04]  /*6e40*/  ULEA UR8, UR13, UR8, 0x18 ;  /* 0x000000080d087291 */ /* 0x000fc8000f8ec0ff */
[----:B------:R-:W-:-:S05]  /*6e50*/  LEA R85, R85, UR12, 0x3 ;  /* 0x0000000c55557c11 */ /* 0x000fca000f8e18ff */
[----:B------:R0:W1:Y:S02]  /*6e60*/  LDS.64 R88, [R85] ;  /* 0x0000000055587984 */ /* 0x0000640000000a00 */
[----:B0-----:R-:W-:Y:S01]  /*6e70*/  LEA R85, R157, UR8, 0x3 ;  /* 0x000000089d557c11 */ /* 0x001fe2000f8e18ff */
[----:B-1----:R-:W-:Y:S01]  /*6e80*/  FADD.FTZ R88, RZ, R88 ;  /* 0x00000058ff587221 */ /* 0x002fe20000010000 */
[----:B------:R-:W-:-:S03]  /*6e90*/  FADD.FTZ R89, RZ, R89 ;  /* 0x00000059ff597221 */ /* 0x000fc60000010000 */
[----:B------:R-:W-:Y:S01]  /*6ea0*/  FMUL.FTZ R88, R88, 9.7656251455191522837e-05 ;  /* 0x38cccccd58587820 */ /* 0x000fe20000410000 */
[----:B------:R-:W-:-:S05]  /*6eb0*/  FMUL.FTZ R89, R89, 9.7656251455191522837e-05 ;  /* 0x38cccccd59597820 */ /* 0x000fca0000410000 */
[----:B------:R1:W-:Y:S02]  /*6ec0*/  STS.64 [R85], R88 ;  /* 0x0000005855007388 */ /* 0x0003e40000000a00 */
.L_x_1049:
[----:B------:R-:W-:Y:S05]  /*6ed0*/  BSYNC.RECONVERGENT B0 ;  /* 0x0000000000007941 */ /* 0x000fea0003800200 */
.L_x_1048:
[----:B------:R-:W2:Y:S08]  /*6ee0*/  S2UR UR12, SR_CgaCtaId ;  /* 0x00000000000c79c3 */ /* 0x000eb00000008800 */
[----:B------:R-:W-:Y:S01]  /*6ef0*/  BAR.SYNC.DEFER_BLOCKING 0x0 ;  /* 0x0000000000007b1d */ /* 0x000fe20000010000 */
[----:B01----:R-:W-:Y:S01]  /*6f00*/  MOV R85, UR16 ;  /* 0x0000001000557c02 */ /* 0x003fe20008000f00 */
[----:B------:R-:W-:Y:S01]  /*6f10*/  HADD2.F32 R86, -RZ, R86.H0_H0 ;  /* 0x20000056ff567230 */ /* 0x000fe20000004100 */
[----:B------:R-:W-:-:S03]  /*6f20*/  ULOP3.LUT UR4, UR4, 0x1, URZ, 0x3c, !UPT ;  /* 0x0000000104047892 */ /* 0x000fc6000f8e3cff */
[----:B------:R-:W-:Y:S01]  /*6f30*/  UMOV UR8, 0x400 ;  /* 0x0000040000087882 */ /* 0x000fe20000000000 */
[----:B------:R-:W-:Y:S01]  /*6f40*/  IMAD R85, R85, -0x2, R156 ;  /* 0xfffffffe55557824 */ /* 0x000fe200078e029c */
[----:B------:R-:W-:Y:S01]  /*6f50*/  UIADD3 UR8, UPT, UPT, UR8, 0x34a0, URZ ;  /* 0x000034a008087890 */ /* 0x000fe2000fffe0ff */
[----:B------:R-:W-:-:S04]  /*6f60*/  FADD.FTZ R86, -R84, R86 ;  /* 0x0000005654567221 */ /* 0x000fc80000010100 */
[----:B------:R-:W-:Y:S01]  /*6f70*/  FMUL.FTZ R86, R10, R86 ;  /* 0x000000560a567220 */ /* 0x000fe20000410000 */
[----:B--2---:R-:W-:Y:S01]  /*6f80*/  ULEA UR8, UR12, UR8, 0x18 ;  /* 0x000000080c087291 */ /* 0x004fe2000f8ec0ff */
[----:B------:R-:W0:Y:S05]  /*6f90*/  LDCU.64 UR12, c[0x0][0x380] ;  /* 0x00007000ff0c77ac */ /* 0x000e2a0008000a00 */
[----:B------:R-:W-:-:S05]  /*6fa0*/  LEA R85, R85, UR8, 0x3 ;  /* 0x0000000855557c11 */ /* 0x000fca000f8e18ff */
[----:B------:R-:W1:Y:S02]  /*6fb0*/  LDS.64 R88, [R85] ;  /* 0x0000000055587984 */ /* 0x000e640000000a00 */
[--C-:B-1----:R-:W-:Y:S01]  /*6fc0*/  FADD.FTZ R57, R57, -R88.reuse ;  /* 0x8000005839397221 */ /* 0x102fe20000010000 */
        /* <DEDUP_REMOVED lines=8> */
[--C-:B------:R-:W-:Y:S01]  /*7050*/  FADD.FTZ R139, R139, -R88.reuse ;  /* 0x800000588b8b7221 */ /* 0x100fe20000010000 */
        /* <DEDUP_REMOVED lines=59> */
[----:B------:R-:W-:Y:S01]  /*7410*/  FFMA.FTZ R148, R15, -R89, R148 ;  /* 0x800000590f947223 */ /* 0x000fe20000010094 */
[C---:B------:R-:W-:Y:S01]  /*7420*/  FMUL.FTZ R14, R10.reuse, R57 ;  /* 0x000000390a0e7220 */ /* 0x040fe20000410000 */
[----:B------:R-:W-:Y:S01]  /*7430*/  FMUL.FTZ R15, R10, R152 ;  /* 0x000000980a0f7220 */ /* 0x000fe20000410000 */
[-C--:B------:R-:W-:Y:S01]  /*7440*/  FFMA.FTZ R139, R24, -R89.reuse, R139 ;  /* 0x80000059188b7223 */ /* 0x080fe2000001008b */
        /* <DEDUP_REMOVED lines=62> */
[----:B------:R-:W-:Y:S01]  /*7830*/  FMUL.FTZ R20, R10, R25 ;  /* 0x000000190a147220 */ /* 0x000fe20000410000 */
[----:B------:R-:W-:Y:S01]  /*7840*/  IADD3.X R13, PT, PT, R154, UR13, RZ, P0, !PT ;  /* 0x0000000d9a0d7c10 */ /* 0x000fe200087fe4ff */
        /* <DEDUP_REMOVED lines=62> */
[----:B------:R-:W-:Y:S02]  /*7c30*/  F2FP.F16.F32.PACK_AB R18, R23, R18 ;  /* 0x000000121712723e */ /* 0x000fe400000000ff */
[----:B------:R-:W-:Y:S02]  /*7c40*/  F2FP.F16.F32.PACK_AB R20, R22, R137 ;  /* 0x000000891614723e */ /* 0x000fe400000000ff */
[----:B------:R-:W-:Y:S01]  /*7c50*/  F2FP.F16.F32.PACK_AB R51, R52, R107 ;  /* 0x0000006b3433723e */ /* 0x000fe200000000ff */
[----:B------:R1:W-:Y:S01]  /*7c60*/  STG.E.64 desc[UR14][R12.64+0xf000], R18 ;  /* 0x00f000120c007986 */ /* 0x0003e2000c101b0e */
[----:B------:R-:W-:Y:S02]  /*7c70*/  F2FP.F16.F32.PACK_AB R10, R148, R149 ;  /* 0x00000095940a723e */ /* 0x000fe400000000ff */
[----:B------:R-:W-:Y:S02]  /*7c80*/  F2FP.F16.F32.PACK_AB R11, R146, R147 ;  /* 0x00000093920b723e */ /* 0x000fe400000000ff */
[----:B------:R-:W-:-:S02]  /*7c90*/  F2FP.F16.F32.PACK_AB R17, R0, R143 ;  /* 0x0000008f0011723e */ /* 0x000fc400000000ff */
[----:B------:R-:W-:Y:S01]  /*7ca0*/  F2FP.F16.F32.PACK_AB R21, R24, R21 ;  /* 0x000000151815723e */ /* 0x000fe200000000ff */
[----:B------:R1:W-:Y:S01]  /*7cb0*/  STG.E.64 desc[UR14][R12.64+0x5000], R10 ;  /* 0x0050000a0c007986 */ /* 0x0003e2000c101b0e */
[----:B------:R-:W-:Y:S02]  /*7cc0*/  F2FP.F16.F32.PACK_AB R22, R26, R133 ;  /* 0x000000851a16723e */ /* 0x000fe400000000ff */
[----:B------:R-:W-:Y:S01]  /*7cd0*/  F2FP.F16.F32.PACK_AB R23, R28, R131 ;  /* 0x000000831c17723e */ /* 0x000fe200000000ff */
[----:B------:R1:W-:Y:S01]  /*7ce0*/  STG.E.64 desc[UR14][R12.64+0xa000], R16 ;  /* 0x00a000100c007986 */ /* 0x0003e2000c101b0e */
[----:B0-----:R-:W-:Y:S02]  /*7cf0*/  F2FP.F16.F32.PACK_AB R14, R30, R129 ;  /* 0x000000811e0e723e */ /* 0x001fe400000000ff */
        /* <DEDUP_REMOVED lines=26> */
[----:B------:R-:W-:-:S03]  /*7ea0*/  F2FP.F16.F32.PACK_AB R53, R68, R53 ;  /* 0x000000354435723e */ /* 0x000fc600000000ff */
[----:B------:R1:W-:Y:S04]  /*7eb0*/  STG.E.64 desc[UR14][R12.64+0x41000], R58 ;  /* 0x0410003a0c007986 */ /* 0x0003e8000c101b0e */
[----:B------:R1:W-:Y:S04]  /*7ec0*/  STG.E.64 desc[UR14][R12.64+0x46000], R62 ;  /* 0x0460003e0c007986 */ /* 0x0003e8000c101b0e */
[----:B------:R1:W-:Y:S01]  /*7ed0*/  STG.E.64 desc[UR14][R12.64+0x4b000], R52 ;  /* 0x04b000340c007986 */ /* 0x0003e2000c101b0e */
[----:B------:R-:W-:Y:S05]  /*7ee0*/  BRA.U !UP0, `(.L_x_1050) ;  /* 0xffffff8d08847547 */ /* 0x000fea000b83ffff */
.L_x_1040:
        /* <DEDUP_REMOVED lines=34> */
.L_x_1060:
        /* <DEDUP_REMOVED lines=22> */
.L_x_1055:
        /* <DEDUP_REMOVED lines=21> */
.L_x_1054:
[----:B------:R-:W-:Y:S05]  /*83c0*/  BSYNC.RECONVERGENT B1 ;  /* 0x0000000000017941 */ /* 0x000fea0003800200 */
.L_x_1053:
        /* <DEDUP_REMOVED lines=24> */
.L_x_1052:
[----:B------:R-:W-:Y:S05]  /*8550*/  BSYNC.RECONVERGENT B0 ;  /* 0x0000000000007941 */ /* 0x000fea0003800200 */
.L_x_1051:
[----:B------:R0:W-:Y:S01]  /*8560*/  STS [R12], R7 ;  /* 0x000000070c007388 */ /* 0x0001e20000000800 */
[----:B------:R-:W1:Y:S01]  /*8570*/  LDC.64 R8, c[0x0][0x388] ;  /* 0x0000e200ff087b82 */ /* 0x000e620000000a00 */
[----:B------:R-:W-:Y:S02]  /*8580*/  ISETP.GT.U32.AND P0, PT, R29, 0x9, PT ;  /* 0x000000091d00780c */ /* 0x000fe40003f04070 */
[----:B------:R0:W-:Y:S01]  /*8590*/  STS [R12+0x500], R6 ;  /* 0x000500060c007388 */ /* 0x0001e20000000800 */
[----:B------:R-:W-:-:S04]  /*85a0*/  MOV R16, R28 ;  /* 0x0000001c00107202 */ /* 0x000fc80000000f00 */
[----:B------:R-:W2:Y:S08]  /*85b0*/  LDC.64 R10, c[0x0][0x390] ;  /* 0x0000e400ff0a7b82 */ /* 0x000eb00000000a00 */
[----:B0-----:R-:W-:Y:S06]  /*85c0*/  BAR.SYNC.DEFER_BLOCKING 0x0 ;  /* 0x0000000000007b1d */ /* 0x001fec0000010000 */
.L_x_1059:
        /* <DEDUP_REMOVED lines=31> */
.L_x_1070:
        /* <DEDUP_REMOVED lines=11> */
.L_x_1058:
[----:B------:R-:W-:Y:S05]  /*8870*/  BSYNC.RECONVERGENT B0 ;  /* 0x0000000000007941 */ /* 0x000fea0003800200 */
.L_x_1057:
        /* <DEDUP_REMOVED lines=9> */
.L_x_1056:
        /* <DEDUP_REMOVED lines=8> */
.L_x_1062:
[----:B------:R-:W-:Y:S05]  /*8990*/  BSYNC B0 ;  /* 0x0000000000007941 */ /* 0x000fea0003800000 */
.L_x_1061:
        /* <DEDUP_REMOVED lines=8> */
.L_x_1063:
[----:B------:R-:W-:Y:S01]  /*8a20*/  FADD.FTZ R7, R7, R4 ;  /* 0x0000000407077221 */ /* 0x000fe20000010000 */
[----:B------:R-:W-:-:S04]  /*8a30*/  HFMA2 R23, -RZ, RZ, 0, 2.384185791015625e-07 ;  /* 0x00000004ff177431 */ /* 0x000fc800000001ff */
[----:B------:R-:W-:Y:S02]  /*8a40*/  MOV R26, R7 ;  /* 0x00000007001a7202 */ /* 0x000fe40000000f00 */
[----:B------:R-:W-:-:S07]  /*8a50*/  MOV R6, R22 ;  /* 0x0000001600067202 */ /* 0x000fce0000000f00 */
[----:B------:R-:W-:Y:S05]  /*8a60*/  WARPSYNC.COLLECTIVE R21, `(.L_x_1064) ;  /* 0x0000000015087348 */ /* 0x000fea0003c00000 */
[----:B------:R0:W1:Y:S02]  /*8a70*/  SHFL.BFLY P2, R22, R26, R23, R30 ;  /* 0x0c0000171a167389 */ /* 0x000064000004001e */
[----:B01----:R-:W-:Y:S05]  /*8a80*/  ENDCOLLECTIVE ;  /* 0x000000000000791b */ /* 0x003fea0003800000 */
.L_x_1064:
[----:B------:R-:W-:-:S05]  /*8a90*/  FADD.FTZ R6, R6, R5 ;  /* 0x0000000506067221 */ /* 0x000fca0000010000 */
[----:B------:R-:W-:Y:S02]  /*8aa0*/  MOV R26, R6 ;  /* 0x00000006001a7202 */ /* 0x000fe40000000f00 */
[----:B------:R-:W-:-:S07]  /*8ab0*/  MOV R18, R22 ;  /* 0x0000001600127202 */ /* 0x000fce0000000f00 */
[----:B------:R-:W-:Y:S05]  /*8ac0*/  WARPSYNC.COLLECTIVE R21, `(.L_x_1065) ;  /* 0x0000000015087348 */ /* 0x000fea0003c00000 */
[----:B------:R0:W1:Y:S02]  /*8ad0*/  SHFL.BFLY P2, R22, R26, R23, R30 ;  /* 0x0c0000171a167389 */ /* 0x000064000004001e */
[----:B01----:R-:W-:Y:S05]  /*8ae0*/  ENDCOLLECTIVE ;  /* 0x000000000000791b */ /* 0x003fea0003800000 */
.L_x_1065:
[----:B------:R-:W-:Y:S01]  /*8af0*/  FADD.FTZ R18, R7, R18 ;  /* 0x0000001207127221 */ /* 0x000fe20000010000 */
[----:B------:R-:W-:-:S04]  /*8b00*/  HFMA2 R23, -RZ, RZ, 0, 1.1920928955078125e-07 ;  /* 0x00000002ff177431 */ /* 0x000fc800000001ff */
[----:B------:R-:W-:Y:S02]  /*8b10*/  MOV R26, R18 ;  /* 0x00000012001a7202 */ /* 0x000fe40000000f00 */
[----:B------:R-:W-:-:S07]  /*8b20*/  MOV R17, R22 ;  /* 0x0000001600117202 */ /* 0x000fce0000000f00 */
[----:B------:R-:W-:Y:S05]  /*8b30*/  WARPSYNC.COLLECTIVE R21, `(.L_x_1066) ;  /* 0x0000000015087348 */ /* 0x000fea0003c00000 */
[----:B------:R0:W1:Y:S02]  /*8b40*/  SHFL.BFLY P2, R22, R26, R23, R30 ;  /* 0x0c0000171a167389 */ /* 0x000064000004001e */
[----:B01----:R-:W-:Y:S05]  /*8b50*/  ENDCOLLECTIVE ;  /* 0x000000000000791b */ /* 0x003fea0003800000 */
.L_x_1066:
[----:B------:R-:W-:-:S05]  /*8b60*/  FADD.FTZ R17, R6, R17 ;  /* 0x0000001106117221 */ /* 0x000fca0000010000 */
[----:B------:R-:W-:Y:S02]  /*8b70*/  MOV R26, R17 ;  /* 0x00000011001a7202 */ /* 0x000fe40000000f00 */
[----:B------:R-:W-:-:S07]  /*8b80*/  MOV R19, R22 ;  /* 0x0000001600137202 */ /* 0x000fce0000000f00 */
[----:B------:R-:W-:Y:S05]  /*8b90*/  WARPSYNC.COLLECTIVE R21, `(.L_x_1067) ;  /* 0x0000000015087348 */ /* 0x000fea0003c00000 */
[----:B------:R0:W1:Y:S02]  /*8ba0*/  SHFL.BFLY P2, R22, R26, R23, R30 ;  /* 0x0c0000171a167389 */ /* 0x000064000004001e */
[----:B01----:R-:W-:Y:S05]  /*8bb0*/  ENDCOLLECTIVE ;  /* 0x000000000000791b */ /* 0x003fea0003800000 */
.L_x_1067:
[----:B------:R-:W-:Y:S01]  /*8bc0*/  FADD.FTZ R19, R18, R19 ;  /* 0x0000001312137221 */ /* 0x000fe20000010000 */
[----:B------:R-:W-:-:S04]  /*8bd0*/  HFMA2 R23, -RZ, RZ, 0, 5.9604644775390625e-08 ;  /* 0x00000001ff177431 */ /* 0x000fc800000001ff */
[----:B------:R-:W-:Y:S02]  /*8be0*/  MOV R26, R19 ;  /* 0x00000013001a7202 */ /* 0x000fe40000000f00 */
[----:B------:R-:W-:-:S07]  /*8bf0*/  MOV R4, R22 ;  /* 0x0000001600047202 */ /* 0x000fce0000000f00 */
[----:B------:R-:W-:Y:S05]  /*8c00*/  WARPSYNC.COLLECTIVE R21, `(.L_x_1068) ;  /* 0x0000000015087348 */ /* 0x000fea0003c00000 */
[----:B------:R0:W1:Y:S02]  /*8c10*/  SHFL.BFLY P2, R22, R26, R23, R30 ;  /* 0x0c0000171a167389 */ /* 0x000064000004001e */
[----:B01----:R-:W-:Y:S05]  /*8c20*/  ENDCOLLECTIVE ;  /* 0x000000000000791b */ /* 0x003fea0003800000 */
.L_x_1068:
[----:B------:R-:W-:-:S05]  /*8c30*/  FADD.FTZ R4, R17, R4 ;  /* 0x0000000411047221 */ /* 0x000fca0000010000 */
[----:B------:R-:W-:Y:S02]  /*8c40*/  MOV R26, R4 ;  /* 0x00000004001a7202 */ /* 0x000fe40000000f00 */
[----:B------:R-:W-:-:S07]  /*8c50*/  MOV R20, R22 ;  /* 0x0000001600147202 */ /* 0x000fce0000000f00 */
[----:B------:R-:W-:Y:S05]  /*8c60*/  WARPSYNC.COLLECTIVE R21, `(.L_x_1069) ;  /* 0x0000000015087348 */ /* 0x000fea0003c00000 */
[----:B------:R0:W1:Y:S02]  /*8c70*/  SHFL.BFLY P2, R22, R26, R23, R30 ;  /* 0x0c0000171a167389 */ /* 0x000064000004001e */
[----:B01----:R-:W-:Y:S05]  /*8c80*/  ENDCOLLECTIVE ;  /* 0x000000000000791b */ /* 0x003fea0003800000 */
.L_x_1069:
[----:B------:R-:W-:Y:S01]  /*8c90*/  FADD.FTZ R20, R19, R20 ;  /* 0x0000001413147221 */ /* 0x000fe20000010000 */
[----:B------:R-:W-:Y:S01]  /*8ca0*/  MOV R5, R22 ;  /* 0x0000001600057202 */ /* 0x000fe20000000f00 */
[----:B------:R-:W-:Y:S06]  /*8cb0*/  BRA `(.L_x_1070) ;  /* 0xfffffff800c07947 */ /* 0x000fec000383ffff */
.L_x_1071:
        /* <DEDUP_REMOVED lines=12> */
.L_x_1157:


//--------------------- .text._ZN13group_norm_v214gn_cuda_kernelI6__halfLi320ELi1ELi32ELi80ELi64ELb0ELi64ELi80ELi80ELi4ELb0ELi116ELb0ELb0ENS_16CompileConditionILi1000EEEEEvPT_PKS4_S7_S7_flPfS8_Pj --------------------------
	.section	.text._ZN13group_norm_v214gn_cuda_kernelI6__halfLi320ELi1ELi32ELi80ELi64ELb0ELi64ELi80ELi80ELi4ELb0ELi116ELb0ELb0ENS_16CompileConditionILi1000EEEEEvPT_PKS4_S7_S7_flPfS8_Pj,"ax",@progbits
	.align	128
        .global         _ZN13group_norm_v214gn_cuda_kernelI6__halfLi320ELi1ELi32ELi80ELi64ELb0ELi64ELi80ELi80ELi4ELb0ELi116ELb0ELb0ENS_16CompileConditionILi1000EEEEEvPT_PKS4_S7_S7_flPfS8_Pj
        .type           _ZN13group_norm_v214gn_cuda_kernelI6__halfLi320ELi1ELi32ELi80ELi64ELb0ELi64ELi80ELi80ELi4ELb0ELi116ELb0ELb0ENS_16CompileConditionILi1000EEEEEvPT_PKS4_S7_S7_flPfS8_Pj,@function
        .size           _ZN13group_norm_v214gn_cuda_kernelI6__halfLi320ELi1ELi32ELi80ELi64ELb0ELi64ELi80ELi80ELi4ELb0ELi116ELb0ELb0ENS_16CompileConditionILi1000EEEEEvPT_PKS4_S7_S7_flPfS8_Pj,(.L_x_1158 - _ZN13group_norm_v214gn_cuda_kernelI6__halfLi320ELi1ELi32ELi80ELi64ELb0ELi64ELi80ELi80ELi4ELb0ELi116ELb0ELb0ENS_16CompileConditionILi1000EEEEEvPT_PKS4_S7_S7_flPfS8_Pj)
        .other          _ZN13group_norm_v214gn_cuda_kernelI6__halfLi320ELi1ELi32ELi80ELi64ELb0ELi64ELi80ELi80ELi4ELb0ELi116ELb0ELb0ENS_16CompileConditionILi1000EEEEEvPT_PKS4_S7_S7_flPfS8_Pj,@"STO_CUDA_ENTRY STV_DEFAULT"
_ZN13group_norm_v214gn_cuda_kernelI6__halfLi320ELi1ELi32ELi80ELi64ELb0ELi64ELi80ELi80ELi4ELb0ELi116ELb0ELb0ENS_16CompileConditionILi1000EEEEEvPT_PKS4_S7_S7_flPfS8_Pj:
.text._ZN13group_norm_v214gn_cuda_kernelI6__halfLi320ELi1ELi32ELi80ELi64ELb0ELi64ELi80ELi80ELi4ELb0ELi116ELb0ELb0ENS_16CompileConditionILi1000EEEEEvPT_PKS4_S7_S7_flPfS8_Pj:
[----:B------:R-:W-:Y:S01]  /*0000*/  LDC R1, c[0x0][0x37c] ;  /* 0x0000df00ff017b82 */ /* 0x000fe20000000800 */
[----:B------:R-:W0:Y:S01]  /*0010*/  S2R R28, SR_TID.X ;  /* 0x00000000001c7919 */ /* 0x000e220000002100 */
[----:B------:R-:W-:Y:S01]  /*0020*/  HFMA2 R31, -RZ, RZ, 0, 0 ;  /* 0x00000000ff1f7431 */ /* 0x000fe200000001ff */
        /* <DEDUP_REMOVED lines=37> */
[--C-:B--2---:R-:W-:Y:S02]  /*0280*/  HADD2.F32 R0, -RZ, R6.reuse.H0_H0 ;  /* 0x20000006ff007230 */ /* 0x104fe40000004100 */
[----:B------:R-:W-:Y:S02]  /*0290*/  HADD2.F32 R9, -RZ, R6.H1_H1 ;  /* 0x30000006ff097230 */ /* 0x000fe40000004100 */
[--C-:B------:R-:W-:Y:S02]  /*02a0*/  HADD2.F32 R8, -RZ, R7.reuse.H0_H0 ;  /* 0x20000007ff087230 */ /* 0x100fe40000004100 */
[----:B0-----:R-:W-:Y:S01]  /*02b0*/  FADD.FTZ R4, RZ, R0 ;  /* 0x00000000ff047221 */ /* 0x001fe20000010000 */
[----:B------:R-:W-:Y:S01]  /*02c0*/  FFMA.FTZ R6, R0, R0, RZ ;  /* 0x0000000000067223 */ /* 0x000fe200000100ff */
[----:B------:R-:W-:Y:S02]  /*02d0*/  HADD2.F32 R7, -RZ, R7.H1_H1 ;  /* 0x30000007ff077230 */ /* 0x000fe40000004100 */
[----:B------:R-:W-:Y:S01]  /*02e0*/  FADD.FTZ R5, R4, R9 ;  /* 0x0000000904057221 */ /* 0x000fe20000010000 */
[----:B------:R-:W-:Y:S01]  /*02f0*/  FFMA.FTZ R15, R9, R9, R6 ;  /* 0x00000009090f7223 */ /* 0x000fe20000010006 */
[----:B---3--:R-:W-:-:S02]  /*0300*/  HADD2.F32 R6, -RZ, R2.H0_H0 ;  /* 0x20000002ff067230 */ /* 0x008fc40000004100 */
[----:B------:R-:W-:Y:S01]  /*0310*/  FADD.FTZ R4, R5, R8 ;  /* 0x0000000805047221 */ /* 0x000fe20000010000 */
[----:B------:R-:W-:Y:S01]  /*0320*/  FFMA.FTZ R12, R8, R8, R15 ;  /* 0x00000008080c7223 */ /* 0x000fe2000001000f */
[----:B------:R-:W-:Y:S02]  /*0330*/  HADD2.F32 R5, -RZ, R2.H1_H1 ;  /* 0x30000002ff057230 */ /* 0x000fe40000004100 */
[----:B------:R-:W-:Y:S01]  /*0340*/  FADD.FTZ R15, R4, R7 ;  /* 0x00000007040f7221 */ /* 0x000fe20000010000 */
[----:B------:R-:W-:Y:S01]  /*0350*/  FFMA.FTZ R25, R7, R7, R12 ;  /* 0x0000000707197223 */ /* 0x000fe2000001000c */
[--C-:B------:R-:W-:Y:S02]  /*0360*/  HADD2.F32 R4, -RZ, R3.reuse.H0_H0 ;  /* 0x20000003ff047230 */ /* 0x100fe40000004100 */
[----:B------:R-:W-:Y:S01]  /*0370*/  FADD.FTZ R2, R15, R6 ;  /* 0x000000060f027221 */ /* 0x000fe20000010000 */
[----:B------:R-:W-:Y:S01]  /*0380*/  FFMA.FTZ R12, R6, R6, R25 ;  /* 0x00000006060c7223 */ /* 0x000fe20000010019 */
[----:B------:R-:W-:-:S02]  /*0390*/  HADD2.F32 R3, -RZ, R3.H1_H1 ;  /* 0x30000003ff037230 */ /* 0x000fc40000004100 */
[----:B------:R-:W-:Y:S01]  /*03a0*/  FADD.FTZ R15, R2, R5 ;  /* 0x00000005020f7221 */ /* 0x000fe20000010000 */
[----:B------:R-:W-:Y:S01]  /*03b0*/  FFMA.FTZ R25, R5, R5, R12 ;  /* 0x0000000505197223 */ /* 0x000fe2000001000c */
[--C-:B------:R-:W-:Y:S02]  /*03c0*/  HADD2.F32 R2, -RZ, R20.reuse.H0_H0 ;  /* 0x20000014ff027230 */ /* 0x100fe40000004100 */
[----:B------:R-:W-:Y:S01]  /*03d0*/  FADD.FTZ R12, R15, R4 ;  /* 0x000000040f0c7221 */ /* 0x000fe20000010000 */
[----:B------:R-:W-:Y:S01]  /*03e0*/  FFMA.FTZ R24, R4, R4, R25 ;  /* 0x0000000404187223 */ /* 0x000fe20000010019 */
[----:B------:R-:W-:Y:S02]  /*03f0*/  HADD2.F32 R15, -RZ, R20.H1_H1 ;  /* 0x30000014ff0f7230 */ /* 0x000fe40000004100 */
[----:B------:R-:W-:Y:S01]  /*0400*/  FADD.FTZ R25, R12, R3 ;  /* 0x000000030c197221 */ /* 0x000fe20000010000 */
[----:B------:R-:W-:Y:S01]  /*0410*/  FFMA.FTZ R27, R3, R3, R24 ;  /* 0x00000003031b7223 */ /* 0x000fe20000010018 */
[----:B------:R-:W-:-:S02]  /*0420*/  HADD2.F32 R12, -RZ, R21.H0_H0 ;  /* 0x20000015ff0c7230 */ /* 0x000fc40000004100 */
[----:B------:R-:W-:Y:S01]  /*0430*/  FADD.FTZ R20, R25, R2 ;  /* 0x0000000219147221 */ /* 0x000fe20000010000 */
[----:B------:R-:W-:Y:S01]  /*0440*/  FFMA.FTZ R24, R2, R2, R27 ;  /* 0x0000000202187223 */ /* 0x000fe2000001001b */
[----:B------:R-:W-:Y:S02]  /*0450*/  HADD2.F32 R29, -RZ, R23.H1_H1 ;  /* 0x30000017ff1d7230 */ /* 0x000fe40000004100 */
        /* <DEDUP_REMOVED lines=11> */
[----:B------:R-:W-:Y:S02]  /*0510*/  HADD2.F32 R26, -RZ, R23.H0_H0 ;  /* 0x20000017ff1a7230 */ /* 0x000fe40000004100 */
[----:B------:R-:W-:Y:S01]  /*0520*/  FADD.FTZ R21, R20, R27 ;  /* 0x0000001b14157221 */ /* 0x000fe20000010000 */
[----:B------:R-:W-:-:S03]  /*0530*/  FFMA.FTZ R33, R27, R27, R22 ;  /* 0x0000001b1b217223 */ /* 0x000fc60000010016 */
        /* <DEDUP_REMOVED lines=55> */
.L_x_1084:
[----:B------:R-:W-:Y:S01]  /*08b0*/  ISETP.NE.AND P0, PT, R28, RZ, PT ;  /* 0x000000ff1c00720c */ /* 0x000fe20003f05270 */
[----:B0--3--:R-:W-:-:S12]  /*08c0*/  FADD.FTZ R22, R35, R21 ;  /* 0x0000001523167221 */ /* 0x009fd80000010000 */
[----:B------:R-:W0:Y:S01]  /*08d0*/  @!P0 S2R R32, SR_CgaCtaId ;  /* 0x0000000000208919 */ /* 0x000e220000008800 */
[----:B------:R-:W-:Y:S01]  /*08e0*/  @!P0 FMUL.FTZ R20, R20, 0.00019531250291038304567 ;  /* 0x394ccccd14148820 */ /* 0x000fe20000410000 */
[----:B------:R-:W-:-:S03]  /*08f0*/  @!P0 MOV R23, 0x400 ;  /* 0x0000040000178802 */ /* 0x000fc60000000f00 */
[----:B------:R-:W-:-:S04]  /*0900*/  @!P0 FMUL.FTZ R21, R20, R20 ;  /* 0x0000001414158220 */ /* 0x000fc80000410000 */
[----:B------:R-:W-:-:S05]  /*0910*/  @!P0 FFMA.FTZ R21, R22, 0.00019531250291038304567, -R21 ;  /* 0x394ccccd16158823 */ /* 0x000fca0000010815 */
[----:B------:R-:W-:Y:S02]  /*0920*/  @!P0 FMNMX.FTZ R21, RZ, R21, !PT ;  /* 0x00000015ff158209 */ /* 0x000fe40007810000 */
[----:B0-----:R-:W-:-:S05]  /*0930*/  @!P0 LEA R23, R32, R23, 0x18 ;  /* 0x0000001720178211 */ /* 0x001fca00078ec0ff */
[----:B------:R0:W-:Y:S02]  /*0940*/  @!P0 STS.64 [R23+0x50], R20 ;  /* 0x0000501417008388 */ /* 0x0001e40000000a00 */
.L_x_1072:
        /* <DEDUP_REMOVED lines=18> */
.L_x_1075:
[----:B------:R-:W-:Y:S05]  /*0a70*/  BSYNC.RECONVERGENT B0 ;  /* 0x0000000000007941 */ /* 0x000fea0003800200 */
.L_x_1074:
[----:B------:R-:W1:Y:S01]  /*0a80*/  S2UR UR5, SR_CgaCtaId ;  /* 0x00000000000579c3 */ /* 0x000e620000008800 */
[----:B------:R-:W-:Y:S01]  /*0a90*/  LOP3.LUT R30, R30, 0xffff, RZ, 0xc0, !PT ;  /* 0x0000ffff1e1e7812 */ /* 0x000fe200078ec0ff */
[----:B------:R-:W-:Y:S02]  /*0aa0*/  UMOV UR4, 0x400 ;  /* 0x0000040000047882 */ /* 0x000fe40000000000 */
[----:B------:R-:W-:Y:S02]  /*0ab0*/  UIADD3 UR4, UPT, UPT, UR4, 0x50, URZ ;  /* 0x0000005004047890 */ /* 0x000fe4000fffe0ff */
[----:B------:R-:W-:-:S05]  /*0ac0*/  IMAD R30, R30, 0xcccd, RZ ;  /* 0x0000cccd1e1e7824 */ /* 0x000fca00078e02ff */
[----:B------:R-:W-:Y:S01]  /*0ad0*/  LEA.HI R13, R30, -R13, RZ, 0xa ;  /* 0x8000000d1e0d7211 */ /* 0x000fe200078f50ff */
[----:B-1----:R-:W-:-:S06]  /*0ae0*/  ULEA UR4, UR5, UR4, 0x18 ;  /* 0x0000000405047291 */ /* 0x002fcc000f8ec0ff */
[----:B0-----:R-:W-:-:S05]  /*0af0*/  LEA R20, R13, UR4, 0x3 ;  /* 0x000000040d147c11 */ /* 0x001fca000f8e18ff */
[----:B------:R-:W0:Y:S01]  /*0b00*/  LDCU UR4, c[0x0][0x3a0] ;  /* 0x00007400ff0477ac */ /* 0x000e220008000800 */
[----:B------:R-:W0:Y:S02]  /*0b10*/  LDS.64 R20, [R20] ;  /* 0x0000000014147984 */ /* 0x000e240000000a00 */
[----:B0-----:R-:W-:Y:S01]  /*0b20*/  FADD.FTZ R13, R21, UR4 ;  /* 0x00000004150d7e21 */ /* 0x001fe20008010000 */
[----:B------:R-:W0:Y:S01]  /*0b30*/  LDCU.64 UR4, c[0x0][0x380] ;  /* 0x00007000ff0477ac */ /* 0x000e220008000a00 */
[--C-:B------:R-:W-:Y:S01]  /*0b40*/  FADD.FTZ R0, R0, -R20.reuse ;  /* 0x8000001400007221 */ /* 0x100fe20000010000 */
[--C-:B------:R-:W-:Y:S01]  /*0b50*/  FADD.FTZ R6, R6, -R20.reuse ;  /* 0x8000001406067221 */ /* 0x100fe20000010000 */
[--C-:B------:R-:W-:Y:S01]  /*0b60*/  FADD.FTZ R32, R24, -R20.reuse ;  /* 0x8000001418207221 */ /* 0x100fe20000010000 */
[--C-:B------:R-:W-:Y:S01]  /*0b70*/  FADD.FTZ R9, R9, -R20.reuse ;  /* 0x8000001409097221 */ /* 0x100fe20000010000 */
[----:B------:R-:W1:Y:S01]  /*0b80*/  MUFU.RSQ R13, R13 ;  /* 0x0000000d000d7308 */ /* 0x000e620000001400 */
        /* <DEDUP_REMOVED lines=12> */
[----:B-----5:R-:W-:-:S02]  /*0c50*/  HADD2.F32 R3, -RZ, R18.H0_H0 ;  /* 0x20000012ff037230 */ /* 0x020fc40000004100 */
[----:B------:R-:W-:Y:S02]  /*0c60*/  HADD2.F32 R20, -RZ, R16.H0_H0 ;  /* 0x20000010ff147230 */ /* 0x000fe40000004100 */
[C---:B-1----:R-:W-:Y:S01]  /*0c70*/  FMUL.FTZ R5, R13.reuse, R0 ;  /* 0x000000000d057220 */ /* 0x042fe20000410000 */
[C---:B------:R-:W-:Y:S01]  /*0c80*/  FMUL.FTZ R0, R13.reuse, R6 ;  /* 0x000000060d007220 */ /* 0x040fe20000410000 */
[C---:B------:R-:W-:Y:S01]  /*0c90*/  FMUL.FTZ R7, R13.reuse, R2 ;  /* 0x000000020d077220 */ /* 0x040fe20000410000 */
[----:B------:R-:W-:Y:S01]  /*0ca0*/  FMUL.FTZ R15, R13, R24 ;  /* 0x000000180d0f7220 */ /* 0x000fe20000410000 */
[--C-:B------:R-:W-:Y:S01]  /*0cb0*/  FFMA.FTZ R6, R5, R3, R20.reuse ;  /* 0x0000000305067223 */ /* 0x100fe20000010014 */
        /* <DEDUP_REMOVED lines=12> */
[----:B------:R-:W-:Y:S01]  /*0d80*/  FFMA.FTZ R5, R3, R0, R20 ;  /* 0x0000000003057223 */ /* 0x000fe20000010014 */
[----:B------:R-:W-:-:S02]  /*0d90*/  HADD2.F32 R13, -RZ, R18.H1_H1 ;  /* 0x30000012ff0d7230 */ /* 0x000fc40000004100 */
[C-C-:B------:R-:W-:Y:S01]  /*0da0*/  FFMA.FTZ R0, R3.reuse, R7, R20.reuse ;  /* 0x0000000703007223 */ /* 0x140fe20000010014 */
[----:B------:R-:W-:Y:S02]  /*0db0*/  HADD2.F32 R16, -RZ, R16.H1_H1 ;  /* 0x30000010ff107230 */ /* 0x000fe40000004100 */
[----:B------:R-:W-:Y:S01]  /*0dc0*/  FFMA.FTZ R20, R3, R15, R20 ;  /* 0x0000000f03147223 */ /* 0x000fe20000010014 */
[----:B------:R-:W-:Y:S01]  /*0dd0*/  HADD2.F32 R3, -RZ, R19.H0_H0 ;  /* 0x20000013ff037230 */ /* 0x000fe20000004100 */
[----:B0-----:R-:W-:Y:S01]  /*0de0*/  IADD3 R2, P0, PT, R11, UR4, RZ ;  /* 0x000000040b027c10 */ /* 0x001fe2000ff1e0ff */
[----:B------:R-:W-:Y:S02]  /*0df0*/  HADD2.F32 R15, -RZ, R17.H0_H0 ;  /* 0x20000011ff0f7230 */ /* 0x000fe40000004100 */
[--C-:B------:R-:W-:Y:S01]  /*0e00*/  FFMA.FTZ R9, R9, R13, R16.reuse ;  /* 0x0000000d09097223 */ /* 0x100fe20000010010 */
[----:B------:R-:W-:Y:S02]  /*0e10*/  HADD2.F32 R19, -RZ, R19.H1_H1 ;  /* 0x30000013ff137230 */ /* 0x000fe40000004100 */
[----:B------:R-:W-:Y:S01]  /*0e20*/  FFMA.FTZ R22, R13, R22, R16 ;  /* 0x000000160d167223 */ /* 0x000fe20000010010 */
[----:B------:R-:W-:-:S02]  /*0e30*/  HADD2.F32 R17, -RZ, R17.H1_H1 ;  /* 0x30000011ff117230 */ /* 0x000fc40000004100 */
[C-C-:B------:R-:W-:Y:S01]  /*0e40*/  FFMA.FTZ R7, R13.reuse, R30, R16.reuse ;  /* 0x0000001e0d077223 */ /* 0x140fe20000010010 */
[----:B------:R-:W-:Y:S01]  /*0e50*/  FFMA.FTZ R13, R13, R34, R16 ;  /* 0x000000220d0d7223 */ /* 0x000fe20000010010 */
[--C-:B------:R-:W-:Y:S01]  /*0e60*/  FFMA.FTZ R16, R8, R3, R15.reuse ;  /* 0x0000000308107223 */ /* 0x100fe2000001000f */
[C-C-:B------:R-:W-:Y:S01]  /*0e70*/  FFMA.FTZ R4, R3.reuse, R4, R15.reuse ;  /* 0x0000000403047223 */ /* 0x140fe2000001000f */
[C-C-:B------:R-:W-:Y:S01]  /*0e80*/  FFMA.FTZ R12, R3.reuse, R12, R15.reuse ;  /* 0x0000000c030c7223 */ /* 0x140fe2000001000f */
[----:B------:R-:W-:Y:S01]  /*0e90*/  FFMA.FTZ R26, R3, R26, R15 ;  /* 0x0000001a031a7223 */ /* 0x000fe2000001000f */
[--C-:B------:R-:W-:Y:S01]  /*0ea0*/  FFMA.FTZ R11, R14, R19, R17.reuse ;  /* 0x000000130e0b7223 */ /* 0x100fe20000010011 */
[C-C-:B------:R-:W-:Y:S01]  /*0eb0*/  FFMA.FTZ R15, R19.reuse, R28, R17.reuse ;  /* 0x0000001c130f7223 */ /* 0x140fe20000010011 */
[C-C-:B------:R-:W-:Y:S01]  /*0ec0*/  FFMA.FTZ R21, R19.reuse, R32, R17.reuse ;  /* 0x0000002013157223 */ /* 0x140fe20000010011 */
[----:B------:R-:W-:Y:S01]  /*0ed0*/  FFMA.FTZ R17, R19, R36, R17 ;  /* 0x0000002413117223 */ /* 0x000fe20000010011 */
[----:B------:R-:W-:-:S02]  /*0ee0*/  F2FP.F16.F32.PACK_AB R8, R9, R6 ;  /* 0x000000060908723e */ /* 0x000fc400000000ff */
[----:B------:R-:W-:Y:S02]  /*0ef0*/  F2FP.F16.F32.PACK_AB R9, R11, R16 ;  /* 0x000000100b09723e */ /* 0x000fe400000000ff */
[----:B------:R-:W-:Y:S02]  /*0f00*/  F2FP.F16.F32.PACK_AB R14, R22, R5 ;  /* 0x00000005160e723e */ /* 0x000fe400000000ff */
[----:B------:R-:W-:Y:S02]  /*0f10*/  F2FP.F16.F32.PACK_AB R15, R15, R4 ;  /* 0x000000040f0f723e */ /* 0x000fe400000000ff */
[----:B------:R-:W-:Y:S02]  /*0f20*/  IADD3.X R3, PT, PT, R10, UR5, RZ, P0, !PT ;  /* 0x000000050a037c10 */ /* 0x000fe400087fe4ff */
[----:B------:R-:W-:Y:S02]  /*0f30*/  F2FP.F16.F32.PACK_AB R4, R7, R0 ;  /* 0x000000000704723e */ /* 0x000fe400000000ff */
[----:B------:R-:W-:Y:S01]  /*0f40*/  F2FP.F16.F32.PACK_AB R5, R21, R12 ;  /* 0x0000000c1505723e */ /* 0x000fe200000000ff */
[----:B------:R-:W-:Y:S01]  /*0f50*/  STG.E.64 desc[UR6][R2.64], R8 ;  /* 0x0000000802007986 */ /* 0x000fe2000c101b06 */
[----:B------:R-:W-:-:S02]  /*0f60*/  F2FP.F16.F32.PACK_AB R16, R13, R20 ;  /* 0x000000140d10723e */ /* 0x000fc400000000ff */
[----:B------:R-:W-:Y:S01]  /*0f70*/  F2FP.F16.F32.PACK_AB R17, R17, R26 ;  /* 0x0000001a1111723e */ /* 0x000fe200000000ff */
[----:B------:R-:W-:Y:S04]  /*0f80*/  STG.E.64 desc[UR6][R2.64+0x14000], R14 ;  /* 0x0140000e02007986 */ /* 0x000fe8000c101b06 */
[----:B------:R-:W-:Y:S04]  /*0f90*/  STG.E.64 desc[UR6][R2.64+0x28000], R4 ;  /* 0x0280000402007986 */ /* 0x000fe8000c101b06 */
[----:B------:R-:W-:Y:S01]  /*0fa0*/  STG.E.64 desc[UR6][R2.64+0x3c000], R16 ;  /* 0x03c0001002007986 */ /* 0x000fe2000c101b06 */
[----:B------:R-:W-:Y:S05]  /*0fb0*/  EXIT ;  /* 0x000000000000794d */ /* 0x000fea0003800000 */
.L_x_1073:
[----:B------:R-:W-:Y:S01]  /*0fc0*/  HFMA2 R32, -RZ, RZ, 0, 4.76837158203125e-07 ;  /* 0x00000008ff207431 */ /* 0x000fe200000001ff */
[----:B0-----:R-:W-:Y:S02]  /*0fd0*/  MOV R22, 0xffffffff ;  /* 0xffffffff00167802 */ /* 0x001fe40000000f00 */
[----:B-1----:R-:W-:Y:S02]  /*0fe0*/  MOV R33, R20 ;  /* 0x0000001400217202 */ /* 0x002fe40000000f00 */
[----:B------:R-:W-:-:S07]  /*0ff0*/  MOV R23, 0x1f ;  /* 0x0000001f00177802 */ /* 0x000fce0000000f00 */
[----:B-----5:R-:W-:Y:S05]  /*1000*/  WARPSYNC.COLLECTIVE R22, `(.L_x_1076) ;  /* 0x0000000016087348 */ /* 0x020fea0003c00000 */
[----:B------:R0:W1:Y:S02]  /*1010*/  SHFL.BFLY P0, R22, R33, R32, R23 ;  /* 0x0c00002021167389 */ /* 0x0000640000000017 */
[----:B01---5:R-:W-:Y:S05]  /*1020*/  ENDCOLLECTIVE ;  /* 0x000000000000791b */ /* 0x023fea0003800000 */
.L_x_1076:
[----:B------:R-:W-:Y:S02]  /*1030*/  MOV R33, R21 ;  /* 0x0000001500217202 */ /* 0x000fe40000000f00 */
[----:B------:R-:W-:Y:S02]  /*1040*/  MOV R35, R22 ;  /* 0x0000001600237202 */ /* 0x000fe40000000f00 */
[----:B------:R-:W-:-:S03]  /*1050*/  MOV R22, 0xffffffff ;  /* 0xffffffff00167802 */ /* 0x000fc60000000f00 */
[----:B------:R-:W-:-:S07]  /*1060*/  FADD.FTZ R20, R35, R20 ;  /* 0x0000001423147221 */ /* 0x000fce0000010000 */
[----:B------:R-:W-:Y:S05]  /*1070*/  WARPSYNC.COLLECTIVE R22, `(.L_x_1077) ;  /* 0x0000000016087348 */ /* 0x000fea0003c00000 */
[----:B------:R0:W1:Y:S02]  /*1080*/  SHFL.BFLY P0, R22, R33, R32, R23 ;  /* 0x0c00002021167389 */ /* 0x0000640000000017 */
[----:B01----:R-:W-:Y:S05]  /*1090*/  ENDCOLLECTIVE ;  /* 0x000000000000791b */ /* 0x003fea0003800000 */
.L_x_1077:
        /* <DEDUP_REMOVED lines=8> */
.L_x_1078:
[----:B------:R-:W-:Y:S02]  /*1120*/  MOV R33, R34 ;  /* 0x0000002200217202 */ /* 0x000fe40000000f00 */
[----:B------:R-:W-:Y:S02]  /*1130*/  MOV R37, R22 ;  /* 0x0000001600257202 */ /* 0x000fe40000000f00 */
[----:B------:R-:W-:-:S03]  /*1140*/  MOV R22, 0xffffffff ;  /* 0xffffffff00167802 */ /* 0x000fc60000000f00 */
[----:B------:R-:W-:-:S07]  /*1150*/  FADD.FTZ R37, R20, R37 ;  /* 0x0000002514257221 */ /* 0x000fce0000010000 */
[----:B------:R-:W-:Y:S05]  /*1160*/  WARPSYNC.COLLECTIVE R22, `(.L_x_1079) ;  /* 0x0000000016087348 */ /* 0x000fea0003c00000 */
[----:B------:R0:W1:Y:S02]  /*1170*/  SHFL.BFLY P0, R22, R33, R32, R23 ;  /* 0x0c00002021167389 */ /* 0x0000640000000017 */
[----:B01----:R-:W-:Y:S05]  /*1180*/  ENDCOLLECTIVE ;  /* 0x000000000000791b */ /* 0x003fea0003800000 */
.L_x_1079:
        /* <DEDUP_REMOVED lines=8> */
.L_x_1080:
[----:B------:R-:W-:Y:S02]  /*1210*/  MOV R33, R34 ;  /* 0x0000002200217202 */ /* 0x000fe40000000f00 */
[----:B------:R-:W-:Y:S02]  /*1220*/  MOV R36, R22 ;  /* 0x0000001600247202 */ /* 0x000fe40000000f00 */
[----:B------:R-:W-:-:S03]  /*1230*/  MOV R22, 0xffffffff ;  /* 0xffffffff00167802 */ /* 0x000fc60000000f00 */
[----:B------:R-:W-:-:S07]  /*1240*/  FADD.FTZ R37, R37, R36 ;  /* 0x0000002425257221 */ /* 0x000fce0000010000 */
[----:B------:R-:W-:Y:S05]  /*1250*/  WARPSYNC.COLLECTIVE R22, `(.L_x_1081) ;  /* 0x0000000016087348 */ /* 0x000fea0003c00000 */
[----:B------:R0:W1:Y:S02]  /*1260*/  SHFL.BFLY P0, R22, R33, R32, R23 ;  /* 0x0c00002021167389 */ /* 0x0000640000000017 */
[----:B01----:R-:W-:Y:S05]  /*1270*/  ENDCOLLECTIVE ;  /* 0x000000000000791b */ /* 0x003fea0003800000 */
.L_x_1081:
        /* <DEDUP_REMOVED lines=8> */
.L_x_1082:
[----:B------:R-:W-:Y:S02]  /*1300*/  MOV R33, R35 ;  /* 0x0000002300217202 */ /* 0x000fe40000000f00 */
[----:B------:R-:W-:Y:S02]  /*1310*/  MOV R36, R22 ;  /* 0x0000001600247202 */ /* 0x000fe40000000f00 */
[----:B------:R-:W-:-:S03]  /*1320*/  MOV R22, 0xffffffff ;  /* 0xffffffff00167802 */ /* 0x000fc60000000f00 */
[----:B------:R-:W-:-:S07]  /*1330*/  FADD.FTZ R20, R37, R36 ;  /* 0x0000002425147221 */ /* 0x000fce0000010000 */
[----:B------:R-:W-:Y:S05]  /*1340*/  WARPSYNC.COLLECTIVE R22, `(.L_x_1083) ;  /* 0x0000000016087348 */ /* 0x000fea0003c00000 */
[----:B------:R0:W1:Y:S02]  /*1350*/  SHFL.BFLY P0, R22, R33, R32, R23 ;  /* 0x0c00002021167389 */ /* 0x0000640000000017 */
[----:B01----:R-:W-:Y:S05]  /*1360*/  ENDCOLLECTIVE ;  /* 0x000000000000791b */ /* 0x003fea0003800000 */
.L_x_1083:
[----:B------:R-:W-:Y:S01]  /*1370*/  MOV R21, R22 ;  /* 0x0000001600157202 */ /* 0x000fe20000000f00 */
[----:B------:R-:W-:Y:S06]  /*1380*/  BRA `(.L_x_1084) ;  /* 0xfffffff400487947 */ /* 0x000fec000383ffff */
.L_x_1085:
        /* <DEDUP_REMOVED lines=15> */
.L_x_1158:


//--------------------- .text._ZN13group_norm_v214gn_cuda_kernelI6__halfLi320ELi1ELi32ELi80ELi64ELb0ELi64ELi80ELi80ELi4ELb0ELi148ELb0ELb0ENS_16CompileConditionILi1000EEEEEvPT_PKS4_S7_S7_flPfS8_Pj --------------------------
	.section	.text._ZN13group_norm_v214gn_cuda_kernelI6__halfLi320ELi1ELi32ELi80ELi64ELb0ELi64ELi80ELi80ELi4ELb0ELi148ELb0ELb0ENS_16CompileConditionILi1000EEEEEvPT_PKS4_S7_S7_flPfS8_Pj,"ax",@progbits
	.align	128
        .global         _ZN13group_norm_v214gn_cuda_kernelI6__halfLi320ELi1ELi32ELi80ELi64ELb0ELi64ELi80ELi80ELi4ELb0ELi148ELb0ELb0ENS_16CompileConditionILi1000EEEEEvPT_PKS4_S7_S7_flPfS8_Pj
        .type           _ZN13group_norm_v214gn_cuda_kernelI6__halfLi320ELi1ELi32ELi80ELi64ELb0ELi64ELi80ELi80ELi4ELb0ELi148ELb0ELb0ENS_16CompileConditionILi1000EEEEEvPT_PKS4_S7_S7_flPfS8_Pj,@function
        .size           _ZN13group_norm_v214gn_cuda_kernelI6__halfLi320ELi1ELi32ELi80ELi64ELb0ELi64ELi80ELi80ELi4ELb0ELi148ELb0ELb0ENS_16CompileConditionILi1000EEEEEvPT_PKS4_S7_S7_flPfS8_Pj,(.L_x_1159 - _ZN13group_norm_v214gn_cuda_kernelI6__halfLi320ELi1ELi32ELi80ELi64ELb0ELi64ELi80ELi80ELi4ELb0ELi148ELb0ELb0ENS_16CompileConditionILi1000EEEEEvPT_PKS4_S7_S7_flPfS8_Pj)
        .other          _ZN13group_norm_v214gn_cuda_kernelI6__halfLi320ELi1ELi32ELi80ELi64ELb0ELi64ELi80ELi80ELi4ELb0ELi148ELb0ELb0ENS_16CompileConditionILi1000EEEEEvPT_PKS4_S7_S7_flPfS8_Pj,@"STO_CUDA_ENTRY STV_DEFAULT"
_ZN13group_norm_v214gn_cuda_kernelI6__halfLi320ELi1ELi32ELi80ELi64ELb0ELi64ELi80ELi80ELi4ELb0ELi148ELb0ELb0ENS_16CompileConditionILi1000EEEEEvPT_PKS4_S7_S7_flPfS8_Pj:
.text._ZN13group_norm_v214gn_cuda_kernelI6__halfLi320ELi1ELi32ELi80ELi64ELb0ELi64ELi80ELi80ELi4ELb0ELi148ELb0ELb0ENS_16CompileConditionILi1000EEEEEvPT_PKS4_S7_S7_flPfS8_Pj:
        /* <DEDUP_REMOVED lines=139> */
.L_x_1098:
        /* <DEDUP_REMOVED lines=10> */
.L_x_1086:
        /* <DEDUP_REMOVED lines=18> */
.L_x_1089:
[----:B------:R-:W-:Y:S05]  /*0a70*/  BSYNC.RECONVERGENT B0 ;  /* 0x0000000000007941 */ /* 0x000fea0003800200 */
.L_x_1088:
        /* <DEDUP_REMOVED lines=84> */
.L_x_1087:
[----:B------:R-:W-:Y:S01]  /*0fc0*/  HFMA2 R32, -RZ, RZ, 0, 4.76837158203125e-07 ;  /* 0x00000008ff207431 */ /* 0x000fe200000001ff */
[----:B0-----:R-:W-:Y:S02]  /*0fd0*/  MOV R22, 0xffffffff ;  /* 0xffffffff00167802 */ /* 0x001fe40000000f00 */
[----:B-1----:R-:W-:Y:S02]  /*0fe0*/  MOV R33, R20 ;  /* 0x0000001400217202 */ /* 0x002fe40000000f00 */
[----:B------:R-:W-:-:S07]  /*0ff0*/  MOV R23, 0x1f ;  /* 0x0000001f00177802 */ /* 0x000fce0000000f00 */
[----:B-----5:R-:W-:Y:S05]  /*1000*/  WARPSYNC.COLLECTIVE R22, `(.L_x_1090) ;  /* 0x0000000016087348 */ /* 0x020fea0003c00000 */
[----:B------:R0:W1:Y:S02]  /*1010*/  SHFL.BFLY P0, R22, R33, R32, R23 ;  /* 0x0c00002021167389 */ /* 0x0000640000000017 */
[----:B01---5:R-:W-:Y:S05]  /*1020*/  ENDCOLLECTIVE ;  /* 0x000000000000791b */ /* 0x023fea0003800000 */
.L_x_1090:
[----:B------:R-:W-:Y:S02]  /*1030*/  MOV R33, R21 ;  /* 0x0000001500217202 */ /* 0x000fe40000000f00 */
[----:B------:R-:W-:Y:S02]  /*1040*/  MOV R35, R22 ;  /* 0x0000001600237202 */ /* 0x000fe40000000f00 */
[----:B------:R-:W-:-:S03]  /*1050*/  MOV R22, 0xffffffff ;  /* 0xffffffff00167802 */ /* 0x000fc60000000f00 */
[----:B------:R-:W-:-:S07]  /*1060*/  FADD.FTZ R20, R35, R20 ;  /* 0x0000001423147221 */ /* 0x000fce0000010000 */
[----:B------:R-:W-:Y:S05]  /*1070*/  WARPSYNC.COLLECTIVE R22, `(.L_x_1091) ;  /* 0x0000000016087348 */ /* 0x000fea0003c00000 */
[----:B------:R0:W1:Y:S02]  /*1080*/  SHFL.BFLY P0, R22, R33, R32, R23 ;  /* 0x0c00002021167389 */ /* 0x0000640000000017 */
[----:B01----:R-:W-:Y:S05]  /*1090*/  ENDCOLLECTIVE ;  /* 0x000000000000791b */ /* 0x003fea0003800000 */
.L_x_1091:
        /* <DEDUP_REMOVED lines=8> */
.L_x_1092:
[----:B------:R-:W-:Y:S02]  /*1120*/  MOV R33, R34 ;  /* 0x0000002200217202 */ /* 0x000fe40000000f00 */
[----:B------:R-:W-:Y:S02]  /*1130*/  MOV R37, R22 ;  /* 0x0000001600257202 */ /* 0x000fe40000000f00 */
[----:B------:R-:W-:-:S03]  /*1140*/  MOV R22, 0xffffffff ;  /* 0xffffffff00167802 */ /* 0x000fc60000000f00 */
[----:B------:R-:W-:-:S07]  /*1150*/  FADD.FTZ R37, R20, R37 ;  /* 0x0000002514257221 */ /* 0x000fce0000010000 */
[----:B------:R-:W-:Y:S05]  /*1160*/  WARPSYNC.COLLECTIVE R22, `(.L_x_1093) ;  /* 0x0000000016087348 */ /* 0x000fea0003c00000 */
[----:B------:R0:W1:Y:S02]  /*1170*/  SHFL.BFLY P0, R22, R33, R32, R23 ;  /* 0x0c00002021167389 */ /* 0x0000640000000017 */
[----:B01----:R-:W-:Y:S05]  /*1180*/  ENDCOLLECTIVE ;  /* 0x000000000000791b */ /* 0x003fea0003800000 */
.L_x_1093:
        /* <DEDUP_REMOVED lines=8> */
.L_x_1094:
[----:B------:R-:W-:Y:S02]  /*1210*/  MOV R33, R34 ;  /* 0x0000002200217202 */ /* 0x000fe40000000f00 */
[----:B------:R-:W-:Y:S02]  /*1220*/  MOV R36, R22 ;  /* 0x0000001600247202 */ /* 0x000fe40000000f00 */
[----:B------:R-:W-:-:S03]  /*1230*/  MOV R22, 0xffffffff ;  /* 0xffffffff00167802 */ /* 0x000fc60000000f00 */
[----:B------:R-:W-:-:S07]  /*1240*/  FADD.FTZ R37, R37, R36 ;  /* 0x0000002425257221 */ /* 0x000fce0000010000 */
[----:B------:R-:W-:Y:S05]  /*1250*/  WARPSYNC.COLLECTIVE R22, `(.L_x_1095) ;  /* 0x0000000016087348 */ /* 0x000fea0003c00000 */
[----:B------:R0:W1:Y:S02]  /*1260*/  SHFL.BFLY P0, R22, R33, R32, R23 ;  /* 0x0c00002021167389 */ /* 0x0000640000000017 */
[----:B01----:R-:W-:Y:S05]  /*1270*/  ENDCOLLECTIVE ;  /* 0x000000000000791b */ /* 0x003fea0003800000 */
.L_x_1095:
        /* <DEDUP_REMOVED lines=8> */
.L_x_1096:
[----:B------:R-:W-:Y:S02]  /*1300*/  MOV R33, R35 ;  /* 0x0000002300217202 */ /* 0x000fe40000000f00 */
[----:B------:R-:W-:Y:S02]  /*1310*/  MOV R36, R22 ;  /* 0x0000001600247202 */ /* 0x000fe40000000f00 */
[----:B------:R-:W-:-:S03]  /*1320*/  MOV R22, 0xffffffff ;  /* 0xffffffff00167802 */ /* 0x000fc60000000f00 */
[----:B------:R-:W-:-:S07]  /*1330*/  FADD.FTZ R20, R37, R36 ;  /* 0x0000002425147221 */ /* 0x000fce0000010000 */
[----:B------:R-:W-:Y:S05]  /*1340*/  WARPSYNC.COLLECTIVE R22, `(.L_x_1097) ;  /* 0x0000000016087348 */ /* 0x000fea0003c00000 */
[----:B------:R0:W1:Y:S02]  /*1350*/  SHFL.BFLY P0, R22, R33, R32, R23 ;  /* 0x0c00002021167389 */ /* 0x0000640000000017 */
[----:B01----:R-:W-:Y:S05]  /*1360*/  ENDCOLLECTIVE ;  /* 0x000000000000791b */ /* 0x003fea0003800000 */
.L_x_1097:
[----:B------:R-:W-:Y:S01]  /*1370*/  MOV R21, R22 ;  /* 0x0000001600157202 */ /* 0x000fe20000000f00 */
[----:B------:R-:W-:Y:S06]  /*1380*/  BRA `(.L_x_1098) ;  /* 0xfffffff400487947 */ /* 0x000fec000383ffff */
.L_x_1099:
        /* <DEDUP_REMOVED lines=15> */
.L_x_1159:


//--------------------- .text._ZN13group_norm_v214gn_cuda_kernelI6__halfLi320ELi1ELi16ELi160ELi64ELb1ELi64ELi160ELi160ELi4ELb0ELi116ELb0ELb0ENS_16CompileConditionILi1000EEEEEvPT_PKS4_S7_S7_flPfS8_Pj --------------------------
	.section	.text._ZN13group_norm_v214gn_cuda_kernelI6__halfLi320ELi1ELi16ELi160ELi64ELb1ELi64ELi160ELi160ELi4ELb0ELi116ELb0ELb0ENS_16CompileConditionILi1000EEEEEvPT_PKS4_S7_S7_flPfS8_Pj,"ax",@progbits
	.align	128
        .global         _ZN13group_norm_v214gn_cuda_kernelI6__halfLi320ELi1ELi16ELi160ELi64ELb1ELi64ELi160ELi160ELi4ELb0ELi116ELb0ELb0ENS_16CompileConditionILi1000EEEEEvPT_PKS4_S7_S7_flPfS8_Pj
        .type           _ZN13group_norm_v214gn_cuda_kernelI6__halfLi320ELi1ELi16ELi160ELi64ELb1ELi64ELi160ELi160ELi4ELb0ELi116ELb0ELb0ENS_16CompileConditionILi1000EEEEEvPT_PKS4_S7_S7_flPfS8_Pj,@function
        .size           _ZN13group_norm_v214gn_cuda_kernelI6__halfLi320ELi1ELi16ELi160ELi64ELb1ELi64ELi160ELi160ELi4ELb0ELi116ELb0ELb0ENS_16CompileConditionILi1000EEEEEvPT_PKS4_S7_S7_flPfS8_Pj,(.L_x_1160 - _ZN13group_norm_v214gn_cuda_kernelI6__halfLi320ELi1ELi16ELi160ELi64ELb1ELi64ELi160ELi160ELi4ELb0ELi116ELb0ELb0ENS_16CompileConditionILi1000EEEEEvPT_PKS4_S7_S7_flPfS8_Pj)
        .other          _ZN13group_norm_v214gn_cuda_kernelI6__halfLi320ELi1ELi16ELi160ELi64ELb1ELi64ELi160ELi160ELi4ELb0ELi116ELb0ELb0ENS_16CompileConditionILi1000EEEEEvPT_PKS4_S7_S7_flPfS8_Pj,@"STO_CUDA_ENTRY STV_DEFAULT"
_ZN13group_norm_v214gn_cuda_kernelI6__halfLi320ELi1ELi16ELi160ELi64ELb1ELi64ELi160ELi160ELi4ELb0ELi116ELb0ELb0ENS_16CompileConditionILi1000EEEEEvPT_PKS4_S7_S7_flPfS8_Pj:
.text._ZN13group_norm_v214gn_cuda_kernelI6__halfLi320ELi1ELi16ELi160ELi64ELb1ELi64ELi160ELi160ELi4ELb0ELi116ELb0ELb0ENS_16CompileConditionILi1000EEEEEvPT_PKS4_S7_S7_flPfS8_Pj:
        /* <DEDUP_REMOVED lines=48> */
[----:B------:R-:W-:-:S03]  /*0300*/  HADD2.F32 R61, -RZ, R10.H1_H1 ;  /* 0x3000000aff3d7230 */ /* 0x000fc60000004100 */
[----:B0-----:R-:W-:Y:S01]  /*0310*/  FADD.FTZ R6, RZ, R3 ;  /* 0x00000003ff067221 */ /* 0x001fe20000010000 */
[----:B------:R-:W-:Y:S01]  /*0320*/  FFMA.FTZ R10, R3, R3, RZ ;  /* 0x00000003030a7223 */ /* 0x000fe200000100ff */
[--C-:B------:R-:W-:Y:S02]  /*0330*/  HADD2.F32 R53, -RZ, R11.reuse.H0_H0 ;  /* 0x2000000bff357230 */ /* 0x100fe40000004100 */
[----:B------:R-:W-:Y:S01]  /*0340*/  FADD.FTZ R20, R6, R61 ;  /* 0x0000003d06147221 */ /* 0x000fe20000010000 */
[----:B------:R-:W-:Y:S01]  /*0350*/  FFMA.FTZ R10, R61, R61, R10 ;  /* 0x0000003d3d0a7223 */ /* 0x000fe2000001000a */
        /* <DEDUP_REMOVED lines=140> */
.L_x_1112:
        /* <DEDUP_REMOVED lines=10> */
.L_x_1100:
        /* <DEDUP_REMOVED lines=18> */
.L_x_1103:
[----:B------:R-:W-:Y:S05]  /*0de0*/  BSYNC.RECONVERGENT B0 ;  /* 0x0000000000007941 */ /* 0x000fea0003800200 */
.L_x_1102:
[----:B------:R-:W1:Y:S01]  /*0df0*/  S2UR UR5, SR_CgaCtaId ;  /* 0x00000000000579c3 */ /* 0x000e620000008800 */
[----:B------:R-:W-:Y:S01]  /*0e00*/  LOP3.LUT R4, R4, 0xffff, RZ, 0xc0, !PT ;  /* 0x0000ffff04047812 */ /* 0x000fe200078ec0ff */
[----:B------:R-:W-:Y:S01]  /*0e10*/  UMOV UR4, 0x400 ;  /* 0x0000040000047882 */ /* 0x000fe20000000000 */
[----:B-----5:R-:W-:Y:S01]  /*0e20*/  HADD2.F32 R60, -RZ, R12.H0_H0 ;  /* 0x2000000cff3c7230 */ /* 0x020fe20000004100 */
[----:B------:R-:W-:Y:S01]  /*0e30*/  UIADD3 UR4, UPT, UPT, UR4, 0x50, URZ ;  /* 0x0000005004047890 */ /* 0x000fe2000fffe0ff */
[----:B------:R-:W-:Y:S02]  /*0e40*/  HADD2.F32 R65, -RZ, R24.H0_H0 ;  /* 0x20000018ff417230 */ /* 0x000fe40000004100 */
[----:B------:R-:W-:Y:S02]  /*0e50*/  IMAD R5, R4, 0xcccd, RZ ;  /* 0x0000cccd04057824 */ /* 0x000fe400078e02ff */
[----:B------:R-:W-:Y:S02]  /*0e60*/  HADD2.F32 R56, -RZ, R13.H0_H0 ;  /* 0x2000000dff387230 */ /* 0x000fe40000004100 */
[----:B0-----:R-:W-:Y:S01]  /*0e70*/  HADD2.F32 R27, -RZ, R25.H0_H0 ;  /* 0x20000019ff1b7230 */ /* 0x001fe20000004100 */
[----:B------:R-:W-:Y:S01]  /*0e80*/  LEA.HI R16, R5, -R16, RZ, 0x9 ;  /* 0x8000001005107211 */ /* 0x000fe200078f48ff */
[----:B------:R-:W-:-:S02]  /*0e90*/  HADD2.F32 R54, -RZ, R13.H1_H1 ;  /* 0x3000000dff367230 */ /* 0x000fc40000004100 */
[----:B------:R-:W-:Y:S02]  /*0ea0*/  HADD2.F32 R25, -RZ, R25.H1_H1 ;  /* 0x30000019ff197230 */ /* 0x000fe40000004100 */
[----:B------:R-:W-:Y:S01]  /*0eb0*/  HADD2.F32 R58, -RZ, R12.H1_H1 ;  /* 0x3000000cff3a7230 */ /* 0x000fe20000004100 */
        /* <DEDUP_REMOVED lines=8> */
[----:B------:R-:W-:Y:S02]  /*0f40*/  HADD2.F32 R61, -RZ, R24.H1_H1 ;  /* 0x30000018ff3d7230 */ /* 0x000fe40000004100 */
        /* <DEDUP_REMOVED lines=11> */
[C---:B------:R-:W-:Y:S01]  /*1000*/  FMUL.FTZ R6, R5.reuse, R6 ;  /* 0x0000000605067220 */ /* 0x040fe20000410000 */
[C---:B------:R-:W-:Y:S01]  /*1010*/  FMUL.FTZ R10, R5.reuse, R10 ;  /* 0x0000000a050a7220 */ /* 0x040fe20000410000 */
[----:B------:R-:W-:Y:S01]  /*1020*/  FMUL.FTZ R12, R5, R12 ;  /* 0x0000000c050c7220 */ /* 0x000fe20000410000 */
[----:B------:R-:W-:Y:S01]  /*1030*/  FFMA.FTZ R20, R8, R60, R65 ;  /* 0x0000003c08147223 */ /* 0x000fe20000010041 */
[--C-:B------:R-:W-:Y:S01]  /*1040*/  FADD.FTZ R8, R53, -R4.reuse ;  /* 0x8000000435087221 */ /* 0x100fe20000010000 */
[----:B------:R-:W-:Y:S01]  /*1050*/  FFMA.FTZ R53, R10, R58, R61 ;  /* 0x0000003a0a357223 */ /* 0x000fe2000001003d */
[--C-:B------:R-:W-:Y:S01]  /*1060*/  FADD.FTZ R10, R75, -R4.reuse ;  /* 0x800000044b0a7221 */ /* 0x100fe20000010000 */
[--C-:B------:R-:W-:Y:S01]  /*1070*/  FFMA.FTZ R44, R56, R12, R27.reuse ;  /* 0x0000000c382c7223 */ /* 0x100fe2000001001b */
[C---:B------:R-:W-:Y:S01]  /*1080*/  FMUL.FTZ R8, R5.reuse, R8 ;  /* 0x0000000805087220 */ /* 0x040fe20000410000 */
[C---:B------:R-:W-:Y:S01]  /*1090*/  FMUL.FTZ R16, R5.reuse, R16 ;  /* 0x0000001005107220 */ /* 0x040fe20000410000 */
[----:B------:R-:W-:Y:S01]  /*10a0*/  FMUL.FTZ R10, R5, R10 ;  /* 0x0000000a050a7220 */ /* 0x000fe20000410000 */
[--C-:B------:R-:W-:Y:S01]  /*10b0*/  FADD.FTZ R12, R23, -R4.reuse ;  /* 0x80000004170c7221 */ /* 0x100fe20000010000 */
[----:B------:R-:W-:Y:S01]  /*10c0*/  FFMA.FTZ R52, R8, R56, R27 ;  /* 0x0000003808347223 */ /* 0x000fe2000001001b */
[--C-:B------:R-:W-:Y:S01]  /*10d0*/  FADD.FTZ R8, R51, -R4.reuse ;  /* 0x8000000433087221 */ /* 0x100fe20000010000 */
[----:B------:R-:W-:Y:S01]  /*10e0*/  FFMA.FTZ R51, R6, R54, R25 ;  /* 0x0000003606337223 */ /* 0x000fe20000010019 */
[--C-:B------:R-:W-:Y:S01]  /*10f0*/  FADD.FTZ R6, R77, -R4.reuse ;  /* 0x800000044d067221 */ /* 0x100fe20000010000 */
[----:B------:R-:W-:Y:S01]  /*1100*/  FFMA.FTZ R45, R58, R10, R61 ;  /* 0x0000000a3a2d7223 */ /* 0x000fe2000001003d */
[----:B------:R-:W-:Y:S01]  /*1110*/  FMUL.FTZ R8, R5, R8 ;  /* 0x0000000805087220 */ /* 0x000fe20000410000 */
[--C-:B------:R-:W-:Y:S01]  /*1120*/  FADD.FTZ R10, R21, -R4.reuse ;  /* 0x80000004150a7221 */ /* 0x100fe20000010000 */
[----:B------:R-:W-:Y:S01]  /*1130*/  FMUL.FTZ R6, R5, R6 ;  /* 0x0000000605067220 */ /* 0x000fe20000410000 */
[----:B------:R-:W-:Y:S01]  /*1140*/  FFMA.FTZ R40, R56, R16, R27 ;  /* 0x0000001038287223 */ /* 0x000fe2000001001b */
[----:B------:R-:W-:Y:S01]  /*1150*/  FFMA.FTZ R50, R60, R8, R65 ;  /* 0x000000083c327223 */ /* 0x000fe20000010041 */
[--C-:B------:R-:W-:Y:S01]  /*1160*/  FADD.FTZ R8, R49, -R4.reuse ;  /* 0x8000000431087221 */ /* 0x100fe20000010000 */
[----:B------:R-:W-:Y:S01]  /*1170*/  FFMA.FTZ R49, R58, R6, R61 ;  /* 0x000000063a317223 */ /* 0x000fe2000001003d */
[--C-:B------:R-:W-:Y:S01]  /*1180*/  FADD.FTZ R6, R47, -R4.reuse ;  /* 0x800000042f067221 */ /* 0x100fe20000010000 */
[C---:B------:R-:W-:Y:S01]  /*1190*/  FMUL.FTZ R42, R5.reuse, R10 ;  /* 0x0000000a052a7220 */ /* 0x040fe20000410000 */
[----:B------:R-:W-:Y:S01]  /*11a0*/  FMUL.FTZ R8, R5, R8 ;  /* 0x0000000805087220 */ /* 0x000fe20000410000 */
[--C-:B------:R-:W-:Y:S01]  /*11b0*/  FADD.FTZ R16, R37, -R4.reuse ;  /* 0x8000000425107221 */ /* 0x100fe20000010000 */
[C---:B------:R-:W-:Y:S01]  /*11c0*/  FMUL.FTZ R47, R5.reuse, R6 ;  /* 0x00000006052f7220 */ /* 0x040fe20000410000 */
[----:B------:R-:W-:Y:S01]  /*11d0*/  FMUL.FTZ R32, R5, R32 ;  /* 0x0000002005207220 */ /* 0x000fe20000410000 */
[----:B------:R-:W-:Y:S01]  /*11e0*/  FFMA.FTZ R48, R56, R8, R27 ;  /* 0x0000000838307223 */ /* 0x000fe2000001001b */
[--C-:B------:R-:W-:Y:S01]  /*11f0*/  FADD.FTZ R8, R29, -R4.reuse ;  /* 0x800000041d087221 */ /* 0x100fe20000010000 */
[C---:B------:R-:W-:Y:S01]  /*1200*/  FMUL.FTZ R12, R5.reuse, R12 ;  /* 0x0000000c050c7220 */ /* 0x040fe20000410000 */
[C---:B------:R-:W-:Y:S01]  /*1210*/  FMUL.FTZ R16, R5.reuse, R16 ;  /* 0x0000001005107220 */ /* 0x040fe20000410000 */
[----:B------:R-:W-:Y:S01]  /*1220*/  FMUL.FTZ R6, R48, -1.4426950216293334961 ;  /* 0xbfb8aa3b30067820 */ /* 0x000fe20000410000 */
[----:B------:R-:W-:Y:S01]  /*1230*/  FMUL.FTZ R46, R5, R8 ;  /* 0x00000008052e7220 */ /* 0x000fe20000410000 */
[----:B------:R-:W-:Y:S01]  /*1240*/  FMUL.FTZ R30, R52, -1.4426950216293334961 ;  /* 0xbfb8aa3b341e7820 */ /* 0x000fe20000410000 */
[C-C-:B------:R-:W-:Y:S01]  /*1250*/  FFMA.FTZ R42, R60.reuse, R42, R65.reuse ;  /* 0x0000002a3c2a7223 */ /* 0x140fe20000010041 */
[----:B------:R0:W2:Y:S01]  /*1260*/  MUFU.EX2 R29, R6 ;  /* 0x00000006001d7308 */ /* 0x0000a20000000800 */
[----:B------:R-:W-:Y:S01]  /*1270*/  FFMA.FTZ R46, R60, R46, R65 ;  /* 0x0000002e3c2e7223 */ /* 0x000fe20000010041 */
[C-C-:B------:R-:W-:Y:S01]  /*1280*/  FFMA.FTZ R33, R58.reuse, R32, R61.reuse ;  /* 0x000000203a217223 */ /* 0x140fe2000001003d */
[----:B------:R-:W-:Y:S01]  /*1290*/  FMUL.FTZ R31, R51, -1.4426950216293334961 ;  /* 0xbfb8aa3b331f7820 */ /* 0x000fe20000410000 */
[----:B------:R-:W-:Y:S01]  /*12a0*/  FFMA.FTZ R41, R58, R12, R61 ;  /* 0x0000000c3a297223 */ /* 0x000fe2000001003d */
[----:B------:R-:W-:Y:S01]  /*12b0*/  FMUL.FTZ R32, R5, R62 ;  /* 0x0000003e05207220 */ /* 0x000fe20000410000 */
[----:B------:R-:W-:Y:S01]  /*12c0*/  FMUL.FTZ R28, R46, -1.4426950216293334961 ;  /* 0xbfb8aa3b2e1c7820 */ /* 0x000fe20000410000 */
[--C-:B------:R-:W-:Y:S01]  /*12d0*/  FADD.FTZ R62, R15, -R4.reuse ;  /* 0x800000040f3e7221 */ /* 0x100fe20000010000 */
[----:B------:R-:W-:Y:S01]  /*12e0*/  FFMA.FTZ R36, R56, R16, R27 ;  /* 0x0000001038247223 */ /* 0x000fe2000001001b */
[--C-:B0-----:R-:W-:Y:S01]  /*12f0*/  FADD.FTZ R6, R43, -R4.reuse ;  /* 0x800000042b067221 */ /* 0x101fe20000010000 */
[----:B------:R-:W-:Y:S01]  /*1300*/  FMUL.FTZ R26, R42, -1.4426950216293334961 ;  /* 0xbfb8aa3b2a1a7820 */ /* 0x000fe20000410000 */
[C---:B------:R-:W-:Y:S01]  /*1310*/  FMUL.FTZ R69, R5.reuse, R72 ;  /* 0x0000004805457220 */ /* 0x040fe20000410000 */
[----:B------:R-:W-:Y:S01]  /*1320*/  FMUL.FTZ R11, R20, -1.4426950216293334961 ;  /* 0xbfb8aa3b140b7820 */ /* 0x000fe20000410000 */
[----:B------:R-:W-:Y:S01]  /*1330*/  FMUL.FTZ R43, R5, R6 ;  /* 0x00000006052b7220 */ /* 0x000fe20000410000 */
[----:B------:R-:W-:Y:S01]  /*1340*/  FMUL.FTZ R6, R44, -1.4426950216293334961 ;  /* 0xbfb8aa3b2c067820 */ /* 0x000fe20000410000 */
[----:B------:R-:W-:Y:S01]  /*1350*/  FMUL.FTZ R13, R41, -1.4426950216293334961 ;  /* 0xbfb8aa3b290d7820 */ /* 0x000fe20000410000 */
[--C-:B------:R-:W-:Y:S01]  /*1360*/  FADD.FTZ R12, R17, -R4.reuse ;  /* 0x80000004110c7221 */ /* 0x100fe20000010000 */
[----:B------:R-:W-:Y:S01]  /*1370*/  FFMA.FTZ R43, R54, R43, R25 ;  /* 0x0000002b362b7223 */ /* 0x000fe20000010019 */
[----:B------:R0:W3:Y:S01]  /*1380*/  MUFU.EX2 R21, R6 ;  /* 0x0000000600157308 */ /* 0x0000e20000000800 */
[----:B------:R-:W-:Y:S01]  /*1390*/  FMUL.FTZ R57, R5, R62 ;  /* 0x0000003e05397220 */ /* 0x000fe20000410000 */
[--C-:B------:R-:W-:Y:S01]  /*13a0*/  FADD.FTZ R16, R35, -R4.reuse ;  /* 0x8000000423107221 */ /* 0x100fe20000010000 */
[----:B------:R-:W-:Y:S01]  /*13b0*/  FMUL.FTZ R10, R43, -1.4426950216293334961 ;  /* 0xbfb8aa3b2b0a7820 */ /* 0x000fe20000410000 */
[C-C-:B------:R-:W-:Y:S01]  /*13c0*/  FFMA.FTZ R32, R56.reuse, R32, R27.reuse ;  /* 0x0000002038207223 */ /* 0x140fe2000001001b */
[--C-:B------:R-:W-:Y:S01]  /*13d0*/  FADD.FTZ R62, R55, -R4.reuse ;  /* 0x80000004373e7221 */ /* 0x100fe20000010000 */
[----:B------:R-:W-:Y:S01]  /*13e0*/  FFMA.FTZ R69, R56, R69, R27 ;  /* 0x0000004538457223 */ /* 0x000fe2000001001b */
[----:B------:R-:W-:Y:S01]  /*13f0*/  FMUL.FTZ R12, R5, R12 ;  /* 0x0000000c050c7220 */ /* 0x000fe20000410000 */
[----:B------:R4:W-:Y:S01]  /*1400*/  MUFU.EX2 R23, R10 ;  /* 0x0000000a00177308 */ /* 0x0009e20000000800 */
[--C-:B0-----:R-:W-:Y:S01]  /*1410*/  FADD.FTZ R6, R39, -R4.reuse ;  /* 0x8000000427067221 */ /* 0x101fe20000010000 */
[----:B------:R-:W-:Y:S01]  /*1420*/  FMUL.FTZ R68, R5, R68 ;  /* 0x0000004405447220 */ /* 0x000fe20000410000 */
[----:B------:R-:W-:Y:S01]  /*1430*/  FMUL.FTZ R66, R33, -1.4426950216293334961 ;  /* 0xbfb8aa3b21427820 */ /* 0x000fe20000410000 */
[C---:B------:R-:W-:Y:S01]  /*1440*/  FMUL.FTZ R76, R5.reuse, R76 ;  /* 0x0000004c054c7220 */ /* 0x040fe20000410000 */
[C---:B------:R-:W-:Y:S01]  /*1450*/  FMUL.FTZ R39, R5.reuse, R6 ;  /* 0x0000000605277220 */ /* 0x040fe20000410000 */
[----:B------:R-:W-:Y:S01]  /*1460*/  FMUL.FTZ R6, R40, -1.4426950216293334961 ;  /* 0xbfb8aa3b28067820 */ /* 0x000fe20000410000 */
[----:B------:R-:W-:Y:S01]  /*1470*/  FMUL.FTZ R16, R5, R16 ;  /* 0x0000001005107220 */ /* 0x000fe20000410000 */
[----:B------:R-:W-:Y:S01]  /*1480*/  MUFU.EX2 R30, R30 ;  /* 0x0000001e001e7308 */ /* 0x000fe20000000800 */
[--C-:B----4-:R-:W-:Y:S01]  /*1490*/  FADD.FTZ R10, R19, -R4.reuse ;  /* 0x80000004130a7221 */ /* 0x110fe20000010000 */
[----:B------:R-:W-:Y:S01]  /*14a0*/  FFMA.FTZ R39, R54, R39, R25 ;  /* 0x0000002736277223 */ /* 0x000fe20000010019 */
[----:B------:R-:W-:Y:S01]  /*14b0*/  FMUL.FTZ R70, R32, -1.4426950216293334961 ;  /* 0xbfb8aa3b20467820 */ /* 0x000fe20000410000 */
[C---:B------:R-:W-:Y:S01]  /*14c0*/  FMUL.FTZ R64, R5.reuse, R62 ;  /* 0x0000003e05407220 */ /* 0x040fe20000410000 */
[----:B------:R-:W-:Y:S01]  /*14d0*/  FMUL.FTZ R38, R5, R10 ;  /* 0x0000000a05267220 */ /* 0x000fe20000410000 */
[----:B------:R-:W-:Y:S01]  /*14e0*/  FMUL.FTZ R10, R39, -1.4426950216293334961 ;  /* 0xbfb8aa3b270a7820 */ /* 0x000fe20000410000 */
[----:B------:R-:W-:Y:S01]  /*14f0*/  FMUL.FTZ R72, R69, -1.4426950216293334961 ;  /* 0xbfb8aa3b45487820 */ /* 0x000fe20000410000 */
[----:B------:R-:W-:Y:S01]  /*1500*/  MUFU.EX2 R31, R31 ;  /* 0x0000001f001f7308 */ /* 0x000fe20000000800 */
[----:B------:R-:W-:Y:S01]  /*1510*/  FFMA.FTZ R38, R60, R38, R65 ;  /* 0x000000263c267223 */ /* 0x000fe20000010041 */
[----:B------:R-:W-:Y:S01]  /*1520*/  FMUL.FTZ R74, R5, R74 ;  /* 0x0000004a054a7220 */ /* 0x000fe20000410000 */
[C-C-:B------:R-:W-:Y:S01]  /*1530*/  FFMA.FTZ R37, R58.reuse, R12, R61.reuse ;  /* 0x0000000c3a257223 */ /* 0x140fe2000001003d */
[--C-:B------:R-:W-:Y:S01]  /*1540*/  FFMA.FTZ R68, R58, R68, R61.reuse ;  /* 0x000000443a447223 */ /* 0x100fe2000001003d */
[----:B------:R-:W-:Y:S01]  /*1550*/  FMUL.FTZ R18, R38, -1.4426950216293334961 ;  /* 0xbfb8aa3b26127820 */ /* 0x000fe20000410000 */
[----:B------:R-:W-:Y:S01]  /*1560*/  FFMA.FTZ R58, R58, R76, R61 ;  /* 0x0000004c3a3a7223 */ /* 0x000fe2000001003d */
[C-C-:B------:R-:W-:Y:S01]  /*1570*/  FFMA.FTZ R34, R60.reuse, R16, R65.reuse ;  /* 0x000000103c227223 */ /* 0x140fe20000010041 */
[----:B------:R0:W-:Y:S01]  /*1580*/  MUFU.EX2 R17, R10 ;  /* 0x0000000a00117308 */ /* 0x0001e20000000800 */
[C-C-:B------:R-:W-:Y:S01]  /*1590*/  FFMA.FTZ R64, R60.reuse, R64, R65.reuse ;  /* 0x000000403c407223 */ /* 0x140fe20000010041 */
[----:B------:R-:W-:Y:S01]  /*15a0*/  FFMA.FTZ R60, R60, R74, R65 ;  /* 0x0000004a3c3c7223 */ /* 0x000fe20000010041 */
[----:B------:R-:W-:Y:S01]  /*15b0*/  FADD.FTZ R74, R7, -R4 ;  /* 0x80000004074a7221 */ /* 0x000fe20000010000 */
[----:B------:R-:W-:Y:S01]  /*15c0*/  FMUL.FTZ R61, R58, -1.4426950216293334961 ;  /* 0xbfb8aa3b3a3d7820 */ /* 0x000fe20000410000 */
[C-C-:B------:R-:W-:Y:S01]  /*15d0*/  FFMA.FTZ R47, R54.reuse, R47, R25.reuse ;  /* 0x0000002f362f7223 */ /* 0x140fe20000010019 */
[----:B------:R-:W-:Y:S01]  /*15e0*/  FFMA.FTZ R57, R54, R57, R25 ;  /* 0x0000003936397223 */ /* 0x000fe20000010019 */
[----:B------:R-:W-:Y:S01]  /*15f0*/  FMUL.FTZ R74, R5, R74 ;  /* 0x0000004a054a7220 */ /* 0x000fe20000410000 */
[----:B------:R-:W-:Y:S01]  /*1600*/  MUFU.EX2 R28, R28 ;  /* 0x0000001c001c7308 */ /* 0x000fe20000000800 */
[----:B0-----:R-:W-:Y:S01]  /*1610*/  FMUL.FTZ R10, R36, -1.4426950216293334961 ;  /* 0xbfb8aa3b240a7820 */ /* 0x001fe20000410000 */
[----:B------:R-:W-:Y:S01]  /*1620*/  FMUL.FTZ R3, R50, -1.4426950216293334961 ;  /* 0xbfb8aa3b32037820 */ /* 0x000fe20000410000 */
[----:B------:R-:W-:Y:S01]  /*1630*/  FMUL.FTZ R24, R49, -1.4426950216293334961 ;  /* 0xbfb8aa3b31187820 */ /* 0x000fe20000410000 */
[----:B------:R-:W-:Y:S01]  /*1640*/  FMUL.FTZ R8, R47, -1.4426950216293334961 ;  /* 0xbfb8aa3b2f087820 */ /* 0x000fe20000410000 */
[----:B------:R-:W-:Y:S01]  /*1650*/  FFMA.FTZ R27, R56, R74, R27 ;  /* 0x0000004a381b7223 */ /* 0x000fe2000001001b */
[----:B------:R-:W-:Y:S01]  /*1660*/  FMUL.FTZ R14, R53, -1.4426950216293334961 ;  /* 0xbfb8aa3b350e7820 */ /* 0x000fe20000410000 */
[----:B------:R-:W-:Y:S01]  /*1670*/  FMUL.FTZ R16, R34, -1.4426950216293334961 ;  /* 0xbfb8aa3b22107820 */ /* 0x000fe20000410000 */
[----:B------:R-:W-:Y:S01]  /*1680*/  MUFU.EX2 R26, R26 ;  /* 0x0000001a001a7308 */ /* 0x000fe20000000800 */
[----:B------:R-:W-:Y:S01]  /*1690*/  FMUL.FTZ R22, R45, -1.4426950216293334961 ;  /* 0xbfb8aa3b2d167820 */ /* 0x000fe20000410000 */
[----:B------:R-:W-:Y:S01]  /*16a0*/  FMUL.FTZ R12, R37, -1.4426950216293334961 ;  /* 0xbfb8aa3b250c7820 */ /* 0x000fe20000410000 */
[----:B------:R-:W-:Y:S01]  /*16b0*/  FMUL.FTZ R62, R57, -1.4426950216293334961 ;  /* 0xbfb8aa3b393e7820 */ /* 0x000fe20000410000 */
[----:B------:R-:W-:Y:S01]  /*16c0*/  FMUL.FTZ R71, R68, -1.4426950216293334961 ;  /* 0xbfb8aa3b44477820 */ /* 0x000fe20000410000 */
[----:B------:R-:W-:Y:S01]  /*16d0*/  FMUL.FTZ R65, R60, -1.4426950216293334961 ;  /* 0xbfb8aa3b3c417820 */ /* 0x000fe20000410000 */
[----:B--2---:R-:W-:Y:S01]  /*16e0*/  FADD.FTZ R29, R29, 1 ;  /* 0x3f8000001d1d7421 */ /* 0x004fe20000010000 */
[----:B---3--:R-:W-:Y:S01]  /*16f0*/  FADD.FTZ R21, R21, 1 ;  /* 0x3f80000015157421 */ /* 0x008fe20000010000 */
[----:B------:R-:W0:Y:S08]  /*1700*/  MUFU.EX2 R11, R11 ;  /* 0x0000000b000b7308 */ /* 0x000e300000000800 */
[----:B------:R-:W-:Y:S08]  /*1710*/  MUFU.EX2 R13, R13 ;  /* 0x0000000d000d7308 */ /* 0x000ff00000000800 */
[----:B------:R2:W-:Y:S01]  /*1720*/  MUFU.EX2 R19, R6 ;  /* 0x0000000600137308 */ /* 0x0005e20000000800 */
[----:B0-----:R-:W-:-:S07]  /*1730*/  FADD.FTZ R11, R11, 1 ;  /* 0x3f8000000b0b7421 */ /* 0x001fce0000010000 */
[----:B------:R-:W-:Y:S01]  /*1740*/  MUFU.EX2 R10, R10 ;  /* 0x0000000a000a7308 */ /* 0x000fe20000000800 */
[----:B--2---:R-:W-:-:S04]  /*1750*/  FADD.FTZ R6, R73, -R4 ;  /* 0x8000000449067221 */ /* 0x004fc80000010000 */
[----:B------:R-:W-:-:S03]  /*1760*/  FMUL.FTZ R6, R5, R6 ;  /* 0x0000000605067220 */ /* 0x000fc60000410000 */
[----:B------:R0:W-:Y:S01]  /*1770*/  MUFU.EX2 R15, R66 ;  /* 0x00000042000f7308 */ /* 0x0001e20000000800 */
[----:B------:R-:W-:-:S04]  /*1780*/  FFMA.FTZ R35, R54, R6, R25 ;  /* 0x0000000636237223 */ /* 0x000fc80000010019 */
[----:B------:R-:W-:-:S03]  /*1790*/  FMUL.FTZ R6, R35, -1.4426950216293334961 ;  /* 0xbfb8aa3b23067820 */ /* 0x000fc60000410000 */
[----:B------:R-:W2:Y:S01]  /*17a0*/  MUFU.EX2 R18, R18 ;  /* 0x0000001200127308 */ /* 0x000ea20000000800 */
[----:B0-----:R-:W-:-:S07]  /*17b0*/  FMUL.FTZ R66, R64, -1.4426950216293334961 ;  /* 0xbfb8aa3b40427820 */ /* 0x001fce0000410000 */
[----:B------:R0:W-:Y:S08]  /*17c0*/  MUFU.EX2 R55, R70 ;  /* 0x0000004600377308 */ /* 0x0001f00000000800 */
[----:B------:R3:W4:Y:S01]  /*17d0*/  MUFU.EX2 R63, R72 ;  /* 0x00000048003f7308 */ /* 0x0007220000000800 */
[----:B0-----:R-:W-:-:S04]  /*17e0*/  FADD.FTZ R70, R67, -R4 ;  /* 0x8000000443467221 */ /* 0x001fc80000010000 */
[----:B------:R-:W-:-:S03]  /*17f0*/  FMUL.FTZ R70, R5, R70 ;  /* 0x0000004605467220 */ /* 0x000fc60000410000 */
[----:B------:R-:W0:Y:S01]  /*1800*/  MUFU.EX2 R3, R3 ;  /* 0x0000000300037308 */ /* 0x000e220000000800 */
[----:B---3--:R-:W-:Y:S01]  /*1810*/  FADD.FTZ R72, R9, -R4 ;  /* 0x8000000409487221 */ /* 0x008fe20000010000 */
[--C-:B------:R-:W-:Y:S01]  /*1820*/  FFMA.FTZ R70, R54, R70, R25.reuse ;  /* 0x0000004636467223 */ /* 0x100fe20000010019 */
[----:B------:R-:W-:Y:S02]  /*1830*/  FMUL.FTZ R9, R27, -1.4426950216293334961 ;  /* 0xbfb8aa3b1b097820 */ /* 0x000fe40000410000 */
[----:B------:R-:W-:Y:S01]  /*1840*/  FMUL.FTZ R72, R5, R72 ;  /* 0x0000004805487220 */ /* 0x000fe20000410000 */
[----:B------:R-:W-:Y:S02]  /*1850*/  FMUL.FTZ R73, R70, -1.4426950216293334961 ;  /* 0xbfb8aa3b46497820 */ /* 0x000fe40000410000 */
[----:B------:R3:W1:Y:S01]  /*1860*/  MUFU.EX2 R4, R61 ;  /* 0x0000003d00047308 */ /* 0x0006620000000800 */
[----:B------:R-:W-:Y:S01]  /*1870*/  FFMA.FTZ R25, R54, R72, R25 ;  /* 0x0000004836197223 */ /* 0x000fe20000010019 */
[----:B------:R-:W-:Y:S01]  /*1880*/  FADD.FTZ R54, R17, 1 ;  /* 0x3f80000011367421 */ /* 0x000fe20000010000 */
[----:B--2---:R-:W-:Y:S01]  /*1890*/  FADD.FTZ R17, R18, 1 ;  /* 0x3f80000012117421 */ /* 0x004fe20000010000 */
[----:B----4-:R-:W-:Y:S01]  /*18a0*/  FADD.FTZ R18, R63, 1 ;  /* 0x3f8000003f127421 */ /* 0x010fe20000010000 */
[----:B------:R-:W-:-:S03]  /*18b0*/  FMUL.FTZ R5, R25, -1.4426950216293334961 ;  /* 0xbfb8aa3b19057820 */ /* 0x000fc60000410000 */
[----:B------:R-:W2:Y:S01]  /*18c0*/  MUFU.EX2 R24, R24 ;  /* 0x0000001800187308 */ /* 0x000ea20000000800 */
[----:B---3--:R-:W-:Y:S01]  /*18d0*/  FADD.FTZ R61, R30, 1 ;  /* 0x3f8000001e3d7421 */ /* 0x008fe20000010000 */
[----:B------:R-:W-:Y:S01]  /*18e0*/  FADD.FTZ R30, R31, 1 ;  /* 0x3f8000001f1e7421 */ /* 0x000fe20000010000 */
[----:B------:R-:W-:Y:S01]  /*18f0*/  FADD.FTZ R31, R28, 1 ;  /* 0x3f8000001c1f7421 */ /* 0x000fe20000010000 */
[----:B------:R-:W-:Y:S01]  /*1900*/  FADD.FTZ R28, R23, 1 ;  /* 0x3f800000171c7421 */ /* 0x000fe20000010000 */
[----:B------:R-:W-:Y:S01]  /*1910*/  FADD.FTZ R23, R26, 1 ;  /* 0x3f8000001a177421 */ /* 0x000fe20000010000 */
[----:B------:R-:W-:Y:S01]  /*1920*/  FADD.FTZ R26, R13, 1 ;  /* 0x3f8000000d1a7421 */ /* 0x000fe20000010000 */
[----:B------:R-:W-:Y:S01]  /*1930*/  FADD.FTZ R13, R19, 1 ;  /* 0x3f800000130d7421 */ /* 0x000fe20000010000 */
[----:B------:R-:W-:Y:S01]  /*1940*/  FADD.FTZ R19, R10, 1 ;  /* 0x3f8000000a137421 */ /* 0x000fe20000010000 */
[----:B------:R-:W3:Y:S01]  /*1950*/  MUFU.EX2 R8, R8 ;  /* 0x0000000800087308 */ /* 0x000ee20000000800 */
[----:B------:R-:W-:Y:S01]  /*1960*/  FADD.FTZ R10, R15, 1 ;  /* 0x3f8000000f0a7421 */ /* 0x000fe20000010000 */
[----:B------:R-:W-:Y:S01]  /*1970*/  FADD.FTZ R15, R55, 1 ;  /* 0x3f800000370f7421 */ /* 0x000fe20000010000 */
[----:B0-----:R-:W-:Y:S01]  /*1980*/  FADD.FTZ R3, R3, 1 ;  /* 0x3f80000003037421 */ /* 0x001fe20000010000 */
[----:B-1----:R-:W-:-:S04]  /*1990*/  FADD.FTZ R4, R4, 1 ;  /* 0x3f80000004047421 */ /* 0x002fc80000010000 */
[----:B------:R-:W0:Y:S01]  /*19a0*/  MUFU.EX2 R14, R14 ;  /* 0x0000000e000e7308 */ /* 0x000e220000000800 */
[----:B--2---:R-:W-:-:S07]  /*19b0*/  FADD.FTZ R24, R24, 1 ;  /* 0x3f80000018187421 */ /* 0x004fce0000010000 */
[----:B------:R-:W-:Y:S01]  /*19c0*/  MUFU.EX2 R16, R16 ;  /* 0x0000001000107308 */ /* 0x000fe20000000800 */
[----:B---3--:R-:W-:-:S07]  /*19d0*/  FADD.FTZ R8, R8, 1 ;  /* 0x3f80000008087421 */ /* 0x008fce0000010000 */
[----:B------:R-:W1:Y:S01]  /*19e0*/  MUFU.EX2 R22, R22 ;  /* 0x0000001600167308 */ /* 0x000e620000000800 */
[----:B0-----:R-:W-:-:S07]  /*19f0*/  FADD.FTZ R14, R14, 1 ;  /* 0x3f8000000e0e7421 */ /* 0x001fce0000010000 */
[----:B------:R-:W0:Y:S08]  /*1a00*/  MUFU.EX2 R12, R12 ;  /* 0x0000000c000c7308 */ /* 0x000e300000000800 */
[----:B------:R-:W2:Y:S01]  /*1a10*/  MUFU.EX2 R6, R6 ;  /* 0x0000000600067308 */ /* 0x000ea20000000800 */
[----:B-1----:R-:W-:-:S07]  /*1a20*/  FADD.FTZ R22, R22, 1 ;  /* 0x3f80000016167421 */ /* 0x002fce0000010000 */
[----:B------:R-:W-:Y:S01]  /*1a30*/  MUFU.EX2 R62, R62 ;  /* 0x0000003e003e7308 */ /* 0x000fe20000000800 */
[----:B0-----:R-:W-:-:S07]  /*1a40*/  FADD.FTZ R12, R12, 1 ;  /* 0x3f8000000c0c7421 */ /* 0x001fce0000010000 */
[----:B------:R-:W0:Y:S01]  /*1a50*/  MUFU.EX2 R66, R66 ;  /* 0x0000004200427308 */ /* 0x000e220000000800 */
[----:B--2---:R-:W-:-:S07]  /*1a60*/  FADD.FTZ R6, R6, 1 ;  /* 0x3f80000006067421 */ /* 0x004fce0000010000 */
[----:B------:R-:W1:Y:S08]  /*1a70*/  MUFU.EX2 R67, R71 ;  /* 0x0000004700437308 */ /* 0x000e700000000800 */
[----:B------:R-:W2:Y:S01]  /*1a80*/  MUFU.EX2 R59, R73 ;  /* 0x00000049003b7308 */ /* 0x000ea20000000800 */
[----:B0-----:R-:W-:-:S07]  /*1a90*/  FADD.FTZ R55, R66, 1 ;  /* 0x3f80000042377421 */ /* 0x001fce0000010000 */
[----:B------:R0:W3:Y:S01]  /*1aa0*/  MUFU.EX2 R7, R65 ;  /* 0x0000004100077308 */ /* 0x0000e20000000800 */
[----:B-1----:R-:W-:-:S07]  /*1ab0*/  FADD.FTZ R67, R67, 1 ;  /* 0x3f80000043437421 */ /* 0x002fce0000010000 */
[----:B------:R-:W1:Y:S01]  /*1ac0*/  MUFU.RCP R11, R11 ;  /* 0x0000000b000b7308 */ /* 0x000e620000001000 */
[----:B0-----:R-:W-:Y:S01]  /*1ad0*/  FADD.FTZ R65, R16, 1 ;  /* 0x3f80000010417421 */ /* 0x001fe20000010000 */
[----:B------:R-:W-:Y:S01]  /*1ae0*/  FADD.FTZ R16, R62, 1 ;  /* 0x3f8000003e107421 */ /* 0x000fe20000010000 */
[----:B--2---:R-:W-:-:S05]  /*1af0*/  FADD.FTZ R59, R59, 1 ;  /* 0x3f8000003b3b7421 */ /* 0x004fca0000010000 */
[----:B------:R-:W0:Y:S01]  /*1b00*/  MUFU.EX2 R9, R9 ;  /* 0x0000000900097308 */ /* 0x000e220000000800 */
[----:B---3--:R-:W-:-:S07]  /*1b10*/  FADD.FTZ R7, R7, 1 ;  /* 0x3f80000007077421 */ /* 0x008fce0000010000 */
[----:B------:R-:W2:Y:S01]  /*1b20*/  MUFU.EX2 R5, R5 ;  /* 0x0000000500057308 */ /* 0x000ea20000000800 */
[----:B-1----:R-:W-:-:S07]  /*1b30*/  FMUL.FTZ R11, R20, R11 ;  /* 0x0000000b140b7220 */ /* 0x002fce0000410000 */
[----:B------:R-:W1:Y:S01]  /*1b40*/  MUFU.RCP R28, R28 ;  /* 0x0000001c001c7308 */ /* 0x000e620000001000 */
[----:B0-----:R-:W-:-:S07]  /*1b50*/  FADD.FTZ R9, R9, 1 ;  /* 0x3f80000009097421 */ /* 0x001fce0000010000 */
[----:B------:R-:W0:Y:S01]  /*1b60*/  MUFU.RCP R17, R17 ;  /* 0x0000001100117308 */ /* 0x000e220000001000 */
[----:B--2---:R-:W-:-:S07]  /*1b70*/  FADD.FTZ R20, R5, 1 ;  /* 0x3f80000005147421 */ /* 0x004fce0000010000 */
[----:B------:R-:W2:Y:S01]  /*1b80*/  MUFU.RCP R15, R15 ;  /* 0x0000000f000f7308 */ /* 0x000ea20000001000 */
[----:B-1----:R-:W-:-:S07]  /*1b90*/  FMUL.FTZ R28, R43, R28 ;  /* 0x0000001c2b1c7220 */ /* 0x002fce0000410000 */
[----:B------:R-:W1:Y:S01]  /*1ba0*/  MUFU.RCP R3, R3 ;  /* 0x0000000300037308 */ /* 0x000e620000001000 */
[----:B0-----:R-:W-:-:S07]  /*1bb0*/  FMUL.FTZ R17, R38, R17 ;  /* 0x0000001126117220 */ /* 0x001fce0000410000 */
[----:B------:R-:W0:Y:S01]  /*1bc0*/  MUFU.RCP R24, R24 ;  /* 0x0000001800187308 */ /* 0x000e220000001000 */
[----:B--2---:R-:W-:-:S07]  /*1bd0*/  FMUL.FTZ R15, R32, R15 ;  /* 0x0000000f200f7220 */ /* 0x004fce0000410000 */
        /* <DEDUP_REMOVED lines=21> */
[----:B0-----:R-:W-:-:S05]  /*1d30*/  FMUL.FTZ R30, R51, R30 ;  /* 0x0000001e331e7220 */ /* 0x001fca0000410000 */
[----:B------:R-:W-:Y:S02]  /*1d40*/  F2FP.F16.F32.PACK_AB R61, R30, R61 ;  /* 0x0000003d1e3d723e */ /* 0x000fe400000000ff */
        /* <DEDUP_REMOVED lines=8> */
[----:B--2---:R-:W-:-:S05]  /*1dd0*/  FMUL.FTZ R12, R37, R12 ;  /* 0x0000000c250c7220 */ /* 0x004fca0000410000 */
[----:B------:R-:W-:Y:S02]  /*1de0*/  F2FP.F16.F32.PACK_AB R12, R12, R17 ;  /* 0x000000110c0c723e */ /* 0x000fe400000000ff */
[----:B------:R-:W2:Y:S01]  /*1df0*/  MUFU.RCP R65, R65 ;  /* 0x0000004100417308 */ /* 0x000ea20000001000 */
[----:B-1----:R-:W-:-:S07]  /*1e00*/  FMUL.FTZ R19, R36, R19 ;  /* 0x0000001324137220 */ /* 0x002fce0000410000 */
[----:B------:R-:W1:Y:S01]  /*1e10*/  MUFU.RCP R10, R10 ;  /* 0x0000000a000a7308 */ /* 0x000e620000001000 */
[----:B0-----:R-:W-:-:S07]  /*1e20*/  FMUL.FTZ R6, R35, R6 ;  /* 0x0000000623067220 */ /* 0x001fce0000410000 */
[----:B------:R-:W0:Y:S01]  /*1e30*/  MUFU.RCP R16, R16 ;  /* 0x0000001000107308 */ /* 0x000e220000001000 */
[----:B--2---:R-:W-:-:S07]  /*1e40*/  FMUL.FTZ R65, R34, R65 ;  /* 0x0000004122417220 */ /* 0x004fce0000410000 */
[----:B------:R-:W2:Y:S01]  /*1e50*/  MUFU.RCP R55, R55 ;  /* 0x0000003700377308 */ /* 0x000ea20000001000 */
[----:B-1----:R-:W-:-:S05]  /*1e60*/  FMUL.FTZ R10, R33, R10 ;  /* 0x0000000a210a7220 */ /* 0x002fca0000410000 */
[----:B------:R-:W-:Y:S02]  /*1e70*/  F2FP.F16.F32.PACK_AB R10, R10, R65 ;  /* 0x000000410a0a723e */ /* 0x000fe400000000ff */
        /* <DEDUP_REMOVED lines=9> */
[----:B------:R0:W3:Y:S01]  /*1f10*/  MUFU.RCP R43, R4 ;  /* 0x00000004002b7308 */ /* 0x0000e20000001000 */
[----:B--2---:R-:W-:-:S05]  /*1f20*/  FMUL.FTZ R59, R70, R59 ;  /* 0x0000003b463b7220 */ /* 0x004fca0000410000 */
[----:B------:R-:W-:Y:S02]  /*1f30*/  F2FP.F16.F32.PACK_AB R69, R59, R18 ;  /* 0x000000123b45723e */ /* 0x000fe400000000ff */
[----:B------:R2:W4:Y:S01]  /*1f40*/  MUFU.RCP R38, R9 ;  /* 0x0000000900267308 */ /* 0x0005220000001000 */
[----:B0-----:R-:W-:Y:S01]  /*1f50*/  IADD3 R4, P0, PT, R0, UR4, RZ ;  /* 0x0000000400047c10 */ /* 0x001fe2000ff1e0ff */
[----:B-1----:R-:W-:Y:S01]  /*1f60*/  FMUL.FTZ R7, R60, R7 ;  /* 0x000000073c077220 */ /* 0x002fe20000410000 */
[----:B------:R-:W-:Y:S02]  /*1f70*/  F2FP.F16.F32.PACK_AB R60, R14, R11 ;  /* 0x0000000b0e3c723e */ /* 0x000fe400000000ff */
[----:B------:R-:W-:Y:S02]  /*1f80*/  IADD3.X R5, PT, PT, R2, UR5, RZ, P0, !PT ;  /* 0x0000000502057c10 */ /* 0x000fe400087fe4ff */
[----:B------:R-:W-:Y:S01]  /*1f90*/  F2FP.F16.F32.PACK_AB R2, R24, R3 ;  /* 0x000000031802723e */ /* 0x000fe200000000ff */
[----:B------:R0:W1:Y:S01]  /*1fa0*/  MUFU.RCP R32, R20 ;  /* 0x0000001400207308 */ /* 0x0000620000001000 */
[----:B---3--:R-:W-:Y:S01]  /*1fb0*/  FMUL.FTZ R58, R58, R43 ;  /* 0x0000002b3a3a7220 */ /* 0x008fe20000410000 */
[----:B------:R-:W-:Y:S01]  /*1fc0*/  F2FP.F16.F32.PACK_AB R3, R8, R29 ;  /* 0x0000001d0803723e */ /* 0x000fe200000000ff */
[----:B------:R-:W-:Y:S01]  /*1fd0*/  STG.E.64 desc[UR6][R4.64], R60 ;  /* 0x0000003c04007986 */ /* 0x000fe2000c101b06 */
[----:B------:R-:W-:-:S02]  /*1fe0*/  F2FP.F16.F32.PACK_AB R8, R26, R23 ;  /* 0x000000171a08723e */ /* 0x000fc400000000ff */
[----:B--2---:R-:W-:Y:S01]  /*1ff0*/  F2FP.F16.F32.PACK_AB R9, R54, R13 ;  /* 0x0000000d3609723e */ /* 0x004fe200000000ff */
[----:B------:R-:W-:Y:S01]  /*2000*/  STG.E.64 desc[UR6][R4.64+0xa000], R2 ;  /* 0x00a0000204007986 */ /* 0x000fe2000c101b06 */
[----:B------:R-:W-:Y:S01]  /*2010*/  F2FP.F16.F32.PACK_AB R13, R6, R19 ;  /* 0x00000013060d723e */ /* 0x000fe200000000ff */
[----:B----4-:R-:W-:Y:S01]  /*2020*/  FMUL.FTZ R27, R27, R38 ;  /* 0x000000261b1b7220 */ /* 0x010fe20000410000 */
[----:B0-----:R-:W-:Y:S01]  /*2030*/  F2FP.F16.F32.PACK_AB R20, R22, R31 ;  /* 0x0000001f1614723e */ /* 0x001fe200000000ff */
[----:B------:R-:W-:Y:S01]  /*2040*/  STG.E.64 desc[UR6][R4.64+0x1e000], R8 ;  /* 0x01e0000804007986 */ /* 0x000fe2000c101b06 */
[----:B------:R-:W-:Y:S02]  /*2050*/  F2FP.F16.F32.PACK_AB R11, R16, R15 ;  /* 0x0000000f100b723e */ /* 0x000fe400000000ff */
[----:B------:R-:W-:Y:S01]  /*2060*/  F2FP.F16.F32.PACK_AB R26, R58, R7 ;  /* 0x000000073a1a723e */ /* 0x000fe200000000ff */
[----:B------:R-:W-:Y:S01]  /*2070*/  STG.E.64 desc[UR6][R4.64+0x14000], R20 ;  /* 0x0140001404007986 */ /* 0x000fe2000c101b06 */
[----:B-1----:R-:W-:-:S03]  /*2080*/  FMUL.FTZ R0, R25, R32 ;  /* 0x0000002019007220 */ /* 0x002fc60000410000 */
[----:B------:R-:W-:Y:S02]  /*2090*/  STG.E.64 desc[UR6][R4.64+0x28000], R12 ;  /* 0x0280000c04007986 */ /* 0x000fe4000c101b06 */
[----:B------:R-:W-:Y:S02]  /*20a0*/  F2FP.F16.F32.PACK_AB R27, R0, R27 ;  /* 0x0000001b001b723e */ /* 0x000fe400000000ff */
[----:B------:R-:W-:Y:S04]  /*20b0*/  STG.E.64 desc[UR6][R4.64+0x32000], R10 ;  /* 0x0320000a04007986 */ /* 0x000fe8000c101b06 */
[----:B------:R-:W-:Y:S04]  /*20c0*/  STG.E.64 desc[UR6][R4.64+0x3c000], R68 ;  /* 0x03c0004404007986 */ /* 0x000fe8000c101b06 */
[----:B------:R-:W-:Y:S01]  /*20d0*/  STG.E.64 desc[UR6][R4.64+0x46000], R26 ;  /* 0x0460001a04007986 */ /* 0x000fe2000c101b06 */
[----:B------:R-:W-:Y:S05]  /*20e0*/  EXIT ;  /* 0x000000000000794d */ /* 0x000fea0003800000 */
.L_x_1101:
[----:B------:R-:W-:Y:S01]  /*20f0*/  HFMA2 R32, -RZ, RZ, 0, 4.76837158203125e-07 ;  /* 0x00000008ff207431 */ /* 0x000fe200000001ff */
[----:B-1----:R-:W-:Y:S02]  /*2100*/  MOV R30, R10 ;  /* 0x0000000a001e7202 */ /* 0x002fe40000000f00 */
[----:B------:R-:W-:Y:S02]  /*2110*/  MOV R34, 0x1f ;  /* 0x0000001f00227802 */ /* 0x000fe40000000f00 */
[----:B------:R-:W-:-:S07]  /*2120*/  MOV R26, 0xffffffff ;  /* 0xffffffff001a7802 */ /* 0x000fce0000000f00 */
[----:B0----5:R-:W-:Y:S05]  /*2130*/  WARPSYNC.COLLECTIVE R26, `(.L_x_1104) ;  /* 0x000000001a087348 */ /* 0x021fea0003c00000 */
[----:B------:R1:W2:Y:S02]  /*2140*/  SHFL.BFLY P0, R28, R30, R32, R34 ;  /* 0x0c0000201e1c7389 */ /* 0x0002a40000000022 */
[----:B012--5:R-:W-:Y:S05]  /*2150*/  ENDCOLLECTIVE ;  /* 0x000000000000791b */ /* 0x027fea0003800000 */
.L_x_1104:
[----:B------:R-:W-:Y:S02]  /*2160*/  MOV R30, R11 ;  /* 0x0000000b001e7202 */ /* 0x000fe40000000f00 */
[----:B------:R-:W-:-:S07]  /*2170*/  MOV R27, R28 ;  /* 0x0000001c001b7202 */ /* 0x000fce0000000f00 */
[----:B------:R-:W-:Y:S05]  /*2180*/  WARPSYNC.COLLECTIVE R26, `(.L_x_1105) ;  /* 0x000000001a087348 */ /* 0x000fea0003c00000 */
[----:B------:R0:W1:Y:S02]  /*2190*/  SHFL.BFLY P0, R28, R30, R32, R34 ;  /* 0x0c0000201e1c7389 */ /* 0x0000640000000022 */
[----:B01----:R-:W-:Y:S05]  /*21a0*/  ENDCOLLECTIVE ;  /* 0x000000000000791b */ /* 0x003fea0003800000 */
.L_x_1105:
[----:B------:R-:W-:Y:S01]  /*21b0*/  FADD.FTZ R27, R27, R10 ;  /* 0x0000000a1b1b7221 */ /* 0x000fe20000010000 */
[----:B------:R-:W-:-:S04]  /*21c0*/  HFMA2 R32, -RZ, RZ, 0, 2.384185791015625e-07 ;  /* 0x00000004ff207431 */ /* 0x000fc800000001ff */
[----:B------:R-:W-:Y:S02]  /*21d0*/  MOV R30, R27 ;  /* 0x0000001b001e7202 */ /* 0x000fe40000000f00 */
[----:B------:R-:W-:-:S07]  /*21e0*/  MOV R8, R28 ;  /* 0x0000001c00087202 */ /* 0x000fce0000000f00 */
[----:B------:R-:W-:Y:S05]  /*21f0*/  WARPSYNC.COLLECTIVE R26, `(.L_x_1106) ;  /* 0x000000001a087348 */ /* 0x000fea0003c00000 */
[----:B------:R0:W1:Y:S02]  /*2200*/  SHFL.BFLY P0, R28, R30, R32, R34 ;  /* 0x0c0000201e1c7389 */ /* 0x0000640000000022 */
[----:B01----:R-:W-:Y:S05]  /*2210*/  ENDCOLLECTIVE ;  /* 0x000000000000791b */ /* 0x003fea0003800000 */
.L_x_1106:
[----:B------:R-:W-:-:S05]  /*2220*/  FADD.FTZ R8, R8, R11 ;  /* 0x0000000b08087221 */ /* 0x000fca0000010000 */
[----:B------:R-:W-:Y:S02]  /*2230*/  MOV R30, R8 ;  /* 0x00000008001e7202 */ /* 0x000fe40000000f00 */
[----:B------:R-:W-:-:S07]  /*2240*/  MOV R14, R28 ;  /* 0x0000001c000e7202 */ /* 0x000fce0000000f00 */
[----:B------:R-:W-:Y:S05]  /*2250*/  WARPSYNC.COLLECTIVE R26, `(.L_x_1107) ;  /* 0x000000001a087348 */ /* 0x000fea0003c00000 */
[----:B------:R0:W1:Y:S02]  /*2260*/  SHFL.BFLY P0, R28, R30, R32, R34 ;  /* 0x0c0000201e1c7389 */ /* 0x0000640000000022 */
[----:B01----:R-:W-:Y:S05]  /*2270*/  ENDCOLLECTIVE ;  /* 0x000000000000791b */ /* 0x003fea0003800000 */
.L_x_1107:
[----:B------:R-:W-:Y:S01]  /*2280*/  FADD.FTZ R14, R27, R14 ;  /* 0x0000000e1b0e7221 */ /* 0x000fe20000010000 */
[----:B------:R-:W-:-:S04]  /*2290*/  HFMA2 R32, -RZ, RZ, 0, 1.1920928955078125e-07 ;  /* 0x00000002ff207431 */ /* 0x000fc800000001ff */
[----:B------:R-:W-:Y:S02]  /*22a0*/  MOV R30, R14 ;  /* 0x0000000e001e7202 */ /* 0x000fe40000000f00 */
[----:B------:R-:W-:-:S07]  /*22b0*/  MOV R65, R28 ;  /* 0x0000001c00417202 */ /* 0x000fce0000000f00 */
[----:B------:R-:W-:Y:S05]  /*22c0*/  WARPSYNC.COLLECTIVE R26, `(.L_x_1108) ;  /* 0x000000001a087348 */ /* 0x000fea0003c00000 */
[----:B------:R0:W1:Y:S02]  /*22d0*/  SHFL.BFLY P0, R28, R30, R32, R34 ;  /* 0x0c0000201e1c7389 */ /* 0x0000640000000022 */
[----:B01----:R-:W-:Y:S05]  /*22e0*/  ENDCOLLECTIVE ;  /* 0x000000000000791b */ /* 0x003fea0003800000 */
.L_x_1108:
[----:B------:R-:W-:-:S05]  /*22f0*/  FADD.FTZ R65, R8, R65 ;  /* 0x0000004108417221 */ /* 0x000fca0000010000 */
[----:B------:R-:W-:Y:S02]  /*2300*/  MOV R30, R65 ;  /* 0x00000041001e7202 */ /* 0x000fe40000000f00 */
[----:B------:R-:W-:-:S07]  /*2310*/  MOV R20, R28 ;  /* 0x0000001c00147202 */ /* 0x000fce0000000f00 */
[----:B------:R-:W-:Y:S05]  /*2320*/  WARPSYNC.COLLECTIVE R26, `(.L_x_1109) ;  /* 0x000000001a087348 */ /* 0x000fea0003c00000 */
[----:B------:R0:W1:Y:S02]  /*2330*/  SHFL.BFLY P0, R28, R30, R32, R34 ;  /* 0x0c0000201e1c7389 */ /* 0x0000640000000022 */
[----:B01----:R-:W-:Y:S05]  /*2340*/  ENDCOLLECTIVE ;  /* 0x000000000000791b */ /* 0x003fea0003800000 */
.L_x_1109:
[----:B------:R-:W-:Y:S01]  /*2350*/  FADD.FTZ R20, R14, R20 ;  /* 0x000000140e147221 */ /* 0x000fe20000010000 */
[----:B------:R-:W-:-:S04]  /*2360*/  HFMA2 R32, -RZ, RZ, 0, 5.9604644775390625e-08 ;  /* 0x00000001ff207431 */ /* 0x000fc800000001ff */
[----:B------:R-:W-:Y:S02]  /*2370*/  MOV R30, R20 ;  /* 0x00000014001e7202 */ /* 0x000fe40000000f00 */
[----:B------:R-:W-:-:S07]  /*2380*/  MOV R22, R28 ;  /* 0x0000001c00167202 */ /* 0x000fce0000000f00 */
[----:B------:R-:W-:Y:S05]  /*2390*/  WARPSYNC.COLLECTIVE R26, `(.L_x_1110) ;  /* 0x000000001a087348 */ /* 0x000fea0003c00000 */
[----:B------:R0:W1:Y:S02]  /*23a0*/  SHFL.BFLY P0, R28, R30, R32, R34 ;  /* 0x0c0000201e1c7389 */ /* 0x0000640000000022 */
[----:B01----:R-:W-:Y:S05]  /*23b0*/  ENDCOLLECTIVE ;  /* 0x000000000000791b */ /* 0x003fea0003800000 */
.L_x_1110:
[----:B------:R-:W-:-:S05]  /*23c0*/  FADD.FTZ R22, R65, R22 ;  /* 0x0000001641167221 */ /* 0x000fca0000010000 */
[----:B------:R-:W-:Y:S02]  /*23d0*/  MOV R30, R22 ;  /* 0x00000016001e7202 */ /* 0x000fe40000000f00 */
[----:B------:R-:W-:-:S07]  /*23e0*/  MOV R10, R28 ;  /* 0x0000001c000a7202 */ /* 0x000fce0000000f00 */
[----:B------:R-:W-:Y:S05]  /*23f0*/  WARPSYNC.COLLECTIVE R26, `(.L_x_1111) ;  /* 0x000000001a087348 */ /* 0x000fea0003c00000 */
[----:B------:R0:W1:Y:S02]  /*2400*/  SHFL.BFLY P0, R28, R30, R32, R34 ;  /* 0x0c0000201e1c7389 */ /* 0x0000640000000022 */
[----:B01----:R-:W-:Y:S05]  /*2410*/  ENDCOLLECTIVE ;  /* 0x000000000000791b */ /* 0x003fea0003800000 */
.L_x_1111:
[----:B------:R-:W-:Y:S01]  /*2420*/  FADD.FTZ R10, R20, R10 ;  /* 0x0000000a140a7221 */ /* 0x000fe20000010000 */
[----:B------:R-:W-:Y:S01]  /*2430*/  MOV R11, R28 ;  /* 0x0000001c000b7202 */ /* 0x000fe20000000f00 */
[----:B------:R-:W-:Y:S06]  /*2440*/  BRA `(.L_x_1112) ;  /* 0xffffffe400f47947 */ /* 0x000fec000383ffff */
.L_x_1113:
        /* <DEDUP_REMOVED lines=11> */
.L_x_1160:


//--------------------- .text._ZN13group_norm_v214gn_cuda_kernelI6__halfLi320ELi1ELi16ELi160ELi64ELb1ELi64ELi160ELi160ELi4ELb0ELi148ELb0ELb0ENS_16CompileConditionILi1000EEEEEvPT_PKS4_S7_S7_flPfS8_Pj --------------------------
	.section	.text._ZN13group_norm_v214gn_cuda_kernelI6__halfLi320ELi1ELi16ELi160ELi64ELb1ELi64ELi160ELi160ELi4ELb0ELi148ELb0ELb0ENS_16CompileConditionILi1000EEEEEvPT_PKS4_S7_S7_flPfS8_Pj,"ax",@progbits
	.align	128
        .global         _ZN13group_norm_v214gn_cuda_kernelI6__halfLi320ELi1ELi16ELi160ELi64ELb1ELi64ELi160ELi160ELi4ELb0ELi148ELb0ELb0ENS_16CompileConditionILi1000EEEEEvPT_PKS4_S7_S7_flPfS8_Pj
        .type           _ZN13group_norm_v214gn_cuda_kernelI6__halfLi320ELi1ELi16ELi160ELi64ELb1ELi64ELi160ELi160ELi4ELb0ELi148ELb0ELb0ENS_16CompileConditionILi1000EEEEEvPT_PKS4_S7_S7_flPfS8_Pj,@function
        .size           _ZN13group_norm_v214gn_cuda_kernelI6__halfLi320ELi1ELi16ELi160ELi64ELb1ELi64ELi160ELi160ELi4ELb0ELi148ELb0ELb0ENS_16CompileConditionILi1000EEEEEvPT_PKS4_S7_S7_flPfS8_Pj,(.L_x_1161 - _ZN13group_norm_v214gn_cuda_kernelI6__halfLi320ELi1ELi16ELi160ELi64ELb1ELi64ELi160ELi160ELi4ELb0ELi148ELb0ELb0ENS_16CompileConditionILi1000EEEEEvPT_PKS4_S7_S7_flPfS8_Pj)
        .other          _ZN13group_norm_v214gn_cuda_kernelI6__halfLi320ELi1ELi16ELi160ELi64ELb1ELi64ELi160ELi160ELi4ELb0ELi148ELb0ELb0ENS_16CompileConditionILi1000EEEEEvPT_PKS4_S7_S7_flPfS8_Pj,@"STO_CUDA_ENTRY STV_DEFAULT"
_ZN13group_norm_v214gn_cuda_kernelI6__halfLi320ELi1ELi16ELi160ELi64ELb1ELi64ELi160ELi160ELi4ELb0ELi148ELb0ELb0ENS_16CompileConditionILi1000EEEEEvPT_PKS4_S7_S7_flPfS8_Pj:
.text._ZN13group_norm_v214gn_cuda_kernelI6__halfLi320ELi1ELi16ELi160ELi64ELb1ELi64ELi160ELi160ELi4ELb0ELi148ELb0ELb0ENS_16CompileConditionILi1000EEEEEvPT_PKS4_S7_S7_flPfS8_Pj:
        /* <DEDUP_REMOVED lines=194> */
.L_x_1126:
        /* <DEDUP_REMOVED lines=10> */
.L_x_1114:
        /* <DEDUP_REMOVED lines=18> */
.L_x_1117:
[----:B------:R-:W-:Y:S05]  /*0de0*/  BSYNC.RECONVERGENT B0 ;  /* 0x0000000000007941 */ /* 0x000fea0003800200 */
.L_x_1116:
        /* <DEDUP_REMOVED lines=304> */
.L_x_1115:
[----:B------:R-:W-:Y:S01]  /*20f0*/  HFMA2 R32, -RZ, RZ, 0, 4.76837158203125e-07 ;  /* 0x00000008ff207431 */ /* 0x000fe200000001ff */
[----:B-1----:R-:W-:Y:S02]  /*2100*/  MOV R30, R10 ;  /* 0x0000000a001e7202 */ /* 0x002fe40000000f00 */
[----:B------:R-:W-:Y:S02]  /*2110*/  MOV R34, 0x1f ;  /* 0x0000001f00227802 */ /* 0x000fe40000000f00 */
[----:B------:R-:W-:-:S07]  /*2120*/  MOV R26, 0xffffffff ;  /* 0xffffffff001a7802 */ /* 0x000fce0000000f00 */
[----:B0----5:R-:W-:Y:S05]  /*2130*/  WARPSYNC.COLLECTIVE R26, `(.L_x_1118) ;  /* 0x000000001a087348 */ /* 0x021fea0003c00000 */
[----:B------:R1:W2:Y:S02]  /*2140*/  SHFL.BFLY P0, R28, R30, R32, R34 ;  /* 0x0c0000201e1c7389 */ /* 0x0002a40000000022 */
[----:B012--5:R-:W-:Y:S05]  /*2150*/  ENDCOLLECTIVE ;  /* 0x000000000000791b */ /* 0x027fea0003800000 */
.L_x_1118:
[----:B------:R-:W-:Y:S02]  /*2160*/  MOV R30, R11 ;  /* 0x0000000b001e7202 */ /* 0x000fe40000000f00 */
[----:B------:R-:W-:-:S07]  /*2170*/  MOV R27, R28 ;  /* 0x0000001c001b7202 */ /* 0x000fce0000000f00 */
[----:B------:R-:W-:Y:S05]  /*2180*/  WARPSYNC.COLLECTIVE R26, `(.L_x_1119) ;  /* 0x000000001a087348 */ /* 0x000fea0003c00000 */
[----:B------:R0:W1:Y:S02]  /*2190*/  SHFL.BFLY P0, R28, R30, R32, R34 ;  /* 0x0c0000201e1c7389 */ /* 0x0000640000000022 */
[----:B01----:R-:W-:Y:S05]  /*21a0*/  ENDCOLLECTIVE ;  /* 0x000000000000791b */ /* 0x003fea0003800000 */
.L_x_1119:
[----:B------:R-:W-:Y:S01]  /*21b0*/  FADD.FTZ R27, R27, R10 ;  /* 0x0000000a1b1b7221 */ /* 0x000fe20000010000 */
[----:B------:R-:W-:-:S04]  /*21c0*/  HFMA2 R32, -RZ, RZ, 0, 2.384185791015625e-07 ;  /* 0x00000004ff207431 */ /* 0x000fc800000001ff */
[----:B------:R-:W-:Y:S02]  /*21d0*/  MOV R30, R27 ;  /* 0x0000001b001e7202 */ /* 0x000fe40000000f00 */
[----:B------:R-:W-:-:S07]  /*21e0*/  MOV R8, R28 ;  /* 0x0000001c00087202 */ /* 0x000fce0000000f00 */
[----:B------:R-:W-:Y:S05]  /*21f0*/  WARPSYNC.COLLECTIVE R26, `(.L_x_1120) ;  /* 0x000000001a087348 */ /* 0x000fea0003c00000 */
[----:B------:R0:W1:Y:S02]  /*2200*/  SHFL.BFLY P0, R28, R30, R32, R34 ;  /* 0x0c0000201e1c7389 */ /* 0x0000640000000022 */
[----:B01----:R-:W-:Y:S05]  /*2210*/  ENDCOLLECTIVE ;  /* 0x000000000000791b */ /* 0x003fea0003800000 */
.L_x_1120:
[----:B------:R-:W-:-:S05]  /*2220*/  FADD.FTZ R8, R8, R11 ;  /* 0x0000000b08087221 */ /* 0x000fca0000010000 */
[----:B------:R-:W-:Y:S02]  /*2230*/  MOV R30, R8 ;  /* 0x00000008001e7202 */ /* 0x000fe40000000f00 */
[----:B------:R-:W-:-:S07]  /*2240*/  MOV R14, R28 ;  /* 0x0000001c000e7202 */ /* 0x000fce0000000f00 */
[----:B------:R-:W-:Y:S05]  /*2250*/  WARPSYNC.COLLECTIVE R26, `(.L_x_1121) ;  /* 0x000000001a087348 */ /* 0x000fea0003c00000 */
[----:B------:R0:W1:Y:S02]  /*2260*/  SHFL.BFLY P0, R28, R30, R32, R34 ;  /* 0x0c0000201e1c7389 */ /* 0x0000640000000022 */
[----:B01----:R-:W-:Y:S05]  /*2270*/  ENDCOLLECTIVE ;  /* 0x000000000000791b */ /* 0x003fea0003800000 */
.L_x_1121:
[----:B------:R-:W-:Y:S01]  /*2280*/  FADD.FTZ R14, R27, R14 ;  /* 0x0000000e1b0e7221 */ /* 0x000fe20000010000 */
[----:B------:R-:W-:-:S04]  /*2290*/  HFMA2 R32, -RZ, RZ, 0, 1.1920928955078125e-07 ;  /* 0x00000002ff207431 */ /* 0x000fc800000001ff */
[----:B------:R-:W-:Y:S02]  /*22a0*/  MOV R30, R14 ;  /* 0x0000000e001e7202 */ /* 0x000fe40000000f00 */
[----:B------:R-:W-:-:S07]  /*22b0*/  MOV R65, R28 ;  /* 0x0000001c00417202 */ /* 0x000fce0000000f00 */
[----:B------:R-:W-:Y:S05]  /*22c0*/  WARPSYNC.COLLECTIVE R26, `(.L_x_1122) ;  /* 0x000000001a087348 */ /* 0x000fea0003c00000 */
[----:B------:R0:W1:Y:S02]  /*22d0*/  SHFL.BFLY P0, R28, R30, R32, R34 ;  /* 0x0c0000201e1c7389 */ /* 0x0000640000000022 */
[----:B01----:R-:W-:Y:S05]  /*22e0*/  ENDCOLLECTIVE ;  /* 0x000000000000791b */ /* 0x003fea0003800000 */
.L_x_1122:
[----:B------:R-:W-:-:S05]  /*22f0*/  FADD.FTZ R65, R8, R65 ;  /* 0x0000004108417221 */ /* 0x000fca0000010000 */
[----:B------:R-:W-:Y:S02]  /*2300*/  MOV R30, R65 ;  /* 0x00000041001e7202 */ /* 0x000fe40000000f00 */
[----:B------:R-:W-:-:S07]  /*2310*/  MOV R20, R28 ;  /* 0x0000001c00147202 */ /* 0x000fce0000000f00 */
[----:B------:R-:W-:Y:S05]  /*2320*/  WARPSYNC.COLLECTIVE R26, `(.L_x_1123) ;  /* 0x000000001a087348 */ /* 0x000fea0003c00000 */
[----:B------:R0:W1:Y:S02]  /*2330*/  SHFL.BFLY P0, R28, R30, R32, R34 ;  /* 0x0c0000201e1c7389 */ /* 0x0000640000000022 */
[----:B01----:R-:W-:Y:S05]  /*2340*/  ENDCOLLECTIVE ;  /* 0x000000000000791b */ /* 0x003fea0003800000 */
.L_x_1123:
[----:B------:R-:W-:Y:S01]  /*2350*/  FADD.FTZ R20, R14, R20 ;  /* 0x000000140e147221 */ /* 0x000fe20000010000 */
[----:B------:R-:W-:-:S04]  /*2360*/  HFMA2 R32, -RZ, RZ, 0, 5.9604644775390625e-08 ;  /* 0x00000001ff207431 */ /* 0x000fc800000001ff */
[----:B------:R-:W-:Y:S02]  /*2370*/  MOV R30, R20 ;  /* 0x00000014001e7202 */ /* 0x000fe40000000f00 */
[----:B------:R-:W-:-:S07]  /*2380*/  MOV R22, R28 ;  /* 0x0000001c00167202 */ /* 0x000fce0000000f00 */
[----:B------:R-:W-:Y:S05]  /*2390*/  WARPSYNC.COLLECTIVE R26, `(.L_x_1124) ;  /* 0x000000001a087348 */ /* 0x000fea0003c00000 */
[----:B------:R0:W1:Y:S02]  /*23a0*/  SHFL.BFLY P0, R28, R30, R32, R34 ;  /* 0x0c0000201e1c7389 */ /* 0x0000640000000022 */
[----:B01----:R-:W-:Y:S05]  /*23b0*/  ENDCOLLECTIVE ;  /* 0x000000000000791b */ /* 0x003fea0003800000 */
.L_x_1124:
[----:B------:R-:W-:-:S05]  /*23c0*/  FADD.FTZ R22, R65, R22 ;  /* 0x0000001641167221 */ /* 0x000fca0000010000 */
[----:B------:R-:W-:Y:S02]  /*23d0*/  MOV R30, R22 ;  /* 0x00000016001e7202 */ /* 0x000fe40000000f00 */
[----:B------:R-:W-:-:S07]  /*23e0*/  MOV R10, R28 ;  /* 0x0000001c000a7202 */ /* 0x000fce0000000f00 */
[----:B------:R-:W-:Y:S05]  /*23f0*/  WARPSYNC.COLLECTIVE R26, `(.L_x_1125) ;  /* 0x000000001a087348 */ /* 0x000fea0003c00000 */
[----:B------:R0:W1:Y:S02]  /*2400*/  SHFL.BFLY P0, R28, R30, R32, R34 ;  /* 0x0c0000201e1c7389 */ /* 0x0000640000000022 */
[----:B01----:R-:W-:Y:S05]  /*2410*/  ENDCOLLECTIVE ;  /* 0x000000000000791b */ /* 0x003fea0003800000 */
.L_x_1125:
[----:B------:R-:W-:Y:S01]  /*2420*/  FADD.FTZ R10, R20, R10 ;  /* 0x0000000a140a7221 */ /* 0x000fe20000010000 */
[----:B------:R-:W-:Y:S01]  /*2430*/  MOV R11, R28 ;  /* 0x0000001c000b7202 */ /* 0x000fe20000000f00 */
[----:B------:R-:W-:Y:S06]  /*2440*/  BRA `(.L_x_1126) ;  /* 0xffffffe400f47947 */ /* 0x000fec000383ffff */
.L_x_1127:
        /* <DEDUP_REMOVED lines=11> */
.L_x_1161:


//--------------------- .nv.shared._ZN13group_norm_v218gn_bwd_cuda_kernelI13__nv_bfloat16Li320ELi1ELi32ELi80ELi64ELb0ELb1ELi64ELi80ELi80ELi4ELb1ELi96ELb0ELb0ELNS_15WgradSyncMethodE3ENS_16CompileConditionILi1000EEEEEvPT_S6_S6_PKS5_S8_S8_S8_PKfflPfPj --------------------------
	.section	.nv.shared._ZN13group_norm_v218gn_bwd_cuda_kernelI13__nv_bfloat16Li320ELi1ELi32ELi80ELi64ELb0ELb1ELi64ELi80ELi80ELi4ELb1ELi96ELb0ELb0ELNS_15WgradSyncMethodE3ENS_16CompileConditionILi1000EEEEEvPT_S6_S6_PKS5_S8_S8_S8_PKfflPfPj,"aw",@nobits
	.sectionflags	@""
	.align	16
.nv.shared._ZN13group_norm_v218gn_bwd_cuda_kernelI13__nv_bfloat16Li320ELi1ELi32ELi80ELi64ELb0ELb1ELi64ELi80ELi80ELi4ELb1ELi96ELb0ELb0ELNS_15WgradSyncMethodE3ENS_16CompileConditionILi1000EEEEEvPT_S6_S6_PKS5_S8_S8_S8_PKfflPfPj:
	.zero		11352


//--------------------- .nv.shared.reserved.0     --------------------------
	.section	.nv.shared.reserved.0,"aw",@nobits
	.weak		__nv_reservedSMEM_offset_0_alias
	.size		__nv_reservedSMEM_offset_0_alias, 0, 64
	.other		__nv_reservedSMEM_offset_0_alias,@"STO_CUDA_RESERVED_SHARED STV_DEFAULT"
__nv_reservedSMEM_offset_0_alias:
	.zero		0
	.zero		64


//--------------------- .nv.shared._ZN13group_norm_v218gn_bwd_cuda_kernelI13__nv_bfloat16Li320ELi1ELi32ELi80ELi64ELb0ELb1ELi64ELi80ELi80ELi4ELb1ELi128ELb0ELb0ELNS_15WgradSyncMethodE3ENS_16CompileConditionILi1000EEEEEvPT_S6_S6_PKS5_S8_S8_S8_PKfflPfPj --------------------------
	.section	.nv.shared._ZN13group_norm_v218gn_bwd_cuda_kernelI13__nv_bfloat16Li320ELi1ELi32ELi80ELi64ELb0ELb1ELi64ELi80ELi80ELi4ELb1ELi128ELb0ELb0ELNS_15WgradSyncMethodE3ENS_16CompileConditionILi1000EEEEEvPT_S6_S6_PKS5_S8_S8_S8_PKfflPfPj,"aw",@nobits
	.sectionflags	@""
	.align	16
.nv.shared._ZN13group_norm_v218gn_bwd_cuda_kernelI13__nv_bfloat16Li320ELi1ELi32ELi80ELi64ELb0ELb1ELi64ELi80ELi80ELi4ELb1ELi128ELb0ELb0ELNS_15WgradSyncMethodE3ENS_16CompileConditionILi1000EEEEEvPT_S6_S6_PKS5_S8_S8_S8_PKfflPfPj:
	.zero		11352


//--------------------- .nv.shared._ZN13group_norm_v218gn_bwd_cuda_kernelI13__nv_bfloat16Li320ELi3ELi16ELi160ELi64ELb1ELb1ELi2ELi320ELi320ELi2ELb1ELi10ELb0ELb0ELNS_15WgradSyncMethodE2ENS_16CompileConditionILi1000EEEEEvPT_S6_S6_PKS5_S8_S8_S8_PKfflPfPj --------------------------
	.section	.nv.shared._ZN13group_norm_v218gn_bwd_cuda_kernelI13__nv_bfloat16Li320ELi3ELi16ELi160ELi64ELb1ELb1ELi2ELi320ELi320ELi2ELb1ELi10ELb0ELb0ELNS_15WgradSyncMethodE2ENS_16CompileConditionILi1000EEEEEvPT_S6_S6_PKS5_S8_S8_S8_PKfflPfPj,"aw",@nobits
	.sectionflags	@""
	.align	8
.nv.shared._ZN13group_norm_v218gn_bwd_cuda_kernelI13__nv_bfloat16Li320ELi3ELi16ELi160ELi64ELb1ELb1ELi2ELi320ELi320ELi2ELb1ELi10ELb0ELb0ELNS_15WgradSyncMethodE2ENS_16CompileConditionILi1000EEEEEvPT_S6_S6_PKS5_S8_S8_S8_PKfflPfPj:
	.zero		10000


//--------------------- .nv.shared._ZN13group_norm_v218gn_bwd_cuda_kernelI13__nv_bfloat16Li320ELi1ELi16ELi160ELi64ELb1ELb1ELi4ELi320ELi320ELi4ELb1ELi9ELb0ELb0ELNS_15WgradSyncMethodE2ENS_16CompileConditionILi1000EEEEEvPT_S6_S6_PKS5_S8_S8_S8_PKfflPfPj --------------------------
	.section	.nv.shared._ZN13group_norm_v218gn_bwd_cuda_kernelI13__nv_bfloat16Li320ELi1ELi16ELi160ELi64ELb1ELb1ELi4ELi320ELi320ELi4ELb1ELi9ELb0ELb0ELNS_15WgradSyncMethodE2ENS_16CompileConditionILi1000EEEEEvPT_S6_S6_PKS5_S8_S8_S8_PKfflPfPj,"aw",@nobits
	.sectionflags	@""
	.align	8
.nv.shared._ZN13group_norm_v218gn_bwd_cuda_kernelI13__nv_bfloat16Li320ELi1ELi16ELi160ELi64ELb1ELb1ELi4ELi320ELi320ELi4ELb1ELi9ELb0ELb0ELNS_15WgradSyncMethodE2ENS_16CompileConditionILi1000EEEEEvPT_S6_S6_PKS5_S8_S8_S8_PKfflPfPj:
	.zero		14480


//--------------------- .nv.shared._ZN13group_norm_v218gn_bwd_cuda_kernelI13__nv_bfloat16Li320ELi3ELi16ELi160ELi64ELb1ELb1ELi4ELi320ELi320ELi4ELb1ELi16ELb0ELb0ELNS_15WgradSyncMethodE3ENS_16CompileConditionILi1000EEEEEvPT_S6_S6_PKS5_S8_S8_S8_PKfflPfPj --------------------------
	.section	.nv.shared._ZN13group_norm_v218gn_bwd_cuda_kernelI13__nv_bfloat16Li320ELi3ELi16ELi160ELi64ELb1ELb1ELi4ELi320ELi320ELi4ELb1ELi16ELb0ELb0ELNS_15WgradSyncMethodE3ENS_16CompileConditionILi1000EEEEEvPT_S6_S6_PKS5_S8_S8_S8_PKfflPfPj,"aw",@nobits
	.sectionflags	@""
	.align	8
.nv.shared._ZN13group_norm_v218gn_bwd_cuda_kernelI13__nv_bfloat16Li320ELi3ELi16ELi160ELi64ELb1ELb1ELi4ELi320ELi320ELi4ELb1ELi16ELb0ELb0ELNS_15WgradSyncMethodE3ENS_16CompileConditionILi1000EEEEEvPT_S6_S6_PKS5_S8_S8_S8_PKfflPfPj:
	.zero		14480


//--------------------- .nv.shared._ZN13group_norm_v218gn_bwd_cuda_kernelI13__nv_bfloat16Li320ELi1ELi16ELi160ELi64ELb1ELb1ELi8ELi320ELi320ELi4ELb1ELi16ELb0ELb0ELNS_15WgradSyncMethodE3ENS_16CompileConditionILi1000EEEEEvPT_S6_S6_PKS5_S8_S8_S8_PKfflPfPj --------------------------
	.section	.nv.shared._ZN13group_norm_v218gn_bwd_cuda_kernelI13__nv_bfloat16Li320ELi1ELi16ELi160ELi64ELb1ELb1ELi8ELi320ELi320ELi4ELb1ELi16ELb0ELb0ELNS_15WgradSyncMethodE3ENS_16CompileConditionILi1000EEEEEvPT_S6_S6_PKS5_S8_S8_S8_PKfflPfPj,"aw",@nobits
	.sectionflags	@""
	.align	8
.nv.shared._ZN13group_norm_v218gn_bwd_cuda_kernelI13__nv_bfloat16Li320ELi1ELi16ELi160ELi64ELb1ELb1ELi8ELi320ELi320ELi4ELb1ELi16ELb0ELb0ELNS_15WgradSyncMethodE3ENS_16CompileConditionILi1000EEEEEvPT_S6_S6_PKS5_S8_S8_S8_PKfflPfPj:
	.zero		14480


//--------------------- .nv.shared._ZN13group_norm_v218gn_bwd_cuda_kernelI13__nv_bfloat16Li320ELi3ELi16ELi160ELi64ELb1ELb1ELi8ELi320ELi320ELi4ELb1ELi40ELb0ELb0ELNS_15WgradSyncMethodE3ENS_16CompileConditionILi1000EEEEEvPT_S6_S6_PKS5_S8_S8_S8_PKfflPfPj --------------------------
	.section	.nv.shared._ZN13group_norm_v218gn_bwd_cuda_kernelI13__nv_bfloat16Li320ELi3ELi16ELi160ELi64ELb1ELb1ELi8ELi320ELi320ELi4ELb1ELi40ELb0ELb0ELNS_15WgradSyncMethodE3ENS_16CompileConditionILi1000EEEEEvPT_S6_S6_PKS5_S8_S8_S8_PKfflPfPj,"aw",@nobits
	.sectionflags	@""
	.align	8
.nv.shared._ZN13group_norm_v218gn_bwd_cuda_kernelI13__nv_bfloat16Li320ELi3ELi16ELi160ELi64ELb1ELb1ELi8ELi320ELi320ELi4ELb1ELi40ELb0ELb0ELNS_15WgradSyncMethodE3ENS_16CompileConditionILi1000EEEEEvPT_S6_S6_PKS5_S8_S8_S8_PKfflPfPj:
	.zero		14480


//--------------------- .nv.shared._ZN13group_norm_v218gn_bwd_cuda_kernelI13__nv_bfloat16Li320ELi1ELi16ELi160ELi64ELb1ELb1ELi16ELi320ELi320ELi4ELb1ELi32ELb0ELb0ELNS_15WgradSyncMethodE3ENS_16CompileConditionILi1000EEEEEvPT_S6_S6_PKS5_S8_S8_S8_PKfflPfPj --------------------------
	.section	.nv.shared._ZN13group_norm_v218gn_bwd_cuda_kernelI13__nv_bfloat16Li320ELi1ELi16ELi160ELi64ELb1ELb1ELi16ELi320ELi320ELi4ELb1ELi32ELb0ELb0ELNS_15WgradSyncMethodE3ENS_16CompileConditionILi1000EEEEEvPT_S6_S6_PKS5_S8_S8_S8_PKfflPfPj,"aw",@nobits
	.sectionflags	@""
	.align	8
.nv.shared._ZN13group_norm_v218gn_bwd_cuda_kernelI13__nv_bfloat16Li320ELi1ELi16ELi160ELi64ELb1ELb1ELi16ELi320ELi320ELi4ELb1ELi32ELb0ELb0ELNS_15WgradSyncMethodE3ENS_16CompileConditionILi1000EEEEEvPT_S6_S6_PKS5_S8_S8_S8_PKfflPfPj:
	.zero		14480


//--------------------- .nv.shared._ZN13group_norm_v218gn_bwd_cuda_kernelI13__nv_bfloat16Li320ELi3ELi16ELi160ELi64ELb1ELb1ELi16ELi320ELi320ELi4ELb1ELi80ELb0ELb0ELNS_15WgradSyncMethodE3ENS_16CompileConditionILi1000EEEEEvPT_S6_S6_PKS5_S8_S8_S8_PKfflPfPj --------------------------
	.section	.nv.shared._ZN13group_norm_v218gn_bwd_cuda_kernelI13__nv_bfloat16Li320ELi3ELi16ELi160ELi64ELb1ELb1ELi16ELi320ELi320ELi4ELb1ELi80ELb0ELb0ELNS_15WgradSyncMethodE3ENS_16CompileConditionILi1000EEEEEvPT_S6_S6_PKS5_S8_S8_S8_PKfflPfPj,"aw",@nobits
	.sectionflags	@""
	.align	8
.nv.shared._ZN13group_norm_v218gn_bwd_cuda_kernelI13__nv_bfloat16Li320ELi3ELi16ELi160ELi64ELb1ELb1ELi16ELi320ELi320ELi4ELb1ELi80ELb0ELb0ELNS_15WgradSyncMethodE3ENS_16CompileConditionILi1000EEEEEvPT_S6_S6_PKS5_S8_S8_S8_PKfflPfPj:
	.zero		14480


//--------------------- .nv.shared._ZN13group_norm_v218gn_bwd_cuda_kernelI13__nv_bfloat16Li320ELi1ELi16ELi160ELi64ELb1ELb1ELi32ELi320ELi320ELi4ELb1ELi72ELb0ELb0ELNS_15WgradSyncMethodE1ENS_16CompileConditionILi1000EEEEEvPT_S6_S6_PKS5_S8_S8_S8_PKfflPfPj --------------------------
	.section	.nv.shared._ZN13group_norm_v218gn_bwd_cuda_kernelI13__nv_bfloat16Li320ELi1ELi16ELi160ELi64ELb1ELb1ELi32ELi320ELi320ELi4ELb1ELi72ELb0ELb0ELNS_15WgradSyncMethodE1ENS_16CompileConditionILi1000EEEEEvPT_S6_S6_PKS5_S8_S8_S8_PKfflPfPj,"aw",@nobits
	.sectionflags	@""
	.align	8
.nv.shared._ZN13group_norm_v218gn_bwd_cuda_kernelI13__nv_bfloat16Li320ELi1ELi16ELi160ELi64ELb1ELb1ELi32ELi320ELi320ELi4ELb1ELi72ELb0ELb0ELNS_15WgradSyncMethodE1ENS_16CompileConditionILi1000EEEEEvPT_S6_S6_PKS5_S8_S8_S8_PKfflPfPj:
	.zero		14480


//--------------------- .nv.shared._ZN13group_norm_v218gn_bwd_cuda_kernelI13__nv_bfloat16Li320ELi1ELi16ELi160ELi64ELb1ELb1ELi32ELi320ELi320ELi4ELb1ELi72ELb0ELb1ELNS_15WgradSyncMethodE1ENS_16CompileConditionILi1000EEEEEvPT_S6_S6_PKS5_S8_S8_S8_PKfflPfPj --------------------------
	.section	.nv.shared._ZN13group_norm_v218gn_bwd_cuda_kernelI13__nv_bfloat16Li320ELi1ELi16ELi160ELi64ELb1ELb1ELi32ELi320ELi320ELi4ELb1ELi72ELb0ELb1ELNS_15WgradSyncMethodE1ENS_16CompileConditionILi1000EEEEEvPT_S6_S6_PKS5_S8_S8_S8_PKfflPfPj,"aw",@nobits
	.sectionflags	@""
	.align	16
.nv.shared._ZN13group_norm_v218gn_bwd_cuda_kernelI13__nv_bfloat16Li320ELi1ELi16ELi160ELi64ELb1ELb1ELi32ELi320ELi320ELi4ELb1ELi72ELb0ELb1ELNS_15WgradSyncMethodE1ENS_16CompileConditionILi1000EEEEEvPT_S6_S6_PKS5_S8_S8_S8_PKfflPfPj:
	.zero		14512


//--------------------- .nv.shared._ZN13group_norm_v218gn_bwd_cuda_kernelI13__nv_bfloat16Li320ELi3ELi16ELi160ELi64ELb1ELb1ELi32ELi320ELi320ELi4ELb1ELi168ELb0ELb0ELNS_15WgradSyncMethodE3ENS_16CompileConditionILi1000EEEEEvPT_S6_S6_PKS5_S8_S8_S8_PKfflPfPj --------------------------
	.section	.nv.shared._ZN13group_norm_v218gn_bwd_cuda_kernelI13__nv_bfloat16Li320ELi3ELi16ELi160ELi64ELb1ELb1ELi32ELi320ELi320ELi4ELb1ELi168ELb0ELb0ELNS_15WgradSyncMethodE3ENS_16CompileConditionILi1000EEEEEvPT_S6_S6_PKS5_S8_S8_S8_PKfflPfPj,"aw",@nobits
	.sectionflags	@""
	.align	8
.nv.shared._ZN13group_norm_v218gn_bwd_cuda_kernelI13__nv_bfloat16Li320ELi3ELi16ELi160ELi64ELb1ELb1ELi32ELi320ELi320ELi4ELb1ELi168ELb0ELb0ELNS_15WgradSyncMethodE3ENS_16CompileConditionILi1000EEEEEvPT_S6_S6_PKS5_S8_S8_S8_PKfflPfPj:
	.zero		14480


//--------------------- .nv.shared._ZN13group_norm_v218gn_bwd_cuda_kernelI13__nv_bfloat16Li320ELi1ELi16ELi160ELi64ELb1ELb1ELi64ELi320ELi320ELi4ELb1ELi144ELb0ELb0ELNS_15WgradSyncMethodE3ENS_16CompileConditionILi1000EEEEEvPT_S6_S6_PKS5_S8_S8_S8_PKfflPfPj --------------------------
	.section	.nv.shared._ZN13group_norm_v218gn_bwd_cuda_kernelI13__nv_bfloat16Li320ELi1ELi16ELi160ELi64ELb1ELb1ELi64ELi320ELi320ELi4ELb1ELi144ELb0ELb0ELNS_15WgradSyncMethodE3ENS_16CompileConditionILi1000EEEEEvPT_S6_S6_PKS5_S8_S8_S8_PKfflPfPj,"aw",@nobits
	.sectionflags	@""
	.align	16
.nv.shared._ZN13group_norm_v218gn_bwd_cuda_kernelI13__nv_bfloat16Li320ELi1ELi16ELi160ELi64ELb1ELb1ELi64ELi320ELi320ELi4ELb1ELi144ELb0ELb0ELNS_15WgradSyncMethodE3ENS_16CompileConditionILi1000EEEEEvPT_S6_S6_PKS5_S8_S8_S8_PKfflPfPj:
	.zero		14512


//--------------------- .nv.shared._ZN13group_norm_v214gn_cuda_kernelI13__nv_bfloat16Li320ELi1ELi32ELi80ELi64ELb0ELi64ELi80ELi80ELi4ELb0ELi116ELb0ELb0ENS_16CompileConditionILi1000EEEEEvPT_PKS4_S7_S7_flPfS8_Pj --------------------------
	.section	.nv.shared._ZN13group_norm_v214gn_cuda_kernelI13__nv_bfloat16Li320ELi1ELi32ELi80ELi64ELb0ELi64ELi80ELi80ELi4ELb0ELi116ELb0ELb0ENS_16CompileConditionILi1000EEEEEvPT_PKS4_S7_S7_flPfS8_Pj,"aw",@nobits
	.sectionflags	@""
	.align	16
.nv.shared._ZN13group_norm_v214gn_cuda_kernelI13__nv_bfloat16Li320ELi1ELi32ELi80ELi64ELb0ELi64ELi80ELi80ELi4ELb0ELi116ELb0ELb0ENS_16CompileConditionILi1000EEEEEvPT_PKS4_S7_S7_flPfS8_Pj:
	.zero		1112


//--------------------- .nv.shared._ZN13group_norm_v214gn_cuda_kernelI13__nv_bfloat16Li320ELi1ELi32ELi80ELi64ELb0ELi64ELi80ELi80ELi4ELb0ELi148ELb0ELb0ENS_16CompileConditionILi1000EEEEEvPT_PKS4_S7_S7_flPfS8_Pj --------------------------
	.section	.nv.shared._ZN13group_norm_v214gn_cuda_kernelI13__nv_bfloat16Li320ELi1ELi32ELi80ELi64ELb0ELi64ELi80ELi80ELi4ELb0ELi148ELb0ELb0ENS_16CompileConditionILi1000EEEEEvPT_PKS4_S7_S7_flPfS8_Pj,"aw",@nobits
	.sectionflags	@""
	.align	16
.nv.shared._ZN13group_norm_v214gn_cuda_kernelI13__nv_bfloat16Li320ELi1ELi32ELi80ELi64ELb0ELi64ELi80ELi80ELi4ELb0ELi148ELb0ELb0ENS_16CompileConditionILi1000EEEEEvPT_PKS4_S7_S7_flPfS8_Pj:
	.zero		1112


//--------------------- .nv.shared._ZN13group_norm_v214gn_cuda_kernelI13__nv_bfloat16Li320ELi1ELi16ELi160ELi64ELb1ELi64ELi160ELi160ELi4ELb0ELi116ELb0ELb0ENS_16CompileConditionILi1000EEEEEvPT_PKS4_S7_S7_flPfS8_Pj --------------------------
	.section	.nv.shared._ZN13group_norm_v214gn_cuda_kernelI13__nv_bfloat16Li320ELi1ELi16ELi160ELi64ELb1ELi64ELi160ELi160ELi4ELb0ELi116ELb0ELb0ENS_16CompileConditionILi1000EEEEEvPT_PKS4_S7_S7_flPfS8_Pj,"aw",@nobits
	.sectionflags	@""
	.align	16
.nv.shared._ZN13group_norm_v214gn_cuda_kernelI13__nv_bfloat16Li320ELi1ELi16ELi160ELi64ELb1ELi64ELi160ELi160ELi4ELb0ELi116ELb0ELb0ENS_16CompileConditionILi1000EEEEEvPT_PKS4_S7_S7_flPfS8_Pj:
	.zero		1112


//--------------------- .nv.shared._ZN13group_norm_v214gn_cuda_kernelI13__nv_bfloat16Li320ELi1ELi16ELi160ELi64ELb1ELi64ELi160ELi160ELi4ELb0ELi148ELb0ELb0ENS_16CompileConditionILi1000EEEEEvPT_PKS4_S7_S7_flPfS8_Pj --------------------------
	.section	.nv.shared._ZN13group_norm_v214gn_cuda_kernelI13__nv_bfloat16Li320ELi1ELi16ELi160ELi64ELb1ELi64ELi160ELi160ELi4ELb0ELi148ELb0ELb0ENS_16CompileConditionILi1000EEEEEvPT_PKS4_S7_S7_flPfS8_Pj,"aw",@nobits
	.sectionflags	@""
	.align	16
.nv.shared._ZN13group_norm_v214gn_cuda_kernelI13__nv_bfloat16Li320ELi1ELi16ELi160ELi64ELb1ELi64ELi160ELi160ELi4ELb0ELi148ELb0ELb0ENS_16CompileConditionILi1000EEEEEvPT_PKS4_S7_S7_flPfS8_Pj:
	.zero		1112


//--------------------- .nv.shared._ZN13group_norm_v218gn_bwd_cuda_kernelI6__halfLi320ELi1ELi32ELi80ELi64ELb0ELb1ELi64ELi80ELi80ELi4ELb1ELi96ELb0ELb0ELNS_15WgradSyncMethodE3ENS_16CompileConditionILi1000EEEEEvPT_S6_S6_PKS5_S8_S8_S8_PKfflPfPj --------------------------
	.section	.nv.shared._ZN13group_norm_v218gn_bwd_cuda_kernelI6__halfLi320ELi1ELi32ELi80ELi64ELb0ELb1ELi64ELi80ELi80ELi4ELb1ELi96ELb0ELb0ELNS_15WgradSyncMethodE3ENS_16CompileConditionILi1000EEEEEvPT_S6_S6_PKS5_S8_S8_S8_PKfflPfPj,"aw",@nobits
	.sectionflags	@""
	.align	16
.nv.shared._ZN13group_norm_v218gn_bwd_cuda_kernelI6__halfLi320ELi1ELi32ELi80ELi64ELb0ELb1ELi64ELi80ELi80ELi4ELb1ELi96ELb0ELb0ELNS_15WgradSyncMethodE3ENS_16CompileConditionILi1000EEEEEvPT_S6_S6_PKS5_S8_S8_S8_PKfflPfPj:
	.zero		11352


//--------------------- .nv.shared._ZN13group_norm_v218gn_bwd_cuda_kernelI6__halfLi320ELi1ELi32ELi80ELi64ELb0ELb1ELi64ELi80ELi80ELi4ELb1ELi128ELb0ELb0ELNS_15WgradSyncMethodE3ENS_16CompileConditionILi1000EEEEEvPT_S6_S6_PKS5_S8_S8_S8_PKfflPfPj --------------------------
	.section	.nv.shared._ZN13group_norm_v218gn_bwd_cuda_kernelI6__halfLi320ELi1ELi32ELi80ELi64ELb0ELb1ELi64ELi80ELi80ELi4ELb1ELi128ELb0ELb0ELNS_15WgradSyncMethodE3ENS_16CompileConditionILi1000EEEEEvPT_S6_S6_PKS5_S8_S8_S8_PKfflPfPj,"aw",@nobits
	.sectionflags	@""
	.align	16
.nv.shared._ZN13group_norm_v218gn_bwd_cuda_kernelI6__halfLi320ELi1ELi32ELi80ELi64ELb0ELb1ELi64ELi80ELi80ELi4ELb1ELi128ELb0ELb0ELNS_15WgradSyncMethodE3ENS_16CompileConditionILi1000EEEEEvPT_S6_S6_PKS5_S8_S8_S8_PKfflPfPj:
	.zero		11352


//--------------------- .nv.shared._ZN13group_norm_v218gn_bwd_cuda_kernelI6__halfLi320ELi3ELi16ELi160ELi64ELb1ELb1ELi2ELi320ELi320ELi2ELb1ELi10ELb0ELb0ELNS_15WgradSyncMethodE2ENS_16CompileConditionILi1000EEEEEvPT_S6_S6_PKS5_S8_S8_S8_PKfflPfPj --------------------------
	.section	.nv.shared._ZN13group_norm_v218gn_bwd_cuda_kernelI6__halfLi320ELi3ELi16ELi160ELi64ELb1ELb1ELi2ELi320ELi320ELi2ELb1ELi10ELb0ELb0ELNS_15WgradSyncMethodE2ENS_16CompileConditionILi1000EEEEEvPT_S6_S6_PKS5_S8_S8_S8_PKfflPfPj,"aw",@nobits
	.sectionflags	@""
	.align	8
.nv.shared._ZN13group_norm_v218gn_bwd_cuda_kernelI6__halfLi320ELi3ELi16ELi160ELi64ELb1ELb1ELi2ELi320ELi320ELi2ELb1ELi10ELb0ELb0ELNS_15WgradSyncMethodE2ENS_16CompileConditionILi1000EEEEEvPT_S6_S6_PKS5_S8_S8_S8_PKfflPfPj:
	.zero		10000


//--------------------- .nv.shared._ZN13group_norm_v218gn_bwd_cuda_kernelI6__halfLi320ELi1ELi16ELi160ELi64ELb1ELb1ELi4ELi320ELi320ELi4ELb1ELi9ELb0ELb0ELNS_15WgradSyncMethodE2ENS_16CompileConditionILi1000EEEEEvPT_S6_S6_PKS5_S8_S8_S8_PKfflPfPj --------------------------
	.section	.nv.shared._ZN13group_norm_v218gn_bwd_cuda_kernelI6__halfLi320ELi1ELi16ELi160ELi64ELb1ELb1ELi4ELi320ELi320ELi4ELb1ELi9ELb0ELb0ELNS_15WgradSyncMethodE2ENS_16CompileConditionILi1000EEEEEvPT_S6_S6_PKS5_S8_S8_S8_PKfflPfPj,"aw",@nobits
	.sectionflags	@""
	.align	8
.nv.shared._ZN13group_norm_v218gn_bwd_cuda_kernelI6__halfLi320ELi1ELi16ELi160ELi64ELb1ELb1ELi4ELi320ELi320ELi4ELb1ELi9ELb0ELb0ELNS_15WgradSyncMethodE2ENS_16CompileConditionILi1000EEEEEvPT_S6_S6_PKS5_S8_S8_S8_PKfflPfPj:
	.zero		14480


//--------------------- .nv.shared._ZN13group_norm_v218gn_bwd_cuda_kernelI6__halfLi320ELi3ELi16ELi160ELi64ELb1ELb1ELi4ELi320ELi320ELi4ELb1ELi16ELb0ELb0ELNS_15WgradSyncMethodE3ENS_16CompileConditionILi1000EEEEEvPT_S6_S6_PKS5_S8_S8_S8_PKfflPfPj --------------------------
	.section	.nv.shared._ZN13group_norm_v218gn_bwd_cuda_kernelI6__halfLi320ELi3ELi16ELi160ELi64ELb1ELb1ELi4ELi320ELi320ELi4ELb1ELi16ELb0ELb0ELNS_15WgradSyncMethodE3ENS_16CompileConditionILi1000EEEEEvPT_S6_S6_PKS5_S8_S8_S8_PKfflPfPj,"aw",@nobits
	.sectionflags	@""
	.align	8
.nv.shared._ZN13group_norm_v218gn_bwd_cuda_kernelI6__halfLi320ELi3ELi16ELi160ELi64ELb1ELb1ELi4ELi320ELi320ELi4ELb1ELi16ELb0ELb0ELNS_15WgradSyncMethodE3ENS_16CompileConditionILi1000EEEEEvPT_S6_S6_PKS5_S8_S8_S8_PKfflPfPj:
	.zero		14480


//--------------------- .nv.shared._ZN13group_norm_v218gn_bwd_cuda_kernelI6__halfLi320ELi1ELi16ELi160ELi64ELb1ELb1ELi8ELi320ELi320ELi4ELb1ELi16ELb0ELb0ELNS_15WgradSyncMethodE3ENS_16CompileConditionILi1000EEEEEvPT_S6_S6_PKS5_S8_S8_S8_PKfflPfPj --------------------------
	.section	.nv.shared._ZN13group_norm_v218gn_bwd_cuda_kernelI6__halfLi320ELi1ELi16ELi160ELi64ELb1ELb1ELi8ELi320ELi320ELi4ELb1ELi16ELb0ELb0ELNS_15WgradSyncMethodE3ENS_16CompileConditionILi1000EEEEEvPT_S6_S6_PKS5_S8_S8_S8_PKfflPfPj,"aw",@nobits
	.sectionflags	@""
	.align	8
.nv.shared._ZN13group_norm_v218gn_bwd_cuda_kernelI6__halfLi320ELi1ELi16ELi160ELi64ELb1ELb1ELi8ELi320ELi320ELi4ELb1ELi16ELb0ELb0ELNS_15WgradSyncMethodE3ENS_16CompileConditionILi1000EEEEEvPT_S6_S6_PKS5_S8_S8_S8_PKfflPfPj:
	.zero		14480


//--------------------- .nv.shared._ZN13group_norm_v218gn_bwd_cuda_kernelI6__halfLi320ELi3ELi16ELi160ELi64ELb1ELb1ELi8ELi320ELi320ELi4ELb1ELi40ELb0ELb0ELNS_15WgradSyncMethodE3ENS_16CompileConditionILi1000EEEEEvPT_S6_S6_PKS5_S8_S8_S8_PKfflPfPj --------------------------
	.section	.nv.shared._ZN13group_norm_v218gn_bwd_cuda_kernelI6__halfLi320ELi3ELi16ELi160ELi64ELb1ELb1ELi8ELi320ELi320ELi4ELb1ELi40ELb0ELb0ELNS_15WgradSyncMethodE3ENS_16CompileConditionILi1000EEEEEvPT_S6_S6_PKS5_S8_S8_S8_PKfflPfPj,"aw",@nobits
	.sectionflags	@""
	.align	8
.nv.shared._ZN13group_norm_v218gn_bwd_cuda_kernelI6__halfLi320ELi3ELi16ELi160ELi64ELb1ELb1ELi8ELi320ELi320ELi4ELb1ELi40ELb0ELb0ELNS_15WgradSyncMethodE3ENS_16CompileConditionILi1000EEEEEvPT_S6_S6_PKS5_S8_S8_S8_PKfflPfPj:
	.zero		14480


//--------------------- .nv.shared._ZN13group_norm_v218gn_bwd_cuda_kernelI6__halfLi320ELi1ELi16ELi160ELi64ELb1ELb1ELi16ELi320ELi320ELi4ELb1ELi32ELb0ELb0ELNS_15WgradSyncMethodE3ENS_16CompileConditionILi1000EEEEEvPT_S6_S6_PKS5_S8_S8_S8_PKfflPfPj --------------------------
	.section	.nv.shared._ZN13group_norm_v218gn_bwd_cuda_kernelI6__halfLi320ELi1ELi16ELi160ELi64ELb1ELb1ELi16ELi320ELi320ELi4ELb1ELi32ELb0ELb0ELNS_15WgradSyncMethodE3ENS_16CompileConditionILi1000EEEEEvPT_S6_S6_PKS5_S8_S8_S8_PKfflPfPj,"aw",@nobits
	.sectionflags	@""
	.align	8
.nv.shared._ZN13group_norm_v218gn_bwd_cuda_kernelI6__halfLi320ELi1ELi16ELi160ELi64ELb1ELb1ELi16ELi320ELi320ELi4ELb1ELi32ELb0ELb0ELNS_15WgradSyncMethodE3ENS_16CompileConditionILi1000EEEEEvPT_S6_S6_PKS5_S8_S8_S8_PKfflPfPj:
	.zero		14480


//--------------------- .nv.shared._ZN13group_norm_v218gn_bwd_cuda_kernelI6__halfLi320ELi3ELi16ELi160ELi64ELb1ELb1ELi16ELi320ELi320ELi4ELb1ELi80ELb0ELb0ELNS_15WgradSyncMethodE3ENS_16CompileConditionILi1000EEEEEvPT_S6_S6_PKS5_S8_S8_S8_PKfflPfPj --------------------------
	.section	.nv.shared._ZN13group_norm_v218gn_bwd_cuda_kernelI6__halfLi320ELi3ELi16ELi160ELi64ELb1ELb1ELi16ELi320ELi320ELi4ELb1ELi80ELb0ELb0ELNS_15WgradSyncMethodE3ENS_16CompileConditionILi1000EEEEEvPT_S6_S6_PKS5_S8_S8_S8_PKfflPfPj,"aw",@nobits
	.sectionflags	@""
	.align	8
.nv.shared._ZN13group_norm_v218gn_bwd_cuda_kernelI6__halfLi320ELi3ELi16ELi160ELi64ELb1ELb1ELi16ELi320ELi320ELi4ELb1ELi80ELb0ELb0ELNS_15WgradSyncMethodE3ENS_16CompileConditionILi1000EEEEEvPT_S6_S6_PKS5_S8_S8_S8_PKfflPfPj:
	.zero		14480


//--------------------- .nv.shared._ZN13group_norm_v218gn_bwd_cuda_kernelI6__halfLi320ELi1ELi16ELi160ELi64ELb1ELb1ELi32ELi320ELi320ELi4ELb1ELi72ELb0ELb0ELNS_15WgradSyncMethodE1ENS_16CompileConditionILi1000EEEEEvPT_S6_S6_PKS5_S8_S8_S8_PKfflPfPj --------------------------
	.section	.nv.shared._ZN13group_norm_v218gn_bwd_cuda_kernelI6__halfLi320ELi1ELi16ELi160ELi64ELb1ELb1ELi32ELi320ELi320ELi4ELb1ELi72ELb0ELb0ELNS_15WgradSyncMethodE1ENS_16CompileConditionILi1000EEEEEvPT_S6_S6_PKS5_S8_S8_S8_PKfflPfPj,"aw",@nobits
	.sectionflags	@""
	.align	8
.nv.shared._ZN13group_norm_v218gn_bwd_cuda_kernelI6__halfLi320ELi1ELi16ELi160ELi64ELb1ELb1ELi32ELi320ELi320ELi4ELb1ELi72ELb0ELb0ELNS_15WgradSyncMethodE1ENS_16CompileConditionILi1000EEEEEvPT_S6_S6_PKS5_S8_S8_S8_PKfflPfPj:
	.zero		14480


//--------------------- .nv.shared._ZN13group_norm_v218gn_bwd_cuda_kernelI6__halfLi320ELi1ELi16ELi160ELi64ELb1ELb1ELi32ELi320ELi320ELi4ELb1ELi72ELb0ELb1ELNS_15WgradSyncMethodE1ENS_16CompileConditionILi1000EEEEEvPT_S6_S6_PKS5_S8_S8_S8_PKfflPfPj --------------------------
	.section	.nv.shared._ZN13group_norm_v218gn_bwd_cuda_kernelI6__halfLi320ELi1ELi16ELi160ELi64ELb1ELb1ELi32ELi320ELi320ELi4ELb1ELi72ELb0ELb1ELNS_15WgradSyncMethodE1ENS_16CompileConditionILi1000EEEEEvPT_S6_S6_PKS5_S8_S8_S8_PKfflPfPj,"aw",@nobits
	.sectionflags	@""
	.align	16
.nv.shared._ZN13group_norm_v218gn_bwd_cuda_kernelI6__halfLi320ELi1ELi16ELi160ELi64ELb1ELb1ELi32ELi320ELi320ELi4ELb1ELi72ELb0ELb1ELNS_15WgradSyncMethodE1ENS_16CompileConditionILi1000EEEEEvPT_S6_S6_PKS5_S8_S8_S8_PKfflPfPj:
	.zero		14512


//--------------------- .nv.shared._ZN13group_norm_v218gn_bwd_cuda_kernelI6__halfLi320ELi3ELi16ELi160ELi64ELb1ELb1ELi32ELi320ELi320ELi4ELb1ELi168ELb0ELb0ELNS_15WgradSyncMethodE3ENS_16CompileConditionILi1000EEEEEvPT_S6_S6_PKS5_S8_S8_S8_PKfflPfPj --------------------------
	.section	.nv.shared._ZN13group_norm_v218gn_bwd_cuda_kernelI6__halfLi320ELi3ELi16ELi160ELi64ELb1ELb1ELi32ELi320ELi320ELi4ELb1ELi168ELb0ELb0ELNS_15WgradSyncMethodE3ENS_16CompileConditionILi1000EEEEEvPT_S6_S6_PKS5_S8_S8_S8_PKfflPfPj,"aw",@nobits
	.sectionflags	@""
	.align	8
.nv.shared._ZN13group_norm_v218gn_bwd_cuda_kernelI6__halfLi320ELi3ELi16ELi160ELi64ELb1ELb1ELi32ELi320ELi320ELi4ELb1ELi168ELb0ELb0ELNS_15WgradSyncMethodE3ENS_16CompileConditionILi1000EEEEEvPT_S6_S6_PKS5_S8_S8_S8_PKfflPfPj:
	.zero		14480


//--------------------- .nv.shared._ZN13group_norm_v218gn_bwd_cuda_kernelI6__halfLi320ELi1ELi16ELi160ELi64ELb1ELb1ELi64ELi320ELi320ELi4ELb1ELi144ELb0ELb0ELNS_15WgradSyncMethodE3ENS_16CompileConditionILi1000EEEEEvPT_S6_S6_PKS5_S8_S8_S8_PKfflPfPj --------------------------
	.section	.nv.shared._ZN13group_norm_v218gn_bwd_cuda_kernelI6__halfLi320ELi1ELi16ELi160ELi64ELb1ELb1ELi64ELi320ELi320ELi4ELb1ELi144ELb0ELb0ELNS_15WgradSyncMethodE3ENS_16CompileConditionILi1000EEEEEvPT_S6_S6_PKS5_S8_S8_S8_PKfflPfPj,"aw",@nobits
	.sectionflags	@""
	.align	16
.nv.shared._ZN13group_norm_v218gn_bwd_cuda_kernelI6__halfLi320ELi1ELi16ELi160ELi64ELb1ELb1ELi64ELi320ELi320ELi4ELb1ELi144ELb0ELb0ELNS_15WgradSyncMethodE3ENS_16CompileConditionILi1000EEEEEvPT_S6_S6_PKS5_S8_S8_S8_PKfflPfPj:
	.zero		14512


//--------------------- .nv.shared._ZN13group_norm_v214gn_cuda_kernelI6__halfLi320ELi1ELi32ELi80ELi64ELb0ELi64ELi80ELi80ELi4ELb0ELi116ELb0ELb0ENS_16CompileConditionILi1000EEEEEvPT_PKS4_S7_S7_flPfS8_Pj --------------------------
	.section	.nv.shared._ZN13group_norm_v214gn_cuda_kernelI6__halfLi320ELi1ELi32ELi80ELi64ELb0ELi64ELi80ELi80ELi4ELb0ELi116ELb0ELb0ENS_16CompileConditionILi1000EEEEEvPT_PKS4_S7_S7_flPfS8_Pj,"aw",@nobits
	.sectionflags	@""
	.align	16
.nv.shared._ZN13group_norm_v214gn_cuda_kernelI6__halfLi320ELi1ELi32ELi80ELi64ELb0ELi64ELi80ELi80ELi4ELb0ELi116ELb0ELb0ENS_16CompileConditionILi1000EEEEEvPT_PKS4_S7_S7_flPfS8_Pj:
	.zero		1112


//--------------------- .nv.shared._ZN13group_norm_v214gn_cuda_kernelI6__halfLi320ELi1ELi32ELi80ELi64ELb0ELi64ELi80ELi80ELi4ELb0ELi148ELb0ELb0ENS_16CompileConditionILi1000EEEEEvPT_PKS4_S7_S7_flPfS8_Pj --------------------------
	.section	.nv.shared._ZN13group_norm_v214gn_cuda_kernelI6__halfLi320ELi1ELi32ELi80ELi64ELb0ELi64ELi80ELi80ELi4ELb0ELi148ELb0ELb0ENS_16CompileConditionILi1000EEEEEvPT_PKS4_S7_S7_flPfS8_Pj,"aw",@nobits
	.sectionflags	@""
	.align	16
.nv.shared._ZN13group_norm_v214gn_cuda_kernelI6__halfLi320ELi1ELi32ELi80ELi64ELb0ELi64ELi80ELi80ELi4ELb0ELi148ELb0ELb0ENS_16CompileConditionILi1000EEEEEvPT_PKS4_S7_S7_flPfS8_Pj:
	.zero		1112


//--------------------- .nv.shared._ZN13group_norm_v214gn_cuda_kernelI6__halfLi320ELi1ELi16ELi160ELi64ELb1ELi64ELi160ELi160ELi4ELb0ELi116ELb0ELb0ENS_16CompileConditionILi1000EEEEEvPT_PKS4_S7_S7_flPfS8_Pj --------------------------
	.section	.nv.shared._ZN13group_norm_v214gn_cuda_kernelI6__halfLi320ELi1ELi16ELi160ELi64ELb1ELi64ELi160ELi160ELi4ELb0ELi116ELb0ELb0ENS_16CompileConditionILi1000EEEEEvPT_PKS4_S7_S7_flPfS8_Pj,"aw",@nobits
	.sectionflags	@""
	.align	16
.nv.shared._ZN13group_norm_v214gn_cuda_kernelI6__halfLi320ELi1ELi16ELi160ELi64ELb1ELi64ELi160ELi160ELi4ELb0ELi116ELb0ELb0ENS_16CompileConditionILi1000EEEEEvPT_PKS4_S7_S7_flPfS8_Pj:
	.zero		1112


//--------------------- .nv.shared._ZN13group_norm_v214gn_cuda_kernelI6__halfLi320ELi1ELi16ELi160ELi64ELb1ELi64ELi160ELi160ELi4ELb0ELi148ELb0ELb0ENS_16CompileConditionILi1000EEEEEvPT_PKS4_S7_S7_flPfS8_Pj --------------------------
	.section	.nv.shared._ZN13group_norm_v214gn_cuda_kernelI6__halfLi320ELi1ELi16ELi160ELi64ELb1ELi64ELi160ELi160ELi4ELb0ELi148ELb0ELb0ENS_16CompileConditionILi1000EEEEEvPT_PKS4_S7_S7_flPfS8_Pj,"aw",@nobits
	.sectionflags	@""
	.align	16
.nv.shared._ZN13group_norm_v214gn_cuda_kernelI6__halfLi320ELi1ELi16ELi160ELi64ELb1ELi64ELi160ELi160ELi4ELb0ELi148ELb0ELb0ENS_16CompileConditionILi1000EEEEEvPT_PKS4_S7_S7_flPfS8_Pj:
	.zero		1112


//--------------------- .nv.constant0._ZN13group_norm_v218gn_bwd_cuda_kernelI13__nv_bfloat16Li320ELi1ELi32ELi80ELi64ELb0ELb1ELi64ELi80ELi80ELi4ELb1ELi96ELb0ELb0ELNS_15WgradSyncMethodE3ENS_16CompileConditionILi1000EEEEEvPT_S6_S6_PKS5_S8_S8_S8_PKfflPfPj --------------------------
	.section	.nv.constant0._ZN13group_norm_v218gn_bwd_cuda_kernelI13__nv_bfloat16Li320ELi1ELi32ELi80ELi64ELb0ELb1ELi64ELi80ELi80ELi4ELb1ELi96ELb0ELb0ELNS_15WgradSyncMethodE3ENS_16CompileConditionILi1000EEEEEvPT_S6_S6_PKS5_S8_S8_S8_PKfflPfPj,"a",@progbits
	.sectionflags	@""
	.align	4
.nv.constant0._ZN13group_norm_v218gn_bwd_cuda_kernelI13__nv_bfloat16Li320ELi1ELi32ELi80ELi64ELb0ELb1ELi64ELi80ELi80ELi4ELb1ELi96ELb0ELb0ELNS_15WgradSyncMethodE3ENS_16CompileConditionILi1000EEEEEvPT_S6_S6_PKS5_S8_S8_S8_PKfflPfPj:
	.zero		992


//--------------------- .nv.constant0._ZN13group_norm_v218gn_bwd_cuda_kernelI13__nv_bfloat16Li320ELi1ELi32ELi80ELi64ELb0ELb1ELi64ELi80ELi80ELi4ELb1ELi128ELb0ELb0ELNS_15WgradSyncMethodE3ENS_16CompileConditionILi1000EEEEEvPT_S6_S6_PKS5_S8_S8_S8_PKfflPfPj --------------------------
	.section	.nv.constant0._ZN13group_norm_v218gn_bwd_cuda_kernelI13__nv_bfloat16Li320ELi1ELi32ELi80ELi64ELb0ELb1ELi64ELi80ELi80ELi4ELb1ELi128ELb0ELb0ELNS_15WgradSyncMethodE3ENS_16CompileConditionILi1000EEEEEvPT_S6_S6_PKS5_S8_S8_S8_PKfflPfPj,"a",@progbits
	.sectionflags	@""
	.align	4
.nv.constant0._ZN13group_norm_v218gn_bwd_cuda_kernelI13__nv_bfloat16Li320ELi1ELi32ELi80ELi64ELb0ELb1ELi64ELi80ELi80ELi4ELb1ELi128ELb0ELb0ELNS_15WgradSyncMethodE3ENS_16CompileConditionILi1000EEEEEvPT_S6_S6_PKS5_S8_S8_S8_PKfflPfPj:
	.zero		992


//--------------------- .nv.constant0._ZN13group_norm_v218gn_bwd_cuda_kernelI13__nv_bfloat16Li320ELi3ELi16ELi160ELi64ELb1ELb1ELi2ELi320ELi320ELi2ELb1ELi10ELb0ELb0ELNS_15WgradSyncMethodE2ENS_16CompileConditionILi1000EEEEEvPT_S6_S6_PKS5_S8_S8_S8_PKfflPfPj --------------------------
	.section	.nv.constant0._ZN13group_norm_v218gn_bwd_cuda_kernelI13__nv_bfloat16Li320ELi3ELi16ELi160ELi64ELb1ELb1ELi2ELi320ELi320ELi2ELb1ELi10ELb0ELb0ELNS_15WgradSyncMethodE2ENS_16CompileConditionILi1000EEEEEvPT_S6_S6_PKS5_S8_S8_S8_PKfflPfPj,"a",@progbits
	.sectionflags	@""
	.align	4
.nv.constant0._ZN13group_norm_v218gn_bwd_cuda_kernelI13__nv_bfloat16Li320ELi3ELi16ELi160ELi64ELb1ELb1ELi2ELi320ELi320ELi2ELb1ELi10ELb0ELb0ELNS_15WgradSyncMethodE2ENS_16CompileConditionILi1000EEEEEvPT_S6_S6_PKS5_S8_S8_S8_PKfflPfPj:
	.zero		992


//--------------------- .nv.constant0._ZN13group_norm_v218gn_bwd_cuda_kernelI13__nv_bfloat16Li320ELi1ELi16ELi160ELi64ELb1ELb1ELi4ELi320ELi320ELi4ELb1ELi9ELb0ELb0ELNS_15WgradSyncMethodE2ENS_16CompileConditionILi1000EEEEEvPT_S6_S6_PKS5_S8_S8_S8_PKfflPfPj --------------------------
	.section	.nv.constant0._ZN13group_norm_v218gn_bwd_cuda_kernelI13__nv_bfloat16Li320ELi1ELi16ELi160ELi64ELb1ELb1ELi4ELi320ELi320ELi4ELb1ELi9ELb0ELb0ELNS_15WgradSyncMethodE2ENS_16CompileConditionILi1000EEEEEvPT_S6_S6_PKS5_S8_S8_S8_PKfflPfPj,"a",@progbits
	.sectionflags	@""
	.align	4
.nv.constant0._ZN13group_norm_v218gn_bwd_cuda_kernelI13__nv_bfloat16Li320ELi1ELi16ELi160ELi64ELb1ELb1ELi4ELi320ELi320ELi4ELb1ELi9ELb0ELb0ELNS_15WgradSyncMethodE2ENS_16CompileConditionILi1000EEEEEvPT_S6_S6_PKS5_S8_S8_S8_PKfflPfPj:
	.zero		992


//--------------------- .nv.constant0._ZN13group_norm_v218gn_bwd_cuda_kernelI13__nv_bfloat16Li320ELi3ELi16ELi160ELi64ELb1ELb1ELi4ELi320ELi320ELi4ELb1ELi16ELb0ELb0ELNS_15WgradSyncMethodE3ENS_16CompileConditionILi1000EEEEEvPT_S6_S6_PKS5_S8_S8_S8_PKfflPfPj --------------------------
	.section	.nv.constant0._ZN13group_norm_v218gn_bwd_cuda_kernelI13__nv_bfloat16Li320ELi3ELi16ELi160ELi64ELb1ELb1ELi4ELi320ELi320ELi4ELb1ELi16ELb0ELb0ELNS_15WgradSyncMethodE3ENS_16CompileConditionILi1000EEEEEvPT_S6_S6_PKS5_S8_S8_S8_PKfflPfPj,"a",@progbits
	.sectionflags	@""
	.align	4
.nv.constant0._ZN13group_norm_v218gn_bwd_cuda_kernelI13__nv_bfloat16Li320ELi3ELi16ELi160ELi64ELb1ELb1ELi4ELi320ELi320ELi4ELb1ELi16ELb0ELb0ELNS_15WgradSyncMethodE3ENS_16CompileConditionILi1000EEEEEvPT_S6_S6_PKS5_S8_S8_S8_PKfflPfPj:
	.zero		992


//--------------------- .nv.constant0._ZN13group_norm_v218gn_bwd_cuda_kernelI13__nv_bfloat16Li320ELi1ELi16ELi160ELi64ELb1ELb1ELi8ELi320ELi320ELi4ELb1ELi16ELb0ELb0ELNS_15WgradSyncMethodE3ENS_16CompileConditionILi1000EEEEEvPT_S6_S6_PKS5_S8_S8_S8_PKfflPfPj --------------------------
	.section	.nv.constant0._ZN13group_norm_v218gn_bwd_cuda_kernelI13__nv_bfloat16Li320ELi1ELi16ELi160ELi64ELb1ELb1ELi8ELi320ELi320ELi4ELb1ELi16ELb0ELb0ELNS_15WgradSyncMethodE3ENS_16CompileConditionILi1000EEEEEvPT_S6_S6_PKS5_S8_S8_S8_PKfflPfPj,"a",@progbits
	.sectionflags	@""
	.align	4
.nv.constant0._ZN13group_norm_v218gn_bwd_cuda_kernelI13__nv_bfloat16Li320ELi1ELi16ELi160ELi64ELb1ELb1ELi8ELi320ELi320ELi4ELb1ELi16ELb0ELb0ELNS_15WgradSyncMethodE3ENS_16CompileConditionILi1000EEEEEvPT_S6_S6_PKS5_S8_S8_S8_PKfflPfPj:
	.zero		992


//--------------------- .nv.constant0._ZN13group_norm_v218gn_bwd_cuda_kernelI13__nv_bfloat16Li320ELi3ELi16ELi160ELi64ELb1ELb1ELi8ELi320ELi320ELi4ELb1ELi40ELb0ELb0ELNS_15WgradSyncMethodE3ENS_16CompileConditionILi1000EEEEEvPT_S6_S6_PKS5_S8_S8_S8_PKfflPfPj --------------------------
	.section	.nv.constant0._ZN13group_norm_v218gn_bwd_cuda_kernelI13__nv_bfloat16Li320ELi3ELi16ELi160ELi64ELb1ELb1ELi8ELi320ELi320ELi4ELb1ELi40ELb0ELb0ELNS_15WgradSyncMethodE3ENS_16CompileConditionILi1000EEEEEvPT_S6_S6_PKS5_S8_S8_S8_PKfflPfPj,"a",@progbits
	.sectionflags	@""
	.align	4
.nv.constant0._ZN13group_norm_v218gn_bwd_cuda_kernelI13__nv_bfloat16Li320ELi3ELi16ELi160ELi64ELb1ELb1ELi8ELi320ELi320ELi4ELb1ELi40ELb0ELb0ELNS_15WgradSyncMethodE3ENS_16CompileConditionILi1000EEEEEvPT_S6_S6_PKS5_S8_S8_S8_PKfflPfPj:
	.zero		992


//--------------------- .nv.constant0._ZN13group_norm_v218gn_bwd_cuda_kernelI13__nv_bfloat16Li320ELi1ELi16ELi160ELi64ELb1ELb1ELi16ELi320ELi320ELi4ELb1ELi32ELb0ELb0ELNS_15WgradSyncMethodE3ENS_16CompileConditionILi1000EEEEEvPT_S6_S6_PKS5_S8_S8_S8_PKfflPfPj --------------------------
	.section	.nv.constant0._ZN13group_norm_v218gn_bwd_cuda_kernelI13__nv_bfloat16Li320ELi1ELi16ELi160ELi64ELb1ELb1ELi16ELi320ELi320ELi4ELb1ELi32ELb0ELb0ELNS_15WgradSyncMethodE3ENS_16CompileConditionILi1000EEEEEvPT_S6_S6_PKS5_S8_S8_S8_PKfflPfPj,"a",@progbits
	.sectionflags	@""
	.align	4
.nv.constant0._ZN13group_norm_v218gn_bwd_cuda_kernelI13__nv_bfloat16Li320ELi1ELi16ELi160ELi64ELb1ELb1ELi16ELi320ELi320ELi4ELb1ELi32ELb0ELb0ELNS_15WgradSyncMethodE3ENS_16CompileConditionILi1000EEEEEvPT_S6_S6_PKS5_S8_S8_S8_PKfflPfPj:
	.zero		992


//--------------------- .nv.constant0._ZN13group_norm_v218gn_bwd_cuda_kernelI13__nv_bfloat16Li320ELi3ELi16ELi160ELi64ELb1ELb1ELi16ELi320ELi320ELi4ELb1ELi80ELb0ELb0ELNS_15WgradSyncMethodE3ENS_16CompileConditionILi1000EEEEEvPT_S6_S6_PKS5_S8_S8_S8_PKfflPfPj --------------------------
	.section	.nv.constant0._ZN13group_norm_v218gn_bwd_cuda_kernelI13__nv_bfloat16Li320ELi3ELi16ELi160ELi64ELb1ELb1ELi16ELi320ELi320ELi4ELb1ELi80ELb0ELb0ELNS_15WgradSyncMethodE3ENS_16CompileConditionILi1000EEEEEvPT_S6_S6_PKS5_S8_S8_S8_PKfflPfPj,"a",@progbits
	.sectionflags	@""
	.align	4
.nv.constant0._ZN13group_norm_v218gn_bwd_cuda_kernelI13__nv_bfloat16Li320ELi3ELi16ELi160ELi64ELb1ELb1ELi16ELi320ELi320ELi4ELb1ELi80ELb0ELb0ELNS_15WgradSyncMethodE3ENS_16CompileConditionILi1000EEEEEvPT_S6_S6_PKS5_S8_S8_S8_PKfflPfPj:
	.zero		992


//--------------------- .nv.constant0._ZN13group_norm_v218gn_bwd_cuda_kernelI13__nv_bfloat16Li320ELi1ELi16ELi160ELi64ELb1ELb1ELi32ELi320ELi320ELi4ELb1ELi72ELb0ELb0ELNS_15WgradSyncMethodE1ENS_16CompileConditionILi1000EEEEEvPT_S6_S6_PKS5_S8_S8_S8_PKfflPfPj --------------------------
	.section	.nv.constant0._ZN13group_norm_v218gn_bwd_cuda_kernelI13__nv_bfloat16Li320ELi1ELi16ELi160ELi64ELb1ELb1ELi32ELi320ELi320ELi4ELb1ELi72ELb0ELb0ELNS_15WgradSyncMethodE1ENS_16CompileConditionILi1000EEEEEvPT_S6_S6_PKS5_S8_S8_S8_PKfflPfPj,"a",@progbits
	.sectionflags	@""
	.align	4
.nv.constant0._ZN13group_norm_v218gn_bwd_cuda_kernelI13__nv_bfloat16Li320ELi1ELi16ELi160ELi64ELb1ELb1ELi32ELi320ELi320ELi4ELb1ELi72ELb0ELb0ELNS_15WgradSyncMethodE1ENS_16CompileConditionILi1000EEEEEvPT_S6_S6_PKS5_S8_S8_S8_PKfflPfPj:
	.zero		992


//--------------------- .nv.constant0._ZN13group_norm_v218gn_bwd_cuda_kernelI13__nv_bfloat16Li320ELi1ELi16ELi160ELi64ELb1ELb1ELi32ELi320ELi320ELi4ELb1ELi72ELb0ELb1ELNS_15WgradSyncMethodE1ENS_16CompileConditionILi1000EEEEEvPT_S6_S6_PKS5_S8_S8_S8_PKfflPfPj --------------------------
	.section	.nv.constant0._ZN13group_norm_v218gn_bwd_cuda_kernelI13__nv_bfloat16Li320ELi1ELi16ELi160ELi64ELb1ELb1ELi32ELi320ELi320ELi4ELb1ELi72ELb0ELb1ELNS_15WgradSyncMethodE1ENS_16CompileConditionILi1000EEEEEvPT_S6_S6_PKS5_S8_S8_S8_PKfflPfPj,"a",@progbits
	.sectionflags	@""
	.align	4
.nv.constant0._ZN13group_norm_v218gn_bwd_cuda_kernelI13__nv_bfloat16Li320ELi1ELi16ELi160ELi64ELb1ELb1ELi32ELi320ELi320ELi4ELb1ELi72ELb0ELb1ELNS_15WgradSyncMethodE1ENS_16CompileConditionILi1000EEEEEvPT_S6_S6_PKS5_S8_S8_S8_PKfflPfPj:
	.zero		992


//--------------------- .nv.constant0._ZN13group_norm_v218gn_bwd_cuda_kernelI13__nv_bfloat16Li320ELi3ELi16ELi160ELi64ELb1ELb1ELi32ELi320ELi320ELi4ELb1ELi168ELb0ELb0ELNS_15WgradSyncMethodE3ENS_16CompileConditionILi1000EEEEEvPT_S6_S6_PKS5_S8_S8_S8_PKfflPfPj --------------------------
	.section	.nv.constant0._ZN13group_norm_v218gn_bwd_cuda_kernelI13__nv_bfloat16Li320ELi3ELi16ELi160ELi64ELb1ELb1ELi32ELi320ELi320ELi4ELb1ELi168ELb0ELb0ELNS_15WgradSyncMethodE3ENS_16CompileConditionILi1000EEEEEvPT_S6_S6_PKS5_S8_S8_S8_PKfflPfPj,"a",@progbits
	.sectionflags	@""
	.align	4
.nv.constant0._ZN13group_norm_v218gn_bwd_cuda_kernelI13__nv_bfloat16Li320ELi3ELi16ELi160ELi64ELb1ELb1ELi32ELi320ELi320ELi4ELb1ELi168ELb0ELb0ELNS_15WgradSyncMethodE3ENS_16CompileConditionILi1000EEEEEvPT_S6_S6_PKS5_S8_S8_S8_PKfflPfPj:
	.zero		992


//--------------------- .nv.constant0._ZN13group_norm_v218gn_bwd_cuda_kernelI13__nv_bfloat16Li320ELi1ELi16ELi160ELi64ELb1ELb1ELi64ELi320ELi320ELi4ELb1ELi144ELb0ELb0ELNS_15WgradSyncMethodE3ENS_16CompileConditionILi1000EEEEEvPT_S6_S6_PKS5_S8_S8_S8_PKfflPfPj --------------------------
	.section	.nv.constant0._ZN13group_norm_v218gn_bwd_cuda_kernelI13__nv_bfloat16Li320ELi1ELi16ELi160ELi64ELb1ELb1ELi64ELi320ELi320ELi4ELb1ELi144ELb0ELb0ELNS_15WgradSyncMethodE3ENS_16CompileConditionILi1000EEEEEvPT_S6_S6_PKS5_S8_S8_S8_PKfflPfPj,"a",@progbits
	.sectionflags	@""
	.align	4
.nv.constant0._ZN13group_norm_v218gn_bwd_cuda_kernelI13__nv_bfloat16Li320ELi1ELi16ELi160ELi64ELb1ELb1ELi64ELi320ELi320ELi4ELb1ELi144ELb0ELb0ELNS_15WgradSyncMethodE3ENS_16CompileConditionILi1000EEEEEvPT_S6_S6_PKS5_S8_S8_S8_PKfflPfPj:
	.zero		992


//--------------------- .nv.constant0._ZN13group_norm_v214gn_cuda_kernelI13__nv_bfloat16Li320ELi1ELi32ELi80ELi64ELb0ELi64ELi80ELi80ELi4ELb0ELi116ELb0ELb0ENS_16CompileConditionILi1000EEEEEvPT_PKS4_S7_S7_flPfS8_Pj --------------------------
	.section	.nv.constant0._ZN13group_norm_v214gn_cuda_kernelI13__nv_bfloat16Li320ELi1ELi32ELi80ELi64ELb0ELi64ELi80ELi80ELi4ELb0ELi116ELb0ELb0ENS_16CompileConditionILi1000EEEEEvPT_PKS4_S7_S7_flPfS8_Pj,"a",@progbits
	.sectionflags	@""
	.align	4
.nv.constant0._ZN13group_norm_v214gn_cuda_kernelI13__nv_bfloat16Li320ELi1ELi32ELi80ELi64ELb0ELi64ELi80ELi80ELi4ELb0ELi116ELb0ELb0ENS_16CompileConditionILi1000EEEEEvPT_PKS4_S7_S7_flPfS8_Pj:
	.zero		968


//--------------------- .nv.constant0._ZN13group_norm_v214gn_cuda_kernelI13__nv_bfloat16Li320ELi1ELi32ELi80ELi64ELb0ELi64ELi80ELi80ELi4ELb0ELi148ELb0ELb0ENS_16CompileConditionILi1000EEEEEvPT_PKS4_S7_S7_flPfS8_Pj --------------------------
	.section	.nv.constant0._ZN13group_norm_v214gn_cuda_kernelI13__nv_bfloat16Li320ELi1ELi32ELi80ELi64ELb0ELi64ELi80ELi80ELi4ELb0ELi148ELb0ELb0ENS_16CompileConditionILi1000EEEEEvPT_PKS4_S7_S7_flPfS8_Pj,"a",@progbits
	.sectionflags	@""
	.align	4
.nv.constant0._ZN13group_norm_v214gn_cuda_kernelI13__nv_bfloat16Li320ELi1ELi32ELi80ELi64ELb0ELi64ELi80ELi80ELi4ELb0ELi148ELb0ELb0ENS_16CompileConditionILi1000EEEEEvPT_PKS4_S7_S7_flPfS8_Pj:
	.zero		968


//--------------------- .nv.constant0._ZN13group_norm_v214gn_cuda_kernelI13__nv_bfloat16Li320ELi1ELi16ELi160ELi64ELb1ELi64ELi160ELi160ELi4ELb0ELi116ELb0ELb0ENS_16CompileConditionILi1000EEEEEvPT_PKS4_S7_S7_flPfS8_Pj --------------------------
	.section	.nv.constant0._ZN13group_norm_v214gn_cuda_kernelI13__nv_bfloat16Li320ELi1ELi16ELi160ELi64ELb1ELi64ELi160ELi160ELi4ELb0ELi116ELb0ELb0ENS_16CompileConditionILi1000EEEEEvPT_PKS4_S7_S7_flPfS8_Pj,"a",@progbits
	.sectionflags	@""
	.align	4
.nv.constant0._ZN13group_norm_v214gn_cuda_kernelI13__nv_bfloat16Li320ELi1ELi16ELi160ELi64ELb1ELi64ELi160ELi160ELi4ELb0ELi116ELb0ELb0ENS_16CompileConditionILi1000EEEEEvPT_PKS4_S7_S7_flPfS8_Pj:
	.zero		968


//--------------------- .nv.constant0._ZN13group_norm_v214gn_cuda_kernelI13__nv_bfloat16Li320ELi1ELi16ELi160ELi64ELb1ELi64ELi160ELi160ELi4ELb0ELi148ELb0ELb0ENS_16CompileConditionILi1000EEEEEvPT_PKS4_S7_S7_flPfS8_Pj --------------------------
	.section	.nv.constant0._ZN13group_norm_v214gn_cuda_kernelI13__nv_bfloat16Li320ELi1ELi16ELi160ELi64ELb1ELi64ELi160ELi160ELi4ELb0ELi148ELb0ELb0ENS_16CompileConditionILi1000EEEEEvPT_PKS4_S7_S7_flPfS8_Pj,"a",@progbits
	.sectionflags	@""
	.align	4
.nv.constant0._ZN13group_norm_v214gn_cuda_kernelI13__nv_bfloat16Li320ELi1ELi16ELi160ELi64ELb1ELi64ELi160ELi160ELi4ELb0ELi148ELb0ELb0ENS_16CompileConditionILi1000EEEEEvPT_PKS4_S7_S7_flPfS8_Pj:
	.zero		968


//--------------------- .nv.constant0._ZN13group_norm_v218gn_bwd_cuda_kernelI6__halfLi320ELi1ELi32ELi80ELi64ELb0ELb1ELi64ELi80ELi80ELi4ELb1ELi96ELb0ELb0ELNS_15WgradSyncMethodE3ENS_16CompileConditionILi1000EEEEEvPT_S6_S6_PKS5_S8_S8_S8_PKfflPfPj --------------------------
	.section	.nv.constant0._ZN13group_norm_v218gn_bwd_cuda_kernelI6__halfLi320ELi1ELi32ELi80ELi64ELb0ELb1ELi64ELi80ELi80ELi4ELb1ELi96ELb0ELb0ELNS_15WgradSyncMethodE3ENS_16CompileConditionILi1000EEEEEvPT_S6_S6_PKS5_S8_S8_S8_PKfflPfPj,"a",@progbits
	.sectionflags	@""
	.align	4
.nv.constant0._ZN13group_norm_v218gn_bwd_cuda_kernelI6__halfLi320ELi1ELi32ELi80ELi64ELb0ELb1ELi64ELi80ELi80ELi4ELb1ELi96ELb0ELb0ELNS_15WgradSyncMethodE3ENS_16CompileConditionILi1000EEEEEvPT_S6_S6_PKS5_S8_S8_S8_PKfflPfPj:
	.zero		992


//--------------------- .nv.constant0._ZN13group_norm_v218gn_bwd_cuda_kernelI6__halfLi320ELi1ELi32ELi80ELi64ELb0ELb1ELi64ELi80ELi80ELi4ELb1ELi128ELb0ELb0ELNS_15WgradSyncMethodE3ENS_16CompileConditionILi1000EEEEEvPT_S6_S6_PKS5_S8_S8_S8_PKfflPfPj --------------------------
	.section	.nv.constant0._ZN13group_norm_v218gn_bwd_cuda_kernelI6__halfLi320ELi1ELi32ELi80ELi64ELb0ELb1ELi64ELi80ELi80ELi4ELb1ELi128ELb0ELb0ELNS_15WgradSyncMethodE3ENS_16CompileConditionILi1000EEEEEvPT_S6_S6_PKS5_S8_S8_S8_PKfflPfPj,"a",@progbits
	.sectionflags	@""
	.align	4
.nv.constant0._ZN13group_norm_v218gn_bwd_cuda_kernelI6__halfLi320ELi1ELi32ELi80ELi64ELb0ELb1ELi64ELi80ELi80ELi4ELb1ELi128ELb0ELb0ELNS_15WgradSyncMethodE3ENS_16CompileConditionILi1000EEEEEvPT_S6_S6_PKS5_S8_S8_S8_PKfflPfPj:
	.zero		992


//--------------------- .nv.constant0._ZN13group_norm_v218gn_bwd_cuda_kernelI6__halfLi320ELi3ELi16ELi160ELi64ELb1ELb1ELi2ELi320ELi320ELi2ELb1ELi10ELb0ELb0ELNS_15WgradSyncMethodE2ENS_16CompileConditionILi1000EEEEEvPT_S6_S6_PKS5_S8_S8_S8_PKfflPfPj --------------------------
	.section	.nv.constant0._ZN13group_norm_v218gn_bwd_cuda_kernelI6__halfLi320ELi3ELi16ELi160ELi64ELb1ELb1ELi2ELi320ELi320ELi2ELb1ELi10ELb0ELb0ELNS_15WgradSyncMethodE2ENS_16CompileConditionILi1000EEEEEvPT_S6_S6_PKS5_S8_S8_S8_PKfflPfPj,"a",@progbits
	.sectionflags	@""
	.align	4
.nv.constant0._ZN13group_norm_v218gn_bwd_cuda_kernelI6__halfLi320ELi3ELi16ELi160ELi64ELb1ELb1ELi2ELi320ELi320ELi2ELb1ELi10ELb0ELb0ELNS_15WgradSyncMethodE2ENS_16CompileConditionILi1000EEEEEvPT_S6_S6_PKS5_S8_S8_S8_PKfflPfPj:
	.zero		992


//--------------------- .nv.constant0._ZN13group_norm_v218gn_bwd_cuda_kernelI6__halfLi320ELi1ELi16ELi160ELi64ELb1ELb1ELi4ELi320ELi320ELi4ELb1ELi9ELb0ELb0ELNS_15WgradSyncMethodE2ENS_16CompileConditionILi1000EEEEEvPT_S6_S6_PKS5_S8_S8_S8_PKfflPfPj --------------------------
	.section	.nv.constant0._ZN13group_norm_v218gn_bwd_cuda_kernelI6__halfLi320ELi1ELi16ELi160ELi64ELb1ELb1ELi4ELi320ELi320ELi4ELb1ELi9ELb0ELb0ELNS_15WgradSyncMethodE2ENS_16CompileConditionILi1000EEEEEvPT_S6_S6_PKS5_S8_S8_S8_PKfflPfPj,"a",@progbits
	.sectionflags	@""
	.align	4
.nv.constant0._ZN13group_norm_v218gn_bwd_cuda_kernelI6__halfLi320ELi1ELi16ELi160ELi64ELb1ELb1ELi4ELi320ELi320ELi4ELb1ELi9ELb0ELb0ELNS_15WgradSyncMethodE2ENS_16CompileConditionILi1000EEEEEvPT_S6_S6_PKS5_S8_S8_S8_PKfflPfPj:
	.zero		992


//--------------------- .nv.constant0._ZN13group_norm_v218gn_bwd_cuda_kernelI6__halfLi320ELi3ELi16ELi160ELi64ELb1ELb1ELi4ELi320ELi320ELi4ELb1ELi16ELb0ELb0ELNS_15WgradSyncMethodE3ENS_16CompileConditionILi1000EEEEEvPT_S6_S6_PKS5_S8_S8_S8_PKfflPfPj --------------------------
	.section	.nv.constant0._ZN13group_norm_v218gn_bwd_cuda_kernelI6__halfLi320ELi3ELi16ELi160ELi64ELb1ELb1ELi4ELi320ELi320ELi4ELb1ELi16ELb0ELb0ELNS_15WgradSyncMethodE3ENS_16CompileConditionILi1000EEEEEvPT_S6_S6_PKS5_S8_S8_S8_PKfflPfPj,"a",@progbits
	.sectionflags	@""
	.align	4
.nv.constant0._ZN13group_norm_v218gn_bwd_cuda_kernelI6__halfLi320ELi3ELi16ELi160ELi64ELb1ELb1ELi4ELi320ELi320ELi4ELb1ELi16ELb0ELb0ELNS_15WgradSyncMethodE3ENS_16CompileConditionILi1000EEEEEvPT_S6_S6_PKS5_S8_S8_S8_PKfflPfPj:
	.zero		992


//--------------------- .nv.constant0._ZN13group_norm_v218gn_bwd_cuda_kernelI6__halfLi320ELi1ELi16ELi160ELi64ELb1ELb1ELi8ELi320ELi320ELi4ELb1ELi16ELb0ELb0ELNS_15WgradSyncMethodE3ENS_16CompileConditionILi1000EEEEEvPT_S6_S6_PKS5_S8_S8_S8_PKfflPfPj --------------------------
	.section	.nv.constant0._ZN13group_norm_v218gn_bwd_cuda_kernelI6__halfLi320ELi1ELi16ELi160ELi64ELb1ELb1ELi8ELi320ELi320ELi4ELb1ELi16ELb0ELb0ELNS_15WgradSyncMethodE3ENS_16CompileConditionILi1000EEEEEvPT_S6_S6_PKS5_S8_S8_S8_PKfflPfPj,"a",@progbits
	.sectionflags	@""
	.align	4
.nv.constant0._ZN13group_norm_v218gn_bwd_cuda_kernelI6__halfLi320ELi1ELi16ELi160ELi64ELb1ELb1ELi8ELi320ELi320ELi4ELb1ELi16ELb0ELb0ELNS_15WgradSyncMethodE3ENS_16CompileConditionILi1000EEEEEvPT_S6_S6_PKS5_S8_S8_S8_PKfflPfPj:
	.zero		992


//--------------------- .nv.constant0._ZN13group_norm_v218gn_bwd_cuda_kernelI6__halfLi320ELi3ELi16ELi160ELi64ELb1ELb1ELi8ELi320ELi320ELi4ELb1ELi40ELb0ELb0ELNS_15WgradSyncMethodE3ENS_16CompileConditionILi1000EEEEEvPT_S6_S6_PKS5_S8_S8_S8_PKfflPfPj --------------------------
	.section	.nv.constant0._ZN13group_norm_v218gn_bwd_cuda_kernelI6__halfLi320ELi3ELi16ELi160ELi64ELb1ELb1ELi8ELi320ELi320ELi4ELb1ELi40ELb0ELb0ELNS_15WgradSyncMethodE3ENS_16CompileConditionILi1000EEEEEvPT_S6_S6_PKS5_S8_S8_S8_PKfflPfPj,"a",@progbits
	.sectionflags	@""
	.align	4
.nv.constant0._ZN13group_norm_v218gn_bwd_cuda_kernelI6__halfLi320ELi3ELi16ELi160ELi64ELb1ELb1ELi8ELi320ELi320ELi4ELb1ELi40ELb0ELb0ELNS_15WgradSyncMethodE3ENS_16CompileConditionILi1000EEEEEvPT_S6_S6_PKS5_S8_S8_S8_PKfflPfPj:
	.zero		992


//--------------------- .nv.constant0._ZN13group_norm_v218gn_bwd_cuda_kernelI6__halfLi320ELi1ELi16ELi160ELi64ELb1ELb1ELi16ELi320ELi320ELi4ELb1ELi32ELb0ELb0ELNS_15WgradSyncMethodE3ENS_16CompileConditionILi1000EEEEEvPT_S6_S6_PKS5_S8_S8_S8_PKfflPfPj --------------------------
	.section	.nv.constant0._ZN13group_norm_v218gn_bwd_cuda_kernelI6__halfLi320ELi1ELi16ELi160ELi64ELb1ELb1ELi16ELi320ELi320ELi4ELb1ELi32ELb0ELb0ELNS_15WgradSyncMethodE3ENS_16CompileConditionILi1000EEEEEvPT_S6_S6_PKS5_S8_S8_S8_PKfflPfPj,"a",@progbits
	.sectionflags	@""
	.align	4
.nv.constant0._ZN13group_norm_v218gn_bwd_cuda_kernelI6__halfLi320ELi1ELi16ELi160ELi64ELb1ELb1ELi16ELi320ELi320ELi4ELb1ELi32ELb0ELb0ELNS_15WgradSyncMethodE3ENS_16CompileConditionILi1000EEEEEvPT_S6_S6_PKS5_S8_S8_S8_PKfflPfPj:
	.zero		992


//--------------------- .nv.constant0._ZN13group_norm_v218gn_bwd_cuda_kernelI6__halfLi320ELi3ELi16ELi160ELi64ELb1ELb1ELi16ELi320ELi320ELi4ELb1ELi80ELb0ELb0ELNS_15WgradSyncMethodE3ENS_16CompileConditionILi1000EEEEEvPT_S6_S6_PKS5_S8_S8_S8_PKfflPfPj --------------------------
	.section	.nv.constant0._ZN13group_norm_v218gn_bwd_cuda_kernelI6__halfLi320ELi3ELi16ELi160ELi64ELb1ELb1ELi16ELi320ELi320ELi4ELb1ELi80ELb0ELb0ELNS_15WgradSyncMethodE3ENS_16CompileConditionILi1000EEEEEvPT_S6_S6_PKS5_S8_S8_S8_PKfflPfPj,"a",@progbits
	.sectionflags	@""
	.align	4
.nv.constant0._ZN13group_norm_v218gn_bwd_cuda_kernelI6__halfLi320ELi3ELi16ELi160ELi64ELb1ELb1ELi16ELi320ELi320ELi4ELb1ELi80ELb0ELb0ELNS_15WgradSyncMethodE3ENS_16CompileConditionILi1000EEEEEvPT_S6_S6_PKS5_S8_S8_S8_PKfflPfPj:
	.zero		992


//--------------------- .nv.constant0._ZN13group_norm_v218gn_bwd_cuda_kernelI6__halfLi320ELi1ELi16ELi160ELi64ELb1ELb1ELi32ELi320ELi320ELi4ELb1ELi72ELb0ELb0ELNS_15WgradSyncMethodE1ENS_16CompileConditionILi1000EEEEEvPT_S6_S6_PKS5_S8_S8_S8_PKfflPfPj --------------------------
	.section	.nv.constant0._ZN13group_norm_v218gn_bwd_cuda_kernelI6__halfLi320ELi1ELi16ELi160ELi64ELb1ELb1ELi32ELi320ELi320ELi4ELb1ELi72ELb0ELb0ELNS_15WgradSyncMethodE1ENS_16CompileConditionILi1000EEEEEvPT_S6_S6_PKS5_S8_S8_S8_PKfflPfPj,"a",@progbits
	.sectionflags	@""
	.align	4
.nv.constant0._ZN13group_norm_v218gn_bwd_cuda_kernelI6__halfLi320ELi1ELi16ELi160ELi64ELb1ELb1ELi32ELi320ELi320ELi4ELb1ELi72ELb0ELb0ELNS_15WgradSyncMethodE1ENS_16CompileConditionILi1000EEEEEvPT_S6_S6_PKS5_S8_S8_S8_PKfflPfPj:
	.zero		992


//--------------------- .nv.constant0._ZN13group_norm_v218gn_bwd_cuda_kernelI6__halfLi320ELi1ELi16ELi160ELi64ELb1ELb1ELi32ELi320ELi320ELi4ELb1ELi72ELb0ELb1ELNS_15WgradSyncMethodE1ENS_16CompileConditionILi1000EEEEEvPT_S6_S6_PKS5_S8_S8_S8_PKfflPfPj --------------------------
	.section	.nv.constant0._ZN13group_norm_v218gn_bwd_cuda_kernelI6__halfLi320ELi1ELi16ELi160ELi64ELb1ELb1ELi32ELi320ELi320ELi4ELb1ELi72ELb0ELb1ELNS_15WgradSyncMethodE1ENS_16CompileConditionILi1000EEEEEvPT_S6_S6_PKS5_S8_S8_S8_PKfflPfPj,"a",@progbits
	.sectionflags	@""
	.align	4
.nv.constant0._ZN13group_norm_v218gn_bwd_cuda_kernelI6__halfLi320ELi1ELi16ELi160ELi64ELb1ELb1ELi32ELi320ELi320ELi4ELb1ELi72ELb0ELb1ELNS_15WgradSyncMethodE1ENS_16CompileConditionILi1000EEEEEvPT_S6_S6_PKS5_S8_S8_S8_PKfflPfPj:
	.zero		992


//--------------------- .nv.constant0._ZN13group_norm_v218gn_bwd_cuda_kernelI6__halfLi320ELi3ELi16ELi160ELi64ELb1ELb1ELi32ELi320ELi320ELi4ELb1ELi168ELb0ELb0ELNS_15WgradSyncMethodE3ENS_16CompileConditionILi1000EEEEEvPT_S6_S6_PKS5_S8_S8_S8_PKfflPfPj --------------------------
	.section	.nv.constant0._ZN13group_norm_v218gn_bwd_cuda_kernelI6__halfLi320ELi3ELi16ELi160ELi64ELb1ELb1ELi32ELi320ELi320ELi4ELb1ELi168ELb0ELb0ELNS_15WgradSyncMethodE3ENS_16CompileConditionILi1000EEEEEvPT_S6_S6_PKS5_S8_S8_S8_PKfflPfPj,"a",@progbits
	.sectionflags	@""
	.align	4
.nv.constant0._ZN13group_norm_v218gn_bwd_cuda_kernelI6__halfLi320ELi3ELi16ELi160ELi64ELb1ELb1ELi32ELi320ELi320ELi4ELb1ELi168ELb0ELb0ELNS_15WgradSyncMethodE3ENS_16CompileConditionILi1000EEEEEvPT_S6_S6_PKS5_S8_S8_S8_PKfflPfPj:
	.zero		992


//--------------------- .nv.constant0._ZN13group_norm_v218gn_bwd_cuda_kernelI6__halfLi320ELi1ELi16ELi160ELi64ELb1ELb1ELi64ELi320ELi320ELi4ELb1ELi144ELb0ELb0ELNS_15WgradSyncMethodE3ENS_16CompileConditionILi1000EEEEEvPT_S6_S6_PKS5_S8_S8_S8_PKfflPfPj --------------------------
	.section	.nv.constant0._ZN13group_norm_v218gn_bwd_cuda_kernelI6__halfLi320ELi1ELi16ELi160ELi64ELb1ELb1ELi64ELi320ELi320ELi4ELb1ELi144ELb0ELb0ELNS_15WgradSyncMethodE3ENS_16CompileConditionILi1000EEEEEvPT_S6_S6_PKS5_S8_S8_S8_PKfflPfPj,"a",@progbits
	.sectionflags	@""
	.align	4
.nv.constant0._ZN13group_norm_v218gn_bwd_cuda_kernelI6__halfLi320ELi1ELi16ELi160ELi64ELb1ELb1ELi64ELi320ELi320ELi4ELb1ELi144ELb0ELb0ELNS_15WgradSyncMethodE3ENS_16CompileConditionILi1000EEEEEvPT_S6_S6_PKS5_S8_S8_S8_PKfflPfPj:
	.zero		992


//--------------------- .nv.constant0._ZN13group_norm_v214gn_cuda_kernelI6__halfLi320ELi1ELi32ELi80ELi64ELb0ELi64ELi80ELi80ELi4ELb0ELi116ELb0ELb0ENS_16CompileConditionILi1000EEEEEvPT_PKS4_S7_S7_flPfS8_Pj --------------------------
	.section	.nv.constant0._ZN13group_norm_v214gn_cuda_kernelI6__halfLi320ELi1ELi32ELi80ELi64ELb0ELi64ELi80ELi80ELi4ELb0ELi116ELb0ELb0ENS_16CompileConditionILi1000EEEEEvPT_PKS4_S7_S7_flPfS8_Pj,"a",@progbits
	.sectionflags	@""
	.align	4
.nv.constant0._ZN13group_norm_v214gn_cuda_kernelI6__halfLi320ELi1ELi32ELi80ELi64ELb0ELi64ELi80ELi80ELi4ELb0ELi116ELb0ELb0ENS_16CompileConditionILi1000EEEEEvPT_PKS4_S7_S7_flPfS8_Pj:
	.zero		968


//--------------------- .nv.constant0._ZN13group_norm_v214gn_cuda_kernelI6__halfLi320ELi1ELi32ELi80ELi64ELb0ELi64ELi80ELi80ELi4ELb0ELi148ELb0ELb0ENS_16CompileConditionILi1000EEEEEvPT_PKS4_S7_S7_flPfS8_Pj --------------------------
	.section	.nv.constant0._ZN13group_norm_v214gn_cuda_kernelI6__halfLi320ELi1ELi32ELi80ELi64ELb0ELi64ELi80ELi80ELi4ELb0ELi148ELb0ELb0ENS_16CompileConditionILi1000EEEEEvPT_PKS4_S7_S7_flPfS8_Pj,"a",@progbits
	.sectionflags	@""
	.align	4
.nv.constant0._ZN13group_norm_v214gn_cuda_kernelI6__halfLi320ELi1ELi32ELi80ELi64ELb0ELi64ELi80ELi80ELi4ELb0ELi148ELb0ELb0ENS_16CompileConditionILi1000EEEEEvPT_PKS4_S7_S7_flPfS8_Pj:
	.zero		968


//--------------------- .nv.constant0._ZN13group_norm_v214gn_cuda_kernelI6__halfLi320ELi1ELi16ELi160ELi64ELb1ELi64ELi160ELi160ELi4ELb0ELi116ELb0ELb0ENS_16CompileConditionILi1000EEEEEvPT_PKS4_S7_S7_flPfS8_Pj --------------------------
	.section	.nv.constant0._ZN13group_norm_v214gn_cuda_kernelI6__halfLi320ELi1ELi16ELi160ELi64ELb1ELi64ELi160ELi160ELi4ELb0ELi116ELb0ELb0ENS_16CompileConditionILi1000EEEEEvPT_PKS4_S7_S7_flPfS8_Pj,"a",@progbits
	.sectionflags	@""
	.align	4
.nv.constant0._ZN13group_norm_v214gn_cuda_kernelI6__halfLi320ELi1ELi16ELi160ELi64ELb1ELi64ELi160ELi160ELi4ELb0ELi116ELb0ELb0ENS_16CompileConditionILi1000EEEEEvPT_PKS4_S7_S7_flPfS8_Pj:
	.zero		968


//--------------------- .nv.constant0._ZN13group_norm_v214gn_cuda_kernelI6__halfLi320ELi1ELi16ELi160ELi64ELb1ELi64ELi160ELi160ELi4ELb0ELi148ELb0ELb0ENS_16CompileConditionILi1000EEEEEvPT_PKS4_S7_S7_flPfS8_Pj --------------------------
	.section	.nv.constant0._ZN13group_norm_v214gn_cuda_kernelI6__halfLi320ELi1ELi16ELi160ELi64ELb1ELi64ELi160ELi160ELi4ELb0ELi148ELb0ELb0ENS_16CompileConditionILi1000EEEEEvPT_PKS4_S7_S7_flPfS8_Pj,"a",@progbits
	.sectionflags	@""
	.align	4
.nv.constant0._ZN13group_norm_v214gn_cuda_kernelI6__halfLi320ELi1ELi16ELi160ELi64ELb1ELi64ELi160ELi160ELi4ELb0ELi148ELb0ELb0ENS_16CompileConditionILi1000EEEEEvPT_PKS4_S7_S7_flPfS8_Pj:
	.zero		968


//--------------------- SYMBOLS --------------------------

	.type		.nv.reservedSmem.offset0,@object
	.size		.nv.reservedSmem.offset0,0x4
	.type		.nv.reservedSmem.cap,@object
	.size		.nv.reservedSmem.cap,0x4
